//
// Generated by NVIDIA NVVM Compiler
//
// Compiler Build ID: CL-36424714
// Cuda compilation tools, release 13.0, V13.0.88
// Based on NVVM 20.0.0
//

.version 9.0
.target sm_100
.address_size 64

	// .globl	_ZN3cub18CUB_300001_SM_10006detail11EmptyKernelIvEEvv
// _ZZN3cub18CUB_300001_SM_10006detail6select23DeviceSelectSweepKernelINS2_10policy_hubIidiLb0ELNS0_10SelectImplE0EE10Policy1000EPiPdS8_PlNS0_13ScanTileStateIiLb1EEE15LessThanOrEqualNS0_8NullTypeEiNS2_19streaming_context_tIlLb1EEELS5_0EEEvT0_T1_T2_T3_T4_T5_T6_T7_iT8_NS1_7vsmem_tEE19static_temp_storage has been demoted
.global .align 1 .b8 _ZN34_INTERNAL_993f6055_4_k_cu_08b07b174cuda3std3__45__cpo5beginE[1];
.global .align 1 .b8 _ZN34_INTERNAL_993f6055_4_k_cu_08b07b174cuda3std3__45__cpo3endE[1];
.global .align 1 .b8 _ZN34_INTERNAL_993f6055_4_k_cu_08b07b174cuda3std3__45__cpo6cbeginE[1];
.global .align 1 .b8 _ZN34_INTERNAL_993f6055_4_k_cu_08b07b174cuda3std3__45__cpo4cendE[1];
.global .align 1 .b8 _ZN34_INTERNAL_993f6055_4_k_cu_08b07b174cuda3std3__45__cpo6rbeginE[1];
.global .align 1 .b8 _ZN34_INTERNAL_993f6055_4_k_cu_08b07b174cuda3std3__45__cpo4rendE[1];
.global .align 1 .b8 _ZN34_INTERNAL_993f6055_4_k_cu_08b07b174cuda3std3__45__cpo7crbeginE[1];
.global .align 1 .b8 _ZN34_INTERNAL_993f6055_4_k_cu_08b07b174cuda3std3__45__cpo5crendE[1];
.global .align 1 .b8 _ZN34_INTERNAL_993f6055_4_k_cu_08b07b174cuda3std3__436_GLOBAL__N__993f6055_4_k_cu_08b07b176ignoreE[1];
.global .align 1 .b8 _ZN34_INTERNAL_993f6055_4_k_cu_08b07b174cuda3std3__419piecewise_constructE[1];
.global .align 1 .b8 _ZN34_INTERNAL_993f6055_4_k_cu_08b07b174cuda3std3__48in_placeE[1];
.global .align 1 .b8 _ZN34_INTERNAL_993f6055_4_k_cu_08b07b174cuda3std3__420unreachable_sentinelE[1];
.global .align 1 .b8 _ZN34_INTERNAL_993f6055_4_k_cu_08b07b174cuda3std3__47nulloptE[1];
.global .align 1 .b8 _ZN34_INTERNAL_993f6055_4_k_cu_08b07b174cuda3std3__48unexpectE[1];
.global .align 1 .b8 _ZN34_INTERNAL_993f6055_4_k_cu_08b07b174cuda3std6ranges3__45__cpo4swapE[1];
.global .align 1 .b8 _ZN34_INTERNAL_993f6055_4_k_cu_08b07b174cuda3std6ranges3__45__cpo9iter_moveE[1];
.global .align 1 .b8 _ZN34_INTERNAL_993f6055_4_k_cu_08b07b174cuda3std6ranges3__45__cpo5beginE[1];
.global .align 1 .b8 _ZN34_INTERNAL_993f6055_4_k_cu_08b07b174cuda3std6ranges3__45__cpo3endE[1];
.global .align 1 .b8 _ZN34_INTERNAL_993f6055_4_k_cu_08b07b174cuda3std6ranges3__45__cpo6cbeginE[1];
.global .align 1 .b8 _ZN34_INTERNAL_993f6055_4_k_cu_08b07b174cuda3std6ranges3__45__cpo4cendE[1];
.global .align 1 .b8 _ZN34_INTERNAL_993f6055_4_k_cu_08b07b174cuda3std6ranges3__45__cpo7advanceE[1];
.global .align 1 .b8 _ZN34_INTERNAL_993f6055_4_k_cu_08b07b174cuda3std6ranges3__45__cpo9iter_swapE[1];
.global .align 1 .b8 _ZN34_INTERNAL_993f6055_4_k_cu_08b07b174cuda3std6ranges3__45__cpo4nextE[1];
.global .align 1 .b8 _ZN34_INTERNAL_993f6055_4_k_cu_08b07b174cuda3std6ranges3__45__cpo4prevE[1];
.global .align 1 .b8 _ZN34_INTERNAL_993f6055_4_k_cu_08b07b174cuda3std6ranges3__45__cpo4dataE[1];
.global .align 1 .b8 _ZN34_INTERNAL_993f6055_4_k_cu_08b07b174cuda3std6ranges3__45__cpo5cdataE[1];
.global .align 1 .b8 _ZN34_INTERNAL_993f6055_4_k_cu_08b07b174cuda3std6ranges3__45__cpo4sizeE[1];
.global .align 1 .b8 _ZN34_INTERNAL_993f6055_4_k_cu_08b07b174cuda3std6ranges3__45__cpo5ssizeE[1];
.global .align 1 .b8 _ZN34_INTERNAL_993f6055_4_k_cu_08b07b174cuda3std6ranges3__45__cpo8distanceE[1];
.global .align 1 .b8 _ZN34_INTERNAL_993f6055_4_k_cu_08b07b176thrust24THRUST_300001_SM_1000_NS8cuda_cub3parE[1];
.global .align 1 .b8 _ZN34_INTERNAL_993f6055_4_k_cu_08b07b176thrust24THRUST_300001_SM_1000_NS8cuda_cub10par_nosyncE[1];
.global .align 1 .b8 _ZN34_INTERNAL_993f6055_4_k_cu_08b07b176thrust24THRUST_300001_SM_1000_NS6system6detail10sequential3seqE[1];
.global .align 1 .b8 _ZN34_INTERNAL_993f6055_4_k_cu_08b07b176thrust24THRUST_300001_SM_1000_NS6system3cpp3parE[1];
.global .align 1 .b8 _ZN34_INTERNAL_993f6055_4_k_cu_08b07b176thrust24THRUST_300001_SM_1000_NS12placeholders2_1E[1];
.global .align 1 .b8 _ZN34_INTERNAL_993f6055_4_k_cu_08b07b176thrust24THRUST_300001_SM_1000_NS12placeholders2_2E[1];
.global .align 1 .b8 _ZN34_INTERNAL_993f6055_4_k_cu_08b07b176thrust24THRUST_300001_SM_1000_NS12placeholders2_3E[1];
.global .align 1 .b8 _ZN34_INTERNAL_993f6055_4_k_cu_08b07b176thrust24THRUST_300001_SM_1000_NS12placeholders2_4E[1];
.global .align 1 .b8 _ZN34_INTERNAL_993f6055_4_k_cu_08b07b176thrust24THRUST_300001_SM_1000_NS12placeholders2_5E[1];
.global .align 1 .b8 _ZN34_INTERNAL_993f6055_4_k_cu_08b07b176thrust24THRUST_300001_SM_1000_NS12placeholders2_6E[1];
.global .align 1 .b8 _ZN34_INTERNAL_993f6055_4_k_cu_08b07b176thrust24THRUST_300001_SM_1000_NS12placeholders2_7E[1];
.global .align 1 .b8 _ZN34_INTERNAL_993f6055_4_k_cu_08b07b176thrust24THRUST_300001_SM_1000_NS12placeholders2_8E[1];
.global .align 1 .b8 _ZN34_INTERNAL_993f6055_4_k_cu_08b07b176thrust24THRUST_300001_SM_1000_NS12placeholders2_9E[1];
.global .align 1 .b8 _ZN34_INTERNAL_993f6055_4_k_cu_08b07b176thrust24THRUST_300001_SM_1000_NS12placeholders3_10E[1];
.global .align 1 .b8 _ZN34_INTERNAL_993f6055_4_k_cu_08b07b176thrust24THRUST_300001_SM_1000_NS3seqE[1];
.global .align 1 .b8 _ZN34_INTERNAL_993f6055_4_k_cu_08b07b176thrust24THRUST_300001_SM_1000_NS6deviceE[1];

.visible .entry _ZN3cub18CUB_300001_SM_10006detail11EmptyKernelIvEEvv()
{


	ret;

}
	// .globl	_ZN3cub18CUB_300001_SM_10006detail4scan23DeviceCompactInitKernelINS0_13ScanTileStateIiLb1EEEPlEEvT_iT0_
.visible .entry _ZN3cub18CUB_300001_SM_10006detail4scan23DeviceCompactInitKernelINS0_13ScanTileStateIiLb1EEEPlEEvT_iT0_(
	.param .align 8 .b8 _ZN3cub18CUB_300001_SM_10006detail4scan23DeviceCompactInitKernelINS0_13ScanTileStateIiLb1EEEPlEEvT_iT0__param_0[8],
	.param .u32 _ZN3cub18CUB_300001_SM_10006detail4scan23DeviceCompactInitKernelINS0_13ScanTileStateIiLb1EEEPlEEvT_iT0__param_1,
	.param .u64 .ptr .align 1 _ZN3cub18CUB_300001_SM_10006detail4scan23DeviceCompactInitKernelINS0_13ScanTileStateIiLb1EEEPlEEvT_iT0__param_2
)
{
	.reg .pred 	%p<6>;
	.reg .b32 	%r<11>;
	.reg .b64 	%rd<10>;

	ld.param.u64 	%rd3, [_ZN3cub18CUB_300001_SM_10006detail4scan23DeviceCompactInitKernelINS0_13ScanTileStateIiLb1EEEPlEEvT_iT0__param_0];
	ld.param.u32 	%r4, [_ZN3cub18CUB_300001_SM_10006detail4scan23DeviceCompactInitKernelINS0_13ScanTileStateIiLb1EEEPlEEvT_iT0__param_1];
	ld.param.u64 	%rd2, [_ZN3cub18CUB_300001_SM_10006detail4scan23DeviceCompactInitKernelINS0_13ScanTileStateIiLb1EEEPlEEvT_iT0__param_2];
	cvta.to.global.u64 	%rd1, %rd3;
	mov.u32 	%r1, %ctaid.x;
	mov.u32 	%r5, %ntid.x;
	mov.u32 	%r2, %tid.x;
	mad.lo.s32 	%r3, %r1, %r5, %r2;
	setp.ge.s32 	%p1, %r3, %r4;
	@%p1 bra 	$L__BB1_2;
	mul.wide.s32 	%rd4, %r3, 8;
	add.s64 	%rd5, %rd1, %rd4;
	mov.b32 	%r6, 0;
	mov.b32 	%r7, 99;
	st.global.v2.u32 	[%rd5+256], {%r7, %r6};
$L__BB1_2:
	setp.ne.s32 	%p2, %r1, 0;
	setp.gt.u32 	%p3, %r2, 31;
	or.pred  	%p4, %p2, %p3;
	@%p4 bra 	$L__BB1_4;
	mul.wide.u32 	%rd6, %r2, 8;
	add.s64 	%rd7, %rd1, %rd6;
	mov.b32 	%r9, 0;
	st.global.v2.u32 	[%rd7], {%r9, %r9};
$L__BB1_4:
	or.b32  	%r10, %r1, %r2;
	setp.ne.s32 	%p5, %r10, 0;
	@%p5 bra 	$L__BB1_6;
	cvta.to.global.u64 	%rd8, %rd2;
	mov.b64 	%rd9, 0;
	st.global.u64 	[%rd8], %rd9;
$L__BB1_6:
	ret;

}
	// .globl	_ZN3cub18CUB_300001_SM_10006detail6select23DeviceSelectSweepKernelINS2_10policy_hubIidiLb0ELNS0_10SelectImplE0EE10Policy1000EPiPdS8_PlNS0_13ScanTileStateIiLb1EEE15LessThanOrEqualNS0_8NullTypeEiNS2_19streaming_context_tIlLb1EEELS5_0EEEvT0_T1_T2_T3_T4_T5_T6_T7_iT8_NS1_7vsmem_tE
.visible .entry _ZN3cub18CUB_300001_SM_10006detail6select23DeviceSelectSweepKernelINS2_10policy_hubIidiLb0ELNS0_10SelectImplE0EE10Policy1000EPiPdS8_PlNS0_13ScanTileStateIiLb1EEE15LessThanOrEqualNS0_8NullTypeEiNS2_19streaming_context_tIlLb1EEELS5_0EEEvT0_T1_T2_T3_T4_T5_T6_T7_iT8_NS1_7vsmem_tE(
	.param .u64 .ptr .align 1 _ZN3cub18CUB_300001_SM_10006detail6select23DeviceSelectSweepKernelINS2_10policy_hubIidiLb0ELNS0_10SelectImplE0EE10Policy1000EPiPdS8_PlNS0_13ScanTileStateIiLb1EEE15LessThanOrEqualNS0_8NullTypeEiNS2_19streaming_context_tIlLb1EEELS5_0EEEvT0_T1_T2_T3_T4_T5_T6_T7_iT8_NS1_7vsmem_tE_param_0,
	.param .u64 .ptr .align 1 _ZN3cub18CUB_300001_SM_10006detail6select23DeviceSelectSweepKernelINS2_10policy_hubIidiLb0ELNS0_10SelectImplE0EE10Policy1000EPiPdS8_PlNS0_13ScanTileStateIiLb1EEE15LessThanOrEqualNS0_8NullTypeEiNS2_19streaming_context_tIlLb1EEELS5_0EEEvT0_T1_T2_T3_T4_T5_T6_T7_iT8_NS1_7vsmem_tE_param_1,
	.param .u64 .ptr .align 1 _ZN3cub18CUB_300001_SM_10006detail6select23DeviceSelectSweepKernelINS2_10policy_hubIidiLb0ELNS0_10SelectImplE0EE10Policy1000EPiPdS8_PlNS0_13ScanTileStateIiLb1EEE15LessThanOrEqualNS0_8NullTypeEiNS2_19streaming_context_tIlLb1EEELS5_0EEEvT0_T1_T2_T3_T4_T5_T6_T7_iT8_NS1_7vsmem_tE_param_2,
	.param .u64 .ptr .align 1 _ZN3cub18CUB_300001_SM_10006detail6select23DeviceSelectSweepKernelINS2_10policy_hubIidiLb0ELNS0_10SelectImplE0EE10Policy1000EPiPdS8_PlNS0_13ScanTileStateIiLb1EEE15LessThanOrEqualNS0_8NullTypeEiNS2_19streaming_context_tIlLb1EEELS5_0EEEvT0_T1_T2_T3_T4_T5_T6_T7_iT8_NS1_7vsmem_tE_param_3,
	.param .align 8 .b8 _ZN3cub18CUB_300001_SM_10006detail6select23DeviceSelectSweepKernelINS2_10policy_hubIidiLb0ELNS0_10SelectImplE0EE10Policy1000EPiPdS8_PlNS0_13ScanTileStateIiLb1EEE15LessThanOrEqualNS0_8NullTypeEiNS2_19streaming_context_tIlLb1EEELS5_0EEEvT0_T1_T2_T3_T4_T5_T6_T7_iT8_NS1_7vsmem_tE_param_4[8],
	.param .align 8 .b8 _ZN3cub18CUB_300001_SM_10006detail6select23DeviceSelectSweepKernelINS2_10policy_hubIidiLb0ELNS0_10SelectImplE0EE10Policy1000EPiPdS8_PlNS0_13ScanTileStateIiLb1EEE15LessThanOrEqualNS0_8NullTypeEiNS2_19streaming_context_tIlLb1EEELS5_0EEEvT0_T1_T2_T3_T4_T5_T6_T7_iT8_NS1_7vsmem_tE_param_5[8],
	.param .align 1 .b8 _ZN3cub18CUB_300001_SM_10006detail6select23DeviceSelectSweepKernelINS2_10policy_hubIidiLb0ELNS0_10SelectImplE0EE10Policy1000EPiPdS8_PlNS0_13ScanTileStateIiLb1EEE15LessThanOrEqualNS0_8NullTypeEiNS2_19streaming_context_tIlLb1EEELS5_0EEEvT0_T1_T2_T3_T4_T5_T6_T7_iT8_NS1_7vsmem_tE_param_6[1],
	.param .u32 _ZN3cub18CUB_300001_SM_10006detail6select23DeviceSelectSweepKernelINS2_10policy_hubIidiLb0ELNS0_10SelectImplE0EE10Policy1000EPiPdS8_PlNS0_13ScanTileStateIiLb1EEE15LessThanOrEqualNS0_8NullTypeEiNS2_19streaming_context_tIlLb1EEELS5_0EEEvT0_T1_T2_T3_T4_T5_T6_T7_iT8_NS1_7vsmem_tE_param_7,
	.param .u32 _ZN3cub18CUB_300001_SM_10006detail6select23DeviceSelectSweepKernelINS2_10policy_hubIidiLb0ELNS0_10SelectImplE0EE10Policy1000EPiPdS8_PlNS0_13ScanTileStateIiLb1EEE15LessThanOrEqualNS0_8NullTypeEiNS2_19streaming_context_tIlLb1EEELS5_0EEEvT0_T1_T2_T3_T4_T5_T6_T7_iT8_NS1_7vsmem_tE_param_8,
	.param .align 8 .b8 _ZN3cub18CUB_300001_SM_10006detail6select23DeviceSelectSweepKernelINS2_10policy_hubIidiLb0ELNS0_10SelectImplE0EE10Policy1000EPiPdS8_PlNS0_13ScanTileStateIiLb1EEE15LessThanOrEqualNS0_8NullTypeEiNS2_19streaming_context_tIlLb1EEELS5_0EEEvT0_T1_T2_T3_T4_T5_T6_T7_iT8_NS1_7vsmem_tE_param_9[40],
	.param .align 8 .b8 _ZN3cub18CUB_300001_SM_10006detail6select23DeviceSelectSweepKernelINS2_10policy_hubIidiLb0ELNS0_10SelectImplE0EE10Policy1000EPiPdS8_PlNS0_13ScanTileStateIiLb1EEE15LessThanOrEqualNS0_8NullTypeEiNS2_19streaming_context_tIlLb1EEELS5_0EEEvT0_T1_T2_T3_T4_T5_T6_T7_iT8_NS1_7vsmem_tE_param_10[8]
)
.maxntid 512
{
	.reg .pred 	%p<600>;
	.reg .b16 	%rs<94>;
	.reg .b32 	%r<1597>;
	.reg .b64 	%rd<793>;
	.reg .b64 	%fd<142>;
	// demoted variable
	.shared .align 16 .b8 _ZZN3cub18CUB_300001_SM_10006detail6select23DeviceSelectSweepKernelINS2_10policy_hubIidiLb0ELNS0_10SelectImplE0EE10Policy1000EPiPdS8_PlNS0_13ScanTileStateIiLb1EEE15LessThanOrEqualNS0_8NullTypeEiNS2_19streaming_context_tIlLb1EEELS5_0EEEvT0_T1_T2_T3_T4_T5_T6_T7_iT8_NS1_7vsmem_tEE19static_temp_storage[28672];
	ld.param.u64 	%rd5, [_ZN3cub18CUB_300001_SM_10006detail6select23DeviceSelectSweepKernelINS2_10policy_hubIidiLb0ELNS0_10SelectImplE0EE10Policy1000EPiPdS8_PlNS0_13ScanTileStateIiLb1EEE15LessThanOrEqualNS0_8NullTypeEiNS2_19streaming_context_tIlLb1EEELS5_0EEEvT0_T1_T2_T3_T4_T5_T6_T7_iT8_NS1_7vsmem_tE_param_4];
	ld.param.f64 	%fd1, [_ZN3cub18CUB_300001_SM_10006detail6select23DeviceSelectSweepKernelINS2_10policy_hubIidiLb0ELNS0_10SelectImplE0EE10Policy1000EPiPdS8_PlNS0_13ScanTileStateIiLb1EEE15LessThanOrEqualNS0_8NullTypeEiNS2_19streaming_context_tIlLb1EEELS5_0EEEvT0_T1_T2_T3_T4_T5_T6_T7_iT8_NS1_7vsmem_tE_param_5];
	ld.param.u64 	%rd205, [_ZN3cub18CUB_300001_SM_10006detail6select23DeviceSelectSweepKernelINS2_10policy_hubIidiLb0ELNS0_10SelectImplE0EE10Policy1000EPiPdS8_PlNS0_13ScanTileStateIiLb1EEE15LessThanOrEqualNS0_8NullTypeEiNS2_19streaming_context_tIlLb1EEELS5_0EEEvT0_T1_T2_T3_T4_T5_T6_T7_iT8_NS1_7vsmem_tE_param_0];
	ld.param.u64 	%rd206, [_ZN3cub18CUB_300001_SM_10006detail6select23DeviceSelectSweepKernelINS2_10policy_hubIidiLb0ELNS0_10SelectImplE0EE10Policy1000EPiPdS8_PlNS0_13ScanTileStateIiLb1EEE15LessThanOrEqualNS0_8NullTypeEiNS2_19streaming_context_tIlLb1EEELS5_0EEEvT0_T1_T2_T3_T4_T5_T6_T7_iT8_NS1_7vsmem_tE_param_1];
	ld.param.u64 	%rd207, [_ZN3cub18CUB_300001_SM_10006detail6select23DeviceSelectSweepKernelINS2_10policy_hubIidiLb0ELNS0_10SelectImplE0EE10Policy1000EPiPdS8_PlNS0_13ScanTileStateIiLb1EEE15LessThanOrEqualNS0_8NullTypeEiNS2_19streaming_context_tIlLb1EEELS5_0EEEvT0_T1_T2_T3_T4_T5_T6_T7_iT8_NS1_7vsmem_tE_param_2];
	ld.param.u32 	%r421, [_ZN3cub18CUB_300001_SM_10006detail6select23DeviceSelectSweepKernelINS2_10policy_hubIidiLb0ELNS0_10SelectImplE0EE10Policy1000EPiPdS8_PlNS0_13ScanTileStateIiLb1EEE15LessThanOrEqualNS0_8NullTypeEiNS2_19streaming_context_tIlLb1EEELS5_0EEEvT0_T1_T2_T3_T4_T5_T6_T7_iT8_NS1_7vsmem_tE_param_8];
	mov.b64 	%rd209, _ZN3cub18CUB_300001_SM_10006detail6select23DeviceSelectSweepKernelINS2_10policy_hubIidiLb0ELNS0_10SelectImplE0EE10Policy1000EPiPdS8_PlNS0_13ScanTileStateIiLb1EEE15LessThanOrEqualNS0_8NullTypeEiNS2_19streaming_context_tIlLb1EEELS5_0EEEvT0_T1_T2_T3_T4_T5_T6_T7_iT8_NS1_7vsmem_tE_param_9;
	mov.u64 	%rd1, %rd209;
	cvta.to.global.u64 	%rd2, %rd205;
	cvta.to.global.u64 	%rd3, %rd206;
	cvta.to.global.u64 	%rd4, %rd207;
	mov.u32 	%r422, %ctaid.x;
	mov.u32 	%r423, %nctaid.y;
	mov.u32 	%r424, %ctaid.y;
	mad.lo.s32 	%r1575, %r422, %r423, %r424;
	mul.lo.s32 	%r2, %r1575, 7168;
	add.s32 	%r425, %r421, -1;
	setp.ge.s32 	%p29, %r1575, %r425;
	@%p29 bra 	$L__BB2_228;
	setp.ne.s32 	%p373, %r1575, 0;
	@%p373 bra 	$L__BB2_108;
	ld.param.u64 	%rd701, [_ZN3cub18CUB_300001_SM_10006detail6select23DeviceSelectSweepKernelINS2_10policy_hubIidiLb0ELNS0_10SelectImplE0EE10Policy1000EPiPdS8_PlNS0_13ScanTileStateIiLb1EEE15LessThanOrEqualNS0_8NullTypeEiNS2_19streaming_context_tIlLb1EEELS5_0EEEvT0_T1_T2_T3_T4_T5_T6_T7_iT8_NS1_7vsmem_tE_param_1];
	ld.param.u64 	%rd699, [_ZN3cub18CUB_300001_SM_10006detail6select23DeviceSelectSweepKernelINS2_10policy_hubIidiLb0ELNS0_10SelectImplE0EE10Policy1000EPiPdS8_PlNS0_13ScanTileStateIiLb1EEE15LessThanOrEqualNS0_8NullTypeEiNS2_19streaming_context_tIlLb1EEELS5_0EEEvT0_T1_T2_T3_T4_T5_T6_T7_iT8_NS1_7vsmem_tE_param_0];
	mov.u64 	%rd576, %rd209;
	ld.param.u8 	%rs74, [%rd576];
	setp.eq.s16 	%p500, %rs74, 0;
	ld.param.u64 	%rd577, [%rd576+16];
	selp.b64 	%rd578, %rd577, 0, %p500;
	mov.u32 	%r1305, %ctaid.x;
	mov.u32 	%r1306, %nctaid.y;
	mov.u32 	%r1307, %ctaid.y;
	mad.lo.s32 	%r1308, %r1305, %r1306, %r1307;
	mul.lo.s32 	%r1309, %r1308, 7168;
	cvt.u64.u32 	%rd579, %r1309;
	add.s64 	%rd580, %rd578, %rd579;
	mov.u32 	%r3, %tid.x;
	mul.lo.s32 	%r1310, %r3, 14;
	cvt.u64.u32 	%rd581, %r1310;
	add.s64 	%rd582, %rd580, %rd581;
	cvta.to.global.u64 	%rd583, %rd699;
	shl.b64 	%rd584, %rd582, 2;
	add.s64 	%rd585, %rd583, %rd584;
	ld.global.u32 	%r4, [%rd585];
	ld.global.u32 	%r5, [%rd585+4];
	ld.global.u32 	%r6, [%rd585+8];
	ld.global.u32 	%r7, [%rd585+12];
	ld.global.u32 	%r8, [%rd585+16];
	ld.global.u32 	%r9, [%rd585+20];
	ld.global.u32 	%r10, [%rd585+24];
	ld.global.u32 	%r11, [%rd585+28];
	ld.global.u32 	%r12, [%rd585+32];
	ld.global.u32 	%r13, [%rd585+36];
	ld.global.u32 	%r14, [%rd585+40];
	ld.global.u32 	%r15, [%rd585+44];
	ld.global.u32 	%r16, [%rd585+48];
	ld.global.u32 	%r17, [%rd585+52];
	bar.sync 	0;
	cvta.to.global.u64 	%rd586, %rd701;
	shl.b64 	%rd587, %rd582, 3;
	add.s64 	%rd588, %rd586, %rd587;
	ld.global.f64 	%fd2, [%rd588];
	ld.global.f64 	%fd3, [%rd588+8];
	ld.global.f64 	%fd4, [%rd588+16];
	ld.global.f64 	%fd5, [%rd588+24];
	ld.global.f64 	%fd6, [%rd588+32];
	ld.global.f64 	%fd7, [%rd588+40];
	ld.global.f64 	%fd8, [%rd588+48];
	ld.global.f64 	%fd9, [%rd588+56];
	ld.global.f64 	%fd10, [%rd588+64];
	ld.global.f64 	%fd11, [%rd588+72];
	ld.global.f64 	%fd12, [%rd588+80];
	ld.global.f64 	%fd13, [%rd588+88];
	ld.global.f64 	%fd14, [%rd588+96];
	ld.global.f64 	%fd15, [%rd588+104];
	setp.le.f64 	%p501, %fd2, %fd1;
	selp.u32 	%r1311, 1, 0, %p501;
	setp.le.f64 	%p502, %fd3, %fd1;
	selp.u32 	%r1312, 1, 0, %p502;
	setp.le.f64 	%p503, %fd4, %fd1;
	selp.u32 	%r1313, 1, 0, %p503;
	setp.le.f64 	%p504, %fd5, %fd1;
	selp.u32 	%r1314, 1, 0, %p504;
	setp.le.f64 	%p505, %fd6, %fd1;
	selp.u32 	%r1315, 1, 0, %p505;
	setp.le.f64 	%p506, %fd7, %fd1;
	selp.u32 	%r1316, 1, 0, %p506;
	setp.le.f64 	%p507, %fd8, %fd1;
	selp.u32 	%r1317, 1, 0, %p507;
	setp.le.f64 	%p508, %fd9, %fd1;
	selp.u32 	%r1318, 1, 0, %p508;
	setp.le.f64 	%p509, %fd10, %fd1;
	selp.u32 	%r1319, 1, 0, %p509;
	setp.le.f64 	%p510, %fd11, %fd1;
	selp.u32 	%r1320, 1, 0, %p510;
	setp.le.f64 	%p511, %fd12, %fd1;
	selp.u32 	%r1321, 1, 0, %p511;
	setp.le.f64 	%p512, %fd13, %fd1;
	selp.u32 	%r1322, 1, 0, %p512;
	setp.le.f64 	%p513, %fd14, %fd1;
	selp.u32 	%r1323, 1, 0, %p513;
	setp.le.f64 	%p514, %fd15, %fd1;
	selp.u32 	%r1324, 1, 0, %p514;
	bar.sync 	0;
	add.s32 	%r1325, %r1312, %r1311;
	add.s32 	%r1326, %r1325, %r1313;
	add.s32 	%r1327, %r1326, %r1314;
	add.s32 	%r1328, %r1327, %r1315;
	add.s32 	%r1329, %r1328, %r1316;
	add.s32 	%r1330, %r1329, %r1317;
	add.s32 	%r1331, %r1330, %r1318;
	add.s32 	%r1332, %r1331, %r1319;
	add.s32 	%r1333, %r1332, %r1320;
	add.s32 	%r1334, %r1333, %r1321;
	add.s32 	%r1335, %r1334, %r1322;
	add.s32 	%r1336, %r1335, %r1323;
	add.s32 	%r1279, %r1336, %r1324;
	// begin inline asm
	mov.u32 %r1274, %laneid;
	// end inline asm
	mov.b32 	%r1277, 1;
	mov.b32 	%r1302, 0;
	mov.b32 	%r1304, -1;
	// begin inline asm
	{  .reg .s32 r0;  .reg .pred p;  shfl.sync.up.b32 r0|p, %r1279, %r1277, %r1302, %r1304;  @p add.s32 r0, r0, %r1279;  mov.s32 %r1275, r0;}
	// end inline asm
	mov.b32 	%r1283, 2;
	// begin inline asm
	{  .reg .s32 r0;  .reg .pred p;  shfl.sync.up.b32 r0|p, %r1275, %r1283, %r1302, %r1304;  @p add.s32 r0, r0, %r1275;  mov.s32 %r1281, r0;}
	// end inline asm
	mov.b32 	%r1289, 4;
	// begin inline asm
	{  .reg .s32 r0;  .reg .pred p;  shfl.sync.up.b32 r0|p, %r1281, %r1289, %r1302, %r1304;  @p add.s32 r0, r0, %r1281;  mov.s32 %r1287, r0;}
	// end inline asm
	mov.b32 	%r1295, 8;
	// begin inline asm
	{  .reg .s32 r0;  .reg .pred p;  shfl.sync.up.b32 r0|p, %r1287, %r1295, %r1302, %r1304;  @p add.s32 r0, r0, %r1287;  mov.s32 %r1293, r0;}
	// end inline asm
	mov.b32 	%r1301, 16;
	// begin inline asm
	{  .reg .s32 r0;  .reg .pred p;  shfl.sync.up.b32 r0|p, %r1293, %r1301, %r1302, %r1304;  @p add.s32 r0, r0, %r1293;  mov.s32 %r1299, r0;}
	// end inline asm
	setp.ne.s32 	%p515, %r1274, 31;
	@%p515 bra 	$L__BB2_4;
	shr.u32 	%r1337, %r3, 3;
	and.b32  	%r1338, %r1337, 124;
	mov.u32 	%r1339, _ZZN3cub18CUB_300001_SM_10006detail6select23DeviceSelectSweepKernelINS2_10policy_hubIidiLb0ELNS0_10SelectImplE0EE10Policy1000EPiPdS8_PlNS0_13ScanTileStateIiLb1EEE15LessThanOrEqualNS0_8NullTypeEiNS2_19streaming_context_tIlLb1EEELS5_0EEEvT0_T1_T2_T3_T4_T5_T6_T7_iT8_NS1_7vsmem_tEE19static_temp_storage;
	add.s32 	%r1340, %r1339, %r1338;
	st.shared.u32 	[%r1340], %r1299;
$L__BB2_4:
	bar.sync 	0;
	ld.shared.v4.u32 	{%r20, %r21, %r22, %r23}, [_ZZN3cub18CUB_300001_SM_10006detail6select23DeviceSelectSweepKernelINS2_10policy_hubIidiLb0ELNS0_10SelectImplE0EE10Policy1000EPiPdS8_PlNS0_13ScanTileStateIiLb1EEE15LessThanOrEqualNS0_8NullTypeEiNS2_19streaming_context_tIlLb1EEELS5_0EEEvT0_T1_T2_T3_T4_T5_T6_T7_iT8_NS1_7vsmem_tEE19static_temp_storage];
	mov.u32 	%r1341, %tid.x;
	shr.u32 	%r1342, %r1341, 5;
	add.s32 	%r1343, %r21, %r20;
	setp.eq.s32 	%p516, %r1342, 2;
	selp.b32 	%r1344, %r1343, %r20, %p516;
	add.s32 	%r1345, %r1343, %r22;
	setp.eq.s32 	%p517, %r1342, 3;
	selp.b32 	%r1346, %r1345, %r1344, %p517;
	add.s32 	%r1347, %r1345, %r23;
	setp.eq.s32 	%p518, %r1342, 4;
	selp.b32 	%r1348, %r1347, %r1346, %p518;
	ld.shared.v4.u32 	{%r24, %r25, %r26, %r27}, [_ZZN3cub18CUB_300001_SM_10006detail6select23DeviceSelectSweepKernelINS2_10policy_hubIidiLb0ELNS0_10SelectImplE0EE10Policy1000EPiPdS8_PlNS0_13ScanTileStateIiLb1EEE15LessThanOrEqualNS0_8NullTypeEiNS2_19streaming_context_tIlLb1EEELS5_0EEEvT0_T1_T2_T3_T4_T5_T6_T7_iT8_NS1_7vsmem_tEE19static_temp_storage+16];
	add.s32 	%r1349, %r1347, %r24;
	setp.eq.s32 	%p519, %r1342, 5;
	selp.b32 	%r1350, %r1349, %r1348, %p519;
	add.s32 	%r1351, %r1349, %r25;
	setp.eq.s32 	%p520, %r1342, 6;
	selp.b32 	%r1352, %r1351, %r1350, %p520;
	add.s32 	%r1353, %r1351, %r26;
	setp.eq.s32 	%p521, %r1342, 7;
	selp.b32 	%r1354, %r1353, %r1352, %p521;
	add.s32 	%r1355, %r1353, %r27;
	setp.eq.s32 	%p522, %r1342, 8;
	selp.b32 	%r1356, %r1355, %r1354, %p522;
	ld.shared.v4.u32 	{%r28, %r29, %r30, %r31}, [_ZZN3cub18CUB_300001_SM_10006detail6select23DeviceSelectSweepKernelINS2_10policy_hubIidiLb0ELNS0_10SelectImplE0EE10Policy1000EPiPdS8_PlNS0_13ScanTileStateIiLb1EEE15LessThanOrEqualNS0_8NullTypeEiNS2_19streaming_context_tIlLb1EEELS5_0EEEvT0_T1_T2_T3_T4_T5_T6_T7_iT8_NS1_7vsmem_tEE19static_temp_storage+32];
	add.s32 	%r1357, %r1355, %r28;
	setp.eq.s32 	%p523, %r1342, 9;
	selp.b32 	%r1358, %r1357, %r1356, %p523;
	add.s32 	%r1359, %r1357, %r29;
	setp.eq.s32 	%p524, %r1342, 10;
	selp.b32 	%r1360, %r1359, %r1358, %p524;
	add.s32 	%r1361, %r1359, %r30;
	setp.eq.s32 	%p525, %r1342, 11;
	selp.b32 	%r1362, %r1361, %r1360, %p525;
	add.s32 	%r1363, %r1361, %r31;
	setp.eq.s32 	%p526, %r1342, 12;
	selp.b32 	%r1364, %r1363, %r1362, %p526;
	ld.shared.v4.u32 	{%r32, %r33, %r34, %r35}, [_ZZN3cub18CUB_300001_SM_10006detail6select23DeviceSelectSweepKernelINS2_10policy_hubIidiLb0ELNS0_10SelectImplE0EE10Policy1000EPiPdS8_PlNS0_13ScanTileStateIiLb1EEE15LessThanOrEqualNS0_8NullTypeEiNS2_19streaming_context_tIlLb1EEELS5_0EEEvT0_T1_T2_T3_T4_T5_T6_T7_iT8_NS1_7vsmem_tEE19static_temp_storage+48];
	add.s32 	%r1365, %r1363, %r32;
	setp.eq.s32 	%p527, %r1342, 13;
	selp.b32 	%r1366, %r1365, %r1364, %p527;
	add.s32 	%r1367, %r1365, %r33;
	setp.eq.s32 	%p528, %r1342, 14;
	selp.b32 	%r1368, %r1367, %r1366, %p528;
	add.s32 	%r1369, %r1367, %r34;
	setp.eq.s32 	%p529, %r1342, 15;
	selp.b32 	%r1370, %r1369, %r1368, %p529;
	setp.lt.u32 	%p530, %r1341, 32;
	selp.b32 	%r1371, 0, %r1370, %p530;
	setp.eq.s32 	%p531, %r1274, 0;
	setp.le.f64 	%p532, %fd14, %fd1;
	selp.u32 	%r1372, 1, 0, %p532;
	setp.le.f64 	%p533, %fd11, %fd1;
	selp.u32 	%r1373, 1, 0, %p533;
	setp.le.f64 	%p534, %fd10, %fd1;
	selp.u32 	%r1374, 1, 0, %p534;
	setp.le.f64 	%p535, %fd8, %fd1;
	selp.u32 	%r1375, 1, 0, %p535;
	setp.le.f64 	%p536, %fd3, %fd1;
	selp.u32 	%r1376, 1, 0, %p536;
	setp.le.f64 	%p537, %fd2, %fd1;
	selp.u32 	%r1377, 1, 0, %p537;
	add.s32 	%r1378, %r1376, %r1377;
	setp.le.f64 	%p538, %fd4, %fd1;
	selp.u32 	%r1379, 1, 0, %p538;
	add.s32 	%r1380, %r1378, %r1379;
	setp.le.f64 	%p539, %fd5, %fd1;
	selp.u32 	%r1381, 1, 0, %p539;
	add.s32 	%r1382, %r1380, %r1381;
	setp.le.f64 	%p540, %fd6, %fd1;
	selp.u32 	%r1383, 1, 0, %p540;
	add.s32 	%r1384, %r1382, %r1383;
	setp.le.f64 	%p541, %fd7, %fd1;
	selp.u32 	%r1385, 1, 0, %p541;
	add.s32 	%r1386, %r1384, %r1385;
	add.s32 	%r1387, %r1386, %r1375;
	setp.le.f64 	%p542, %fd9, %fd1;
	selp.u32 	%r1388, 1, 0, %p542;
	add.s32 	%r1389, %r1387, %r1388;
	add.s32 	%r1390, %r1389, %r1374;
	add.s32 	%r1391, %r1390, %r1373;
	setp.le.f64 	%p543, %fd12, %fd1;
	selp.u32 	%r1392, 1, 0, %p543;
	add.s32 	%r1393, %r1391, %r1392;
	setp.le.f64 	%p544, %fd13, %fd1;
	selp.u32 	%r1394, 1, 0, %p544;
	add.s32 	%r1395, %r1393, %r1394;
	add.s32 	%r1396, %r1395, %r1372;
	setp.le.f64 	%p545, %fd15, %fd1;
	selp.u32 	%r1397, 1, 0, %p545;
	add.s32 	%r1398, %r1396, %r1397;
	sub.s32 	%r1399, %r1299, %r1398;
	selp.b32 	%r1400, 0, %r1399, %p531;
	add.s32 	%r36, %r1371, %r1400;
	add.s32 	%r37, %r36, %r1377;
	add.s32 	%r38, %r1378, %r36;
	add.s32 	%r39, %r1380, %r36;
	add.s32 	%r40, %r1382, %r36;
	add.s32 	%r41, %r1384, %r36;
	add.s32 	%r42, %r1386, %r36;
	add.s32 	%r43, %r1387, %r36;
	add.s32 	%r44, %r1389, %r36;
	add.s32 	%r45, %r1390, %r36;
	add.s32 	%r46, %r1391, %r36;
	add.s32 	%r47, %r1393, %r36;
	add.s32 	%r48, %r1395, %r36;
	add.s32 	%r49, %r1396, %r36;
	setp.ne.s32 	%p546, %r1341, 0;
	@%p546 bra 	$L__BB2_6;
	add.s64 	%rd589, %rd5, 256;
	add.s32 	%r1403, %r21, %r20;
	add.s32 	%r1404, %r1403, %r22;
	add.s32 	%r1405, %r1404, %r23;
	add.s32 	%r1406, %r1405, %r24;
	add.s32 	%r1407, %r1406, %r25;
	add.s32 	%r1408, %r1407, %r26;
	add.s32 	%r1409, %r1408, %r27;
	add.s32 	%r1410, %r1409, %r28;
	add.s32 	%r1411, %r1410, %r29;
	add.s32 	%r1412, %r1411, %r30;
	add.s32 	%r1413, %r1412, %r31;
	add.s32 	%r1414, %r1413, %r32;
	add.s32 	%r1415, %r1414, %r33;
	add.s32 	%r1416, %r1415, %r34;
	add.s32 	%r1402, %r1416, %r35;
	mov.b32 	%r1401, 101;
	// begin inline asm
	st.relaxed.gpu.v2.u32 [%rd589], {%r1401, %r1402};
	// end inline asm
$L__BB2_6:
	add.s32 	%r1417, %r21, %r20;
	add.s32 	%r1418, %r1417, %r22;
	add.s32 	%r1419, %r1418, %r23;
	add.s32 	%r1420, %r1419, %r24;
	add.s32 	%r1421, %r1420, %r25;
	add.s32 	%r1422, %r1421, %r26;
	add.s32 	%r1423, %r1422, %r27;
	add.s32 	%r1424, %r1423, %r28;
	add.s32 	%r1425, %r1424, %r29;
	add.s32 	%r1426, %r1425, %r30;
	add.s32 	%r1427, %r1426, %r31;
	add.s32 	%r1428, %r1427, %r32;
	add.s32 	%r1429, %r1428, %r33;
	add.s32 	%r1430, %r1429, %r34;
	add.s32 	%r1431, %r1430, %r35;
	setp.gt.s32 	%p547, %r1431, 512;
	@%p547 bra 	$L__BB2_63;
	@%p537 bra 	$L__BB2_8;
	bra.uni 	$L__BB2_11;
$L__BB2_8:
	mov.u64 	%rd591, %rd209;
	ld.param.u8 	%rs75, [%rd591];
	setp.ne.s16 	%p549, %rs75, 0;
	mov.b64 	%rd718, 0;
	@%p549 bra 	$L__BB2_10;
	mov.u64 	%rd592, %rd209;
	ld.param.u64 	%rd593, [%rd592+24];
	cvta.to.global.u64 	%rd594, %rd593;
	ld.global.u64 	%rd718, [%rd594];
$L__BB2_10:
	ld.param.u64 	%rd706, [_ZN3cub18CUB_300001_SM_10006detail6select23DeviceSelectSweepKernelINS2_10policy_hubIidiLb0ELNS0_10SelectImplE0EE10Policy1000EPiPdS8_PlNS0_13ScanTileStateIiLb1EEE15LessThanOrEqualNS0_8NullTypeEiNS2_19streaming_context_tIlLb1EEELS5_0EEEvT0_T1_T2_T3_T4_T5_T6_T7_iT8_NS1_7vsmem_tE_param_2];
	cvt.s64.s32 	%rd595, %r36;
	add.s64 	%rd596, %rd718, %rd595;
	cvta.to.global.u64 	%rd597, %rd706;
	shl.b64 	%rd598, %rd596, 2;
	add.s64 	%rd599, %rd597, %rd598;
	st.global.u32 	[%rd599], %r4;
$L__BB2_11:
	setp.gtu.f64 	%p550, %fd3, %fd1;
	@%p550 bra 	$L__BB2_15;
	mov.u64 	%rd601, %rd209;
	ld.param.u8 	%rs76, [%rd601];
	setp.ne.s16 	%p551, %rs76, 0;
	mov.b64 	%rd719, 0;
	@%p551 bra 	$L__BB2_14;
	mov.u64 	%rd602, %rd209;
	ld.param.u64 	%rd603, [%rd602+24];
	cvta.to.global.u64 	%rd604, %rd603;
	ld.global.u64 	%rd719, [%rd604];
$L__BB2_14:
	ld.param.u64 	%rd707, [_ZN3cub18CUB_300001_SM_10006detail6select23DeviceSelectSweepKernelINS2_10policy_hubIidiLb0ELNS0_10SelectImplE0EE10Policy1000EPiPdS8_PlNS0_13ScanTileStateIiLb1EEE15LessThanOrEqualNS0_8NullTypeEiNS2_19streaming_context_tIlLb1EEELS5_0EEEvT0_T1_T2_T3_T4_T5_T6_T7_iT8_NS1_7vsmem_tE_param_2];
	cvt.s64.s32 	%rd605, %r37;
	add.s64 	%rd606, %rd719, %rd605;
	cvta.to.global.u64 	%rd607, %rd707;
	shl.b64 	%rd608, %rd606, 2;
	add.s64 	%rd609, %rd607, %rd608;
	st.global.u32 	[%rd609], %r5;
$L__BB2_15:
	ld.param.u64 	%rd708, [_ZN3cub18CUB_300001_SM_10006detail6select23DeviceSelectSweepKernelINS2_10policy_hubIidiLb0ELNS0_10SelectImplE0EE10Policy1000EPiPdS8_PlNS0_13ScanTileStateIiLb1EEE15LessThanOrEqualNS0_8NullTypeEiNS2_19streaming_context_tIlLb1EEELS5_0EEEvT0_T1_T2_T3_T4_T5_T6_T7_iT8_NS1_7vsmem_tE_param_2];
	cvta.to.global.u64 	%rd28, %rd708;
	mov.u64 	%rd610, %rd209;
	ld.param.u64 	%rd611, [%rd610+24];
	cvta.to.global.u64 	%rd29, %rd611;
	setp.gtu.f64 	%p552, %fd4, %fd1;
	@%p552 bra 	$L__BB2_19;
	mov.u64 	%rd613, %rd209;
	ld.param.u8 	%rs77, [%rd613];
	setp.ne.s16 	%p553, %rs77, 0;
	mov.b64 	%rd720, 0;
	@%p553 bra 	$L__BB2_18;
	ld.global.u64 	%rd720, [%rd29];
$L__BB2_18:
	cvt.s64.s32 	%rd614, %r38;
	add.s64 	%rd615, %rd720, %rd614;
	shl.b64 	%rd616, %rd615, 2;
	add.s64 	%rd617, %rd28, %rd616;
	st.global.u32 	[%rd617], %r6;
$L__BB2_19:
	mov.u64 	%rd618, %rd209;
	ld.param.u8 	%rs2, [%rd618];
	setp.gtu.f64 	%p554, %fd5, %fd1;
	@%p554 bra 	$L__BB2_23;
	setp.ne.s16 	%p555, %rs2, 0;
	mov.b64 	%rd721, 0;
	@%p555 bra 	$L__BB2_22;
	ld.global.u64 	%rd721, [%rd29];
$L__BB2_22:
	cvt.s64.s32 	%rd620, %r39;
	add.s64 	%rd621, %rd721, %rd620;
	shl.b64 	%rd622, %rd621, 2;
	add.s64 	%rd623, %rd28, %rd622;
	st.global.u32 	[%rd623], %r7;
$L__BB2_23:
	setp.gtu.f64 	%p556, %fd6, %fd1;
	@%p556 bra 	$L__BB2_27;
	setp.ne.s16 	%p557, %rs2, 0;
	mov.b64 	%rd722, 0;
	@%p557 bra 	$L__BB2_26;
	ld.global.u64 	%rd722, [%rd29];
$L__BB2_26:
	cvt.s64.s32 	%rd625, %r40;
	add.s64 	%rd626, %rd722, %rd625;
	shl.b64 	%rd627, %rd626, 2;
	add.s64 	%rd628, %rd28, %rd627;
	st.global.u32 	[%rd628], %r8;
$L__BB2_27:
	setp.gtu.f64 	%p558, %fd7, %fd1;
	@%p558 bra 	$L__BB2_31;
	setp.ne.s16 	%p559, %rs2, 0;
	mov.b64 	%rd723, 0;
	@%p559 bra 	$L__BB2_30;
	ld.global.u64 	%rd723, [%rd29];
$L__BB2_30:
	cvt.s64.s32 	%rd630, %r41;
	add.s64 	%rd631, %rd723, %rd630;
	shl.b64 	%rd632, %rd631, 2;
	add.s64 	%rd633, %rd28, %rd632;
	st.global.u32 	[%rd633], %r9;
$L__BB2_31:
	setp.gtu.f64 	%p560, %fd8, %fd1;
	@%p560 bra 	$L__BB2_35;
	setp.ne.s16 	%p561, %rs2, 0;
	mov.b64 	%rd724, 0;
	@%p561 bra 	$L__BB2_34;
	ld.global.u64 	%rd724, [%rd29];
$L__BB2_34:
	cvt.s64.s32 	%rd635, %r42;
	add.s64 	%rd636, %rd724, %rd635;
	shl.b64 	%rd637, %rd636, 2;
	add.s64 	%rd638, %rd28, %rd637;
	st.global.u32 	[%rd638], %r10;
$L__BB2_35:
	setp.gtu.f64 	%p562, %fd9, %fd1;
	@%p562 bra 	$L__BB2_39;
	setp.ne.s16 	%p563, %rs2, 0;
	mov.b64 	%rd725, 0;
	@%p563 bra 	$L__BB2_38;
	ld.global.u64 	%rd725, [%rd29];
$L__BB2_38:
	cvt.s64.s32 	%rd640, %r43;
	add.s64 	%rd641, %rd725, %rd640;
	shl.b64 	%rd642, %rd641, 2;
	add.s64 	%rd643, %rd28, %rd642;
	st.global.u32 	[%rd643], %r11;
$L__BB2_39:
	setp.gtu.f64 	%p564, %fd10, %fd1;
	@%p564 bra 	$L__BB2_43;
	setp.ne.s16 	%p565, %rs2, 0;
	mov.b64 	%rd726, 0;
	@%p565 bra 	$L__BB2_42;
	ld.global.u64 	%rd726, [%rd29];
$L__BB2_42:
	cvt.s64.s32 	%rd645, %r44;
	add.s64 	%rd646, %rd726, %rd645;
	shl.b64 	%rd647, %rd646, 2;
	add.s64 	%rd648, %rd28, %rd647;
	st.global.u32 	[%rd648], %r12;
$L__BB2_43:
	setp.gtu.f64 	%p566, %fd11, %fd1;
	@%p566 bra 	$L__BB2_47;
	setp.ne.s16 	%p567, %rs2, 0;
	mov.b64 	%rd727, 0;
	@%p567 bra 	$L__BB2_46;
	ld.global.u64 	%rd727, [%rd29];
$L__BB2_46:
	cvt.s64.s32 	%rd650, %r45;
	add.s64 	%rd651, %rd727, %rd650;
	shl.b64 	%rd652, %rd651, 2;
	add.s64 	%rd653, %rd28, %rd652;
	st.global.u32 	[%rd653], %r13;
$L__BB2_47:
	setp.gtu.f64 	%p568, %fd12, %fd1;
	@%p568 bra 	$L__BB2_51;
	setp.ne.s16 	%p569, %rs2, 0;
	mov.b64 	%rd728, 0;
	@%p569 bra 	$L__BB2_50;
	ld.global.u64 	%rd728, [%rd29];
$L__BB2_50:
	cvt.s64.s32 	%rd655, %r46;
	add.s64 	%rd656, %rd728, %rd655;
	shl.b64 	%rd657, %rd656, 2;
	add.s64 	%rd658, %rd28, %rd657;
	st.global.u32 	[%rd658], %r14;
$L__BB2_51:
	setp.gtu.f64 	%p570, %fd13, %fd1;
	@%p570 bra 	$L__BB2_55;
	setp.ne.s16 	%p571, %rs2, 0;
	mov.b64 	%rd729, 0;
	@%p571 bra 	$L__BB2_54;
	ld.global.u64 	%rd729, [%rd29];
$L__BB2_54:
	cvt.s64.s32 	%rd660, %r47;
	add.s64 	%rd661, %rd729, %rd660;
	shl.b64 	%rd662, %rd661, 2;
	add.s64 	%rd663, %rd28, %rd662;
	st.global.u32 	[%rd663], %r15;
$L__BB2_55:
	setp.gtu.f64 	%p572, %fd14, %fd1;
	@%p572 bra 	$L__BB2_59;
	setp.ne.s16 	%p573, %rs2, 0;
	mov.b64 	%rd730, 0;
	@%p573 bra 	$L__BB2_58;
	ld.global.u64 	%rd730, [%rd29];
$L__BB2_58:
	cvt.s64.s32 	%rd665, %r48;
	add.s64 	%rd666, %rd730, %rd665;
	shl.b64 	%rd667, %rd666, 2;
	add.s64 	%rd668, %rd28, %rd667;
	st.global.u32 	[%rd668], %r16;
$L__BB2_59:
	setp.gtu.f64 	%p574, %fd15, %fd1;
	@%p574 bra 	$L__BB2_573;
	setp.ne.s16 	%p575, %rs2, 0;
	mov.b64 	%rd731, 0;
	@%p575 bra 	$L__BB2_62;
	ld.global.u64 	%rd731, [%rd29];
$L__BB2_62:
	cvt.s64.s32 	%rd670, %r49;
	add.s64 	%rd671, %rd731, %rd670;
	shl.b64 	%rd672, %rd671, 2;
	add.s64 	%rd673, %rd28, %rd672;
	st.global.u32 	[%rd673], %r17;
	bra.uni 	$L__BB2_573;
$L__BB2_63:
	setp.gtu.f64 	%p576, %fd2, %fd1;
	bar.sync 	0;
	@%p576 bra 	$L__BB2_65;
	shl.b32 	%r1432, %r36, 2;
	mov.u32 	%r1433, _ZZN3cub18CUB_300001_SM_10006detail6select23DeviceSelectSweepKernelINS2_10policy_hubIidiLb0ELNS0_10SelectImplE0EE10Policy1000EPiPdS8_PlNS0_13ScanTileStateIiLb1EEE15LessThanOrEqualNS0_8NullTypeEiNS2_19streaming_context_tIlLb1EEELS5_0EEEvT0_T1_T2_T3_T4_T5_T6_T7_iT8_NS1_7vsmem_tEE19static_temp_storage;
	add.s32 	%r1434, %r1433, %r1432;
	st.shared.u32 	[%r1434], %r4;
$L__BB2_65:
	setp.gtu.f64 	%p577, %fd3, %fd1;
	@%p577 bra 	$L__BB2_67;
	shl.b32 	%r1435, %r37, 2;
	mov.u32 	%r1436, _ZZN3cub18CUB_300001_SM_10006detail6select23DeviceSelectSweepKernelINS2_10policy_hubIidiLb0ELNS0_10SelectImplE0EE10Policy1000EPiPdS8_PlNS0_13ScanTileStateIiLb1EEE15LessThanOrEqualNS0_8NullTypeEiNS2_19streaming_context_tIlLb1EEELS5_0EEEvT0_T1_T2_T3_T4_T5_T6_T7_iT8_NS1_7vsmem_tEE19static_temp_storage;
	add.s32 	%r1437, %r1436, %r1435;
	st.shared.u32 	[%r1437], %r5;
$L__BB2_67:
	setp.gtu.f64 	%p578, %fd4, %fd1;
	@%p578 bra 	$L__BB2_69;
	shl.b32 	%r1438, %r38, 2;
	mov.u32 	%r1439, _ZZN3cub18CUB_300001_SM_10006detail6select23DeviceSelectSweepKernelINS2_10policy_hubIidiLb0ELNS0_10SelectImplE0EE10Policy1000EPiPdS8_PlNS0_13ScanTileStateIiLb1EEE15LessThanOrEqualNS0_8NullTypeEiNS2_19streaming_context_tIlLb1EEELS5_0EEEvT0_T1_T2_T3_T4_T5_T6_T7_iT8_NS1_7vsmem_tEE19static_temp_storage;
	add.s32 	%r1440, %r1439, %r1438;
	st.shared.u32 	[%r1440], %r6;
$L__BB2_69:
	setp.gtu.f64 	%p579, %fd5, %fd1;
	@%p579 bra 	$L__BB2_71;
	shl.b32 	%r1441, %r39, 2;
	mov.u32 	%r1442, _ZZN3cub18CUB_300001_SM_10006detail6select23DeviceSelectSweepKernelINS2_10policy_hubIidiLb0ELNS0_10SelectImplE0EE10Policy1000EPiPdS8_PlNS0_13ScanTileStateIiLb1EEE15LessThanOrEqualNS0_8NullTypeEiNS2_19streaming_context_tIlLb1EEELS5_0EEEvT0_T1_T2_T3_T4_T5_T6_T7_iT8_NS1_7vsmem_tEE19static_temp_storage;
	add.s32 	%r1443, %r1442, %r1441;
	st.shared.u32 	[%r1443], %r7;
$L__BB2_71:
	setp.gtu.f64 	%p580, %fd6, %fd1;
	@%p580 bra 	$L__BB2_73;
	shl.b32 	%r1444, %r40, 2;
	mov.u32 	%r1445, _ZZN3cub18CUB_300001_SM_10006detail6select23DeviceSelectSweepKernelINS2_10policy_hubIidiLb0ELNS0_10SelectImplE0EE10Policy1000EPiPdS8_PlNS0_13ScanTileStateIiLb1EEE15LessThanOrEqualNS0_8NullTypeEiNS2_19streaming_context_tIlLb1EEELS5_0EEEvT0_T1_T2_T3_T4_T5_T6_T7_iT8_NS1_7vsmem_tEE19static_temp_storage;
	add.s32 	%r1446, %r1445, %r1444;
	st.shared.u32 	[%r1446], %r8;
$L__BB2_73:
	setp.gtu.f64 	%p581, %fd7, %fd1;
	@%p581 bra 	$L__BB2_75;
	shl.b32 	%r1447, %r41, 2;
	mov.u32 	%r1448, _ZZN3cub18CUB_300001_SM_10006detail6select23DeviceSelectSweepKernelINS2_10policy_hubIidiLb0ELNS0_10SelectImplE0EE10Policy1000EPiPdS8_PlNS0_13ScanTileStateIiLb1EEE15LessThanOrEqualNS0_8NullTypeEiNS2_19streaming_context_tIlLb1EEELS5_0EEEvT0_T1_T2_T3_T4_T5_T6_T7_iT8_NS1_7vsmem_tEE19static_temp_storage;
	add.s32 	%r1449, %r1448, %r1447;
	st.shared.u32 	[%r1449], %r9;
$L__BB2_75:
	setp.gtu.f64 	%p582, %fd8, %fd1;
	@%p582 bra 	$L__BB2_77;
	shl.b32 	%r1450, %r42, 2;
	mov.u32 	%r1451, _ZZN3cub18CUB_300001_SM_10006detail6select23DeviceSelectSweepKernelINS2_10policy_hubIidiLb0ELNS0_10SelectImplE0EE10Policy1000EPiPdS8_PlNS0_13ScanTileStateIiLb1EEE15LessThanOrEqualNS0_8NullTypeEiNS2_19streaming_context_tIlLb1EEELS5_0EEEvT0_T1_T2_T3_T4_T5_T6_T7_iT8_NS1_7vsmem_tEE19static_temp_storage;
	add.s32 	%r1452, %r1451, %r1450;
	st.shared.u32 	[%r1452], %r10;
$L__BB2_77:
	setp.gtu.f64 	%p583, %fd9, %fd1;
	@%p583 bra 	$L__BB2_79;
	shl.b32 	%r1453, %r43, 2;
	mov.u32 	%r1454, _ZZN3cub18CUB_300001_SM_10006detail6select23DeviceSelectSweepKernelINS2_10policy_hubIidiLb0ELNS0_10SelectImplE0EE10Policy1000EPiPdS8_PlNS0_13ScanTileStateIiLb1EEE15LessThanOrEqualNS0_8NullTypeEiNS2_19streaming_context_tIlLb1EEELS5_0EEEvT0_T1_T2_T3_T4_T5_T6_T7_iT8_NS1_7vsmem_tEE19static_temp_storage;
	add.s32 	%r1455, %r1454, %r1453;
	st.shared.u32 	[%r1455], %r11;
$L__BB2_79:
	setp.gtu.f64 	%p584, %fd10, %fd1;
	@%p584 bra 	$L__BB2_81;
	shl.b32 	%r1456, %r44, 2;
	mov.u32 	%r1457, _ZZN3cub18CUB_300001_SM_10006detail6select23DeviceSelectSweepKernelINS2_10policy_hubIidiLb0ELNS0_10SelectImplE0EE10Policy1000EPiPdS8_PlNS0_13ScanTileStateIiLb1EEE15LessThanOrEqualNS0_8NullTypeEiNS2_19streaming_context_tIlLb1EEELS5_0EEEvT0_T1_T2_T3_T4_T5_T6_T7_iT8_NS1_7vsmem_tEE19static_temp_storage;
	add.s32 	%r1458, %r1457, %r1456;
	st.shared.u32 	[%r1458], %r12;
$L__BB2_81:
	setp.gtu.f64 	%p585, %fd11, %fd1;
	@%p585 bra 	$L__BB2_83;
	shl.b32 	%r1459, %r45, 2;
	mov.u32 	%r1460, _ZZN3cub18CUB_300001_SM_10006detail6select23DeviceSelectSweepKernelINS2_10policy_hubIidiLb0ELNS0_10SelectImplE0EE10Policy1000EPiPdS8_PlNS0_13ScanTileStateIiLb1EEE15LessThanOrEqualNS0_8NullTypeEiNS2_19streaming_context_tIlLb1EEELS5_0EEEvT0_T1_T2_T3_T4_T5_T6_T7_iT8_NS1_7vsmem_tEE19static_temp_storage;
	add.s32 	%r1461, %r1460, %r1459;
	st.shared.u32 	[%r1461], %r13;
$L__BB2_83:
	setp.gtu.f64 	%p586, %fd12, %fd1;
	@%p586 bra 	$L__BB2_85;
	shl.b32 	%r1462, %r46, 2;
	mov.u32 	%r1463, _ZZN3cub18CUB_300001_SM_10006detail6select23DeviceSelectSweepKernelINS2_10policy_hubIidiLb0ELNS0_10SelectImplE0EE10Policy1000EPiPdS8_PlNS0_13ScanTileStateIiLb1EEE15LessThanOrEqualNS0_8NullTypeEiNS2_19streaming_context_tIlLb1EEELS5_0EEEvT0_T1_T2_T3_T4_T5_T6_T7_iT8_NS1_7vsmem_tEE19static_temp_storage;
	add.s32 	%r1464, %r1463, %r1462;
	st.shared.u32 	[%r1464], %r14;
$L__BB2_85:
	setp.gtu.f64 	%p587, %fd13, %fd1;
	@%p587 bra 	$L__BB2_87;
	shl.b32 	%r1465, %r47, 2;
	mov.u32 	%r1466, _ZZN3cub18CUB_300001_SM_10006detail6select23DeviceSelectSweepKernelINS2_10policy_hubIidiLb0ELNS0_10SelectImplE0EE10Policy1000EPiPdS8_PlNS0_13ScanTileStateIiLb1EEE15LessThanOrEqualNS0_8NullTypeEiNS2_19streaming_context_tIlLb1EEELS5_0EEEvT0_T1_T2_T3_T4_T5_T6_T7_iT8_NS1_7vsmem_tEE19static_temp_storage;
	add.s32 	%r1467, %r1466, %r1465;
	st.shared.u32 	[%r1467], %r15;
$L__BB2_87:
	setp.gtu.f64 	%p588, %fd14, %fd1;
	@%p588 bra 	$L__BB2_89;
	shl.b32 	%r1468, %r48, 2;
	mov.u32 	%r1469, _ZZN3cub18CUB_300001_SM_10006detail6select23DeviceSelectSweepKernelINS2_10policy_hubIidiLb0ELNS0_10SelectImplE0EE10Policy1000EPiPdS8_PlNS0_13ScanTileStateIiLb1EEE15LessThanOrEqualNS0_8NullTypeEiNS2_19streaming_context_tIlLb1EEELS5_0EEEvT0_T1_T2_T3_T4_T5_T6_T7_iT8_NS1_7vsmem_tEE19static_temp_storage;
	add.s32 	%r1470, %r1469, %r1468;
	st.shared.u32 	[%r1470], %r16;
$L__BB2_89:
	setp.gtu.f64 	%p589, %fd15, %fd1;
	@%p589 bra 	$L__BB2_91;
	shl.b32 	%r1471, %r49, 2;
	mov.u32 	%r1472, _ZZN3cub18CUB_300001_SM_10006detail6select23DeviceSelectSweepKernelINS2_10policy_hubIidiLb0ELNS0_10SelectImplE0EE10Policy1000EPiPdS8_PlNS0_13ScanTileStateIiLb1EEE15LessThanOrEqualNS0_8NullTypeEiNS2_19streaming_context_tIlLb1EEELS5_0EEEvT0_T1_T2_T3_T4_T5_T6_T7_iT8_NS1_7vsmem_tEE19static_temp_storage;
	add.s32 	%r1473, %r1472, %r1471;
	st.shared.u32 	[%r1473], %r17;
$L__BB2_91:
	bar.sync 	0;
	add.s32 	%r1474, %r21, %r20;
	add.s32 	%r1475, %r1474, %r22;
	add.s32 	%r1476, %r1475, %r23;
	add.s32 	%r1477, %r1476, %r24;
	add.s32 	%r1478, %r1477, %r25;
	add.s32 	%r1479, %r1478, %r26;
	add.s32 	%r1480, %r1479, %r27;
	add.s32 	%r1481, %r1480, %r28;
	add.s32 	%r1482, %r1481, %r29;
	add.s32 	%r1483, %r1482, %r30;
	add.s32 	%r1484, %r1483, %r31;
	add.s32 	%r1485, %r1484, %r32;
	add.s32 	%r1486, %r1485, %r33;
	add.s32 	%r1487, %r1486, %r34;
	add.s32 	%r50, %r1487, %r35;
	mov.u32 	%r1520, %tid.x;
	setp.ge.u32 	%p590, %r1520, %r50;
	@%p590 bra 	$L__BB2_573;
	ld.param.u64 	%rd709, [_ZN3cub18CUB_300001_SM_10006detail6select23DeviceSelectSweepKernelINS2_10policy_hubIidiLb0ELNS0_10SelectImplE0EE10Policy1000EPiPdS8_PlNS0_13ScanTileStateIiLb1EEE15LessThanOrEqualNS0_8NullTypeEiNS2_19streaming_context_tIlLb1EEELS5_0EEEvT0_T1_T2_T3_T4_T5_T6_T7_iT8_NS1_7vsmem_tE_param_2];
	cvta.to.global.u64 	%rd6, %rd709;
	mov.u64 	%rd674, %rd209;
	ld.param.u8 	%rs1, [%rd674];
	ld.param.u64 	%rd675, [%rd674+24];
	cvta.to.global.u64 	%rd7, %rd675;
	add.s32 	%r1488, %r21, %r22;
	add.s32 	%r1489, %r1488, %r23;
	add.s32 	%r1490, %r1489, %r24;
	add.s32 	%r1491, %r1490, %r25;
	add.s32 	%r1492, %r1491, %r26;
	add.s32 	%r1493, %r1492, %r27;
	add.s32 	%r1494, %r1493, %r28;
	add.s32 	%r1495, %r1494, %r29;
	add.s32 	%r1496, %r1495, %r30;
	add.s32 	%r1497, %r1496, %r31;
	add.s32 	%r1498, %r1497, %r32;
	add.s32 	%r1499, %r1498, %r33;
	add.s32 	%r1500, %r1499, %r34;
	add.s32 	%r1501, %r1500, %r35;
	add.s32 	%r1502, %r1501, %r20;
	not.b32 	%r1503, %r1520;
	add.s32 	%r52, %r1502, %r1503;
	and.b32  	%r1504, %r52, 1536;
	setp.eq.s32 	%p591, %r1504, 1536;
	@%p591 bra 	$L__BB2_97;
	cvt.u64.u32 	%rd711, %r1520;
	shl.b32 	%r1505, %r1520, 2;
	mov.u32 	%r1506, _ZZN3cub18CUB_300001_SM_10006detail6select23DeviceSelectSweepKernelINS2_10policy_hubIidiLb0ELNS0_10SelectImplE0EE10Policy1000EPiPdS8_PlNS0_13ScanTileStateIiLb1EEE15LessThanOrEqualNS0_8NullTypeEiNS2_19streaming_context_tIlLb1EEELS5_0EEEvT0_T1_T2_T3_T4_T5_T6_T7_iT8_NS1_7vsmem_tEE19static_temp_storage;
	add.s32 	%r1517, %r1506, %r1505;
	shr.u32 	%r1507, %r52, 9;
	add.s32 	%r1508, %r1507, 1;
	and.b32  	%r1509, %r1508, 3;
	neg.s32 	%r1516, %r1509;
$L__BB2_94:
	.pragma "nounroll";
	setp.ne.s16 	%p592, %rs1, 0;
	ld.shared.u32 	%r57, [%r1517];
	mov.b64 	%rd712, 0;
	@%p592 bra 	$L__BB2_96;
	ld.global.u64 	%rd712, [%rd7];
$L__BB2_96:
	add.s64 	%rd677, %rd712, %rd711;
	shl.b64 	%rd678, %rd677, 2;
	add.s64 	%rd679, %rd6, %rd678;
	st.global.u32 	[%rd679], %r57;
	add.s64 	%rd711, %rd711, 512;
	cvt.u32.u64 	%r1520, %rd711;
	add.s32 	%r1517, %r1517, 2048;
	add.s32 	%r1516, %r1516, 1;
	setp.ne.s32 	%p593, %r1516, 0;
	@%p593 bra 	$L__BB2_94;
$L__BB2_97:
	setp.lt.u32 	%p594, %r52, 1536;
	@%p594 bra 	$L__BB2_573;
	mul.wide.u32 	%rd681, %r1520, 4;
	add.s64 	%rd13, %rd6, %rd681;
	shl.b32 	%r1510, %r1520, 2;
	mov.u32 	%r1511, _ZZN3cub18CUB_300001_SM_10006detail6select23DeviceSelectSweepKernelINS2_10policy_hubIidiLb0ELNS0_10SelectImplE0EE10Policy1000EPiPdS8_PlNS0_13ScanTileStateIiLb1EEE15LessThanOrEqualNS0_8NullTypeEiNS2_19streaming_context_tIlLb1EEELS5_0EEEvT0_T1_T2_T3_T4_T5_T6_T7_iT8_NS1_7vsmem_tEE19static_temp_storage;
	add.s32 	%r1512, %r1510, %r1511;
	add.s32 	%r1519, %r1512, 4096;
	mov.b64 	%rd713, 0;
$L__BB2_99:
	setp.ne.s16 	%p595, %rs1, 0;
	ld.shared.u32 	%r65, [%r1519+-4096];
	mov.b64 	%rd714, 0;
	@%p595 bra 	$L__BB2_101;
	ld.global.u64 	%rd714, [%rd7];
$L__BB2_101:
	setp.ne.s16 	%p596, %rs1, 0;
	shl.b64 	%rd684, %rd714, 2;
	add.s64 	%rd685, %rd713, %rd684;
	add.s64 	%rd686, %rd13, %rd685;
	st.global.u32 	[%rd686], %r65;
	ld.shared.u32 	%r66, [%r1519+-2048];
	mov.b64 	%rd715, 0;
	@%p596 bra 	$L__BB2_103;
	ld.global.u64 	%rd715, [%rd7];
$L__BB2_103:
	setp.ne.s16 	%p597, %rs1, 0;
	shl.b64 	%rd688, %rd715, 2;
	add.s64 	%rd689, %rd713, %rd688;
	add.s64 	%rd690, %rd13, %rd689;
	st.global.u32 	[%rd690+2048], %r66;
	ld.shared.u32 	%r67, [%r1519];
	mov.b64 	%rd716, 0;
	@%p597 bra 	$L__BB2_105;
	ld.global.u64 	%rd716, [%rd7];
$L__BB2_105:
	setp.ne.s16 	%p598, %rs1, 0;
	shl.b64 	%rd692, %rd716, 2;
	add.s64 	%rd693, %rd713, %rd692;
	add.s64 	%rd694, %rd13, %rd693;
	st.global.u32 	[%rd694+4096], %r67;
	ld.shared.u32 	%r68, [%r1519+2048];
	mov.b64 	%rd717, 0;
	@%p598 bra 	$L__BB2_107;
	ld.global.u64 	%rd717, [%rd7];
$L__BB2_107:
	shl.b64 	%rd695, %rd717, 2;
	add.s64 	%rd696, %rd713, %rd695;
	add.s64 	%rd697, %rd13, %rd696;
	st.global.u32 	[%rd697+6144], %r68;
	add.s32 	%r1520, %r1520, 2048;
	add.s64 	%rd713, %rd713, 8192;
	add.s32 	%r1519, %r1519, 8192;
	setp.lt.s32 	%p599, %r1520, %r50;
	@%p599 bra 	$L__BB2_99;
	bra.uni 	$L__BB2_573;
$L__BB2_108:
	ld.param.u64 	%rd700, [_ZN3cub18CUB_300001_SM_10006detail6select23DeviceSelectSweepKernelINS2_10policy_hubIidiLb0ELNS0_10SelectImplE0EE10Policy1000EPiPdS8_PlNS0_13ScanTileStateIiLb1EEE15LessThanOrEqualNS0_8NullTypeEiNS2_19streaming_context_tIlLb1EEELS5_0EEEvT0_T1_T2_T3_T4_T5_T6_T7_iT8_NS1_7vsmem_tE_param_1];
	ld.param.u64 	%rd698, [_ZN3cub18CUB_300001_SM_10006detail6select23DeviceSelectSweepKernelINS2_10policy_hubIidiLb0ELNS0_10SelectImplE0EE10Policy1000EPiPdS8_PlNS0_13ScanTileStateIiLb1EEE15LessThanOrEqualNS0_8NullTypeEiNS2_19streaming_context_tIlLb1EEELS5_0EEEvT0_T1_T2_T3_T4_T5_T6_T7_iT8_NS1_7vsmem_tE_param_0];
	mov.u64 	%rd441, %rd209;
	ld.param.u8 	%rs54, [%rd441];
	setp.eq.s16 	%p374, %rs54, 0;
	ld.param.u64 	%rd442, [%rd441+16];
	selp.b64 	%rd443, %rd442, 0, %p374;
	mov.u32 	%r980, %ctaid.x;
	mov.u32 	%r981, %nctaid.y;
	mov.u32 	%r982, %ctaid.y;
	mad.lo.s32 	%r1530, %r980, %r981, %r982;
	mul.lo.s32 	%r983, %r1530, 7168;
	cvt.s64.s32 	%rd444, %r983;
	add.s64 	%rd445, %rd443, %rd444;
	mov.u32 	%r72, %tid.x;
	mul.lo.s32 	%r984, %r72, 14;
	cvt.u64.u32 	%rd446, %r984;
	add.s64 	%rd447, %rd445, %rd446;
	cvta.to.global.u64 	%rd448, %rd698;
	shl.b64 	%rd449, %rd447, 2;
	add.s64 	%rd450, %rd448, %rd449;
	ld.global.u32 	%r73, [%rd450];
	ld.global.u32 	%r74, [%rd450+4];
	ld.global.u32 	%r75, [%rd450+8];
	ld.global.u32 	%r76, [%rd450+12];
	ld.global.u32 	%r77, [%rd450+16];
	ld.global.u32 	%r78, [%rd450+20];
	ld.global.u32 	%r79, [%rd450+24];
	ld.global.u32 	%r80, [%rd450+28];
	ld.global.u32 	%r81, [%rd450+32];
	ld.global.u32 	%r82, [%rd450+36];
	ld.global.u32 	%r83, [%rd450+40];
	ld.global.u32 	%r84, [%rd450+44];
	ld.global.u32 	%r85, [%rd450+48];
	ld.global.u32 	%r86, [%rd450+52];
	bar.sync 	0;
	cvta.to.global.u64 	%rd451, %rd700;
	shl.b64 	%rd452, %rd447, 3;
	add.s64 	%rd453, %rd451, %rd452;
	ld.global.f64 	%fd16, [%rd453];
	ld.global.f64 	%fd17, [%rd453+8];
	ld.global.f64 	%fd18, [%rd453+16];
	ld.global.f64 	%fd19, [%rd453+24];
	ld.global.f64 	%fd20, [%rd453+32];
	ld.global.f64 	%fd21, [%rd453+40];
	ld.global.f64 	%fd22, [%rd453+48];
	ld.global.f64 	%fd23, [%rd453+56];
	ld.global.f64 	%fd24, [%rd453+64];
	ld.global.f64 	%fd25, [%rd453+72];
	ld.global.f64 	%fd26, [%rd453+80];
	ld.global.f64 	%fd27, [%rd453+88];
	ld.global.f64 	%fd28, [%rd453+96];
	ld.global.f64 	%fd29, [%rd453+104];
	setp.le.f64 	%p375, %fd16, %fd1;
	selp.u32 	%r985, 1, 0, %p375;
	setp.le.f64 	%p376, %fd17, %fd1;
	selp.u32 	%r986, 1, 0, %p376;
	setp.le.f64 	%p377, %fd18, %fd1;
	selp.u32 	%r987, 1, 0, %p377;
	setp.le.f64 	%p378, %fd19, %fd1;
	selp.u32 	%r988, 1, 0, %p378;
	setp.le.f64 	%p379, %fd20, %fd1;
	selp.u32 	%r989, 1, 0, %p379;
	setp.le.f64 	%p380, %fd21, %fd1;
	selp.u32 	%r990, 1, 0, %p380;
	setp.le.f64 	%p381, %fd22, %fd1;
	selp.u32 	%r991, 1, 0, %p381;
	setp.le.f64 	%p382, %fd23, %fd1;
	selp.u32 	%r992, 1, 0, %p382;
	setp.le.f64 	%p383, %fd24, %fd1;
	selp.u32 	%r993, 1, 0, %p383;
	setp.le.f64 	%p384, %fd25, %fd1;
	selp.u32 	%r994, 1, 0, %p384;
	setp.le.f64 	%p385, %fd26, %fd1;
	selp.u32 	%r995, 1, 0, %p385;
	setp.le.f64 	%p386, %fd27, %fd1;
	selp.u32 	%r996, 1, 0, %p386;
	setp.le.f64 	%p387, %fd28, %fd1;
	selp.u32 	%r997, 1, 0, %p387;
	setp.le.f64 	%p388, %fd29, %fd1;
	selp.u32 	%r998, 1, 0, %p388;
	bar.sync 	0;
	add.s32 	%r999, %r986, %r985;
	add.s32 	%r1000, %r999, %r987;
	add.s32 	%r1001, %r1000, %r988;
	add.s32 	%r1002, %r1001, %r989;
	add.s32 	%r1003, %r1002, %r990;
	add.s32 	%r1004, %r1003, %r991;
	add.s32 	%r1005, %r1004, %r992;
	add.s32 	%r1006, %r1005, %r993;
	add.s32 	%r1007, %r1006, %r994;
	add.s32 	%r1008, %r1007, %r995;
	add.s32 	%r1009, %r1008, %r996;
	add.s32 	%r1010, %r1009, %r997;
	add.s32 	%r954, %r1010, %r998;
	// begin inline asm
	mov.u32 %r949, %laneid;
	// end inline asm
	mov.b32 	%r952, 1;
	mov.b32 	%r977, 0;
	mov.b32 	%r979, -1;
	// begin inline asm
	{  .reg .s32 r0;  .reg .pred p;  shfl.sync.up.b32 r0|p, %r954, %r952, %r977, %r979;  @p add.s32 r0, r0, %r954;  mov.s32 %r950, r0;}
	// end inline asm
	mov.b32 	%r958, 2;
	// begin inline asm
	{  .reg .s32 r0;  .reg .pred p;  shfl.sync.up.b32 r0|p, %r950, %r958, %r977, %r979;  @p add.s32 r0, r0, %r950;  mov.s32 %r956, r0;}
	// end inline asm
	mov.b32 	%r964, 4;
	// begin inline asm
	{  .reg .s32 r0;  .reg .pred p;  shfl.sync.up.b32 r0|p, %r956, %r964, %r977, %r979;  @p add.s32 r0, r0, %r956;  mov.s32 %r962, r0;}
	// end inline asm
	mov.b32 	%r970, 8;
	// begin inline asm
	{  .reg .s32 r0;  .reg .pred p;  shfl.sync.up.b32 r0|p, %r962, %r970, %r977, %r979;  @p add.s32 r0, r0, %r962;  mov.s32 %r968, r0;}
	// end inline asm
	mov.b32 	%r976, 16;
	// begin inline asm
	{  .reg .s32 r0;  .reg .pred p;  shfl.sync.up.b32 r0|p, %r968, %r976, %r977, %r979;  @p add.s32 r0, r0, %r968;  mov.s32 %r974, r0;}
	// end inline asm
	setp.ne.s32 	%p389, %r949, 31;
	@%p389 bra 	$L__BB2_110;
	shr.u32 	%r1011, %r72, 3;
	and.b32  	%r1012, %r1011, 124;
	mov.u32 	%r1013, _ZZN3cub18CUB_300001_SM_10006detail6select23DeviceSelectSweepKernelINS2_10policy_hubIidiLb0ELNS0_10SelectImplE0EE10Policy1000EPiPdS8_PlNS0_13ScanTileStateIiLb1EEE15LessThanOrEqualNS0_8NullTypeEiNS2_19streaming_context_tIlLb1EEELS5_0EEEvT0_T1_T2_T3_T4_T5_T6_T7_iT8_NS1_7vsmem_tEE19static_temp_storage;
	add.s32 	%r1014, %r1013, %r1012;
	st.shared.u32 	[%r1014], %r974;
$L__BB2_110:
	sub.s32 	%r1015, %r974, %r954;
	bar.sync 	0;
	ld.shared.v4.u32 	{%r1016, %r1017, %r1018, %r1019}, [_ZZN3cub18CUB_300001_SM_10006detail6select23DeviceSelectSweepKernelINS2_10policy_hubIidiLb0ELNS0_10SelectImplE0EE10Policy1000EPiPdS8_PlNS0_13ScanTileStateIiLb1EEE15LessThanOrEqualNS0_8NullTypeEiNS2_19streaming_context_tIlLb1EEELS5_0EEEvT0_T1_T2_T3_T4_T5_T6_T7_iT8_NS1_7vsmem_tEE19static_temp_storage];
	shr.u32 	%r1020, %r72, 5;
	add.s32 	%r1021, %r1017, %r1016;
	setp.eq.s32 	%p390, %r1020, 2;
	selp.b32 	%r1022, %r1021, %r1016, %p390;
	add.s32 	%r1023, %r1021, %r1018;
	setp.eq.s32 	%p391, %r1020, 3;
	selp.b32 	%r1024, %r1023, %r1022, %p391;
	add.s32 	%r1025, %r1023, %r1019;
	setp.eq.s32 	%p392, %r1020, 4;
	selp.b32 	%r1026, %r1025, %r1024, %p392;
	ld.shared.v4.u32 	{%r1027, %r1028, %r1029, %r1030}, [_ZZN3cub18CUB_300001_SM_10006detail6select23DeviceSelectSweepKernelINS2_10policy_hubIidiLb0ELNS0_10SelectImplE0EE10Policy1000EPiPdS8_PlNS0_13ScanTileStateIiLb1EEE15LessThanOrEqualNS0_8NullTypeEiNS2_19streaming_context_tIlLb1EEELS5_0EEEvT0_T1_T2_T3_T4_T5_T6_T7_iT8_NS1_7vsmem_tEE19static_temp_storage+16];
	add.s32 	%r1031, %r1025, %r1027;
	setp.eq.s32 	%p393, %r1020, 5;
	selp.b32 	%r1032, %r1031, %r1026, %p393;
	add.s32 	%r1033, %r1031, %r1028;
	setp.eq.s32 	%p394, %r1020, 6;
	selp.b32 	%r1034, %r1033, %r1032, %p394;
	add.s32 	%r1035, %r1033, %r1029;
	setp.eq.s32 	%p395, %r1020, 7;
	selp.b32 	%r1036, %r1035, %r1034, %p395;
	add.s32 	%r1037, %r1035, %r1030;
	setp.eq.s32 	%p396, %r1020, 8;
	selp.b32 	%r1038, %r1037, %r1036, %p396;
	ld.shared.v4.u32 	{%r1039, %r1040, %r1041, %r1042}, [_ZZN3cub18CUB_300001_SM_10006detail6select23DeviceSelectSweepKernelINS2_10policy_hubIidiLb0ELNS0_10SelectImplE0EE10Policy1000EPiPdS8_PlNS0_13ScanTileStateIiLb1EEE15LessThanOrEqualNS0_8NullTypeEiNS2_19streaming_context_tIlLb1EEELS5_0EEEvT0_T1_T2_T3_T4_T5_T6_T7_iT8_NS1_7vsmem_tEE19static_temp_storage+32];
	add.s32 	%r1043, %r1037, %r1039;
	setp.eq.s32 	%p397, %r1020, 9;
	selp.b32 	%r1044, %r1043, %r1038, %p397;
	add.s32 	%r1045, %r1043, %r1040;
	setp.eq.s32 	%p398, %r1020, 10;
	selp.b32 	%r1046, %r1045, %r1044, %p398;
	add.s32 	%r1047, %r1045, %r1041;
	setp.eq.s32 	%p399, %r1020, 11;
	selp.b32 	%r1048, %r1047, %r1046, %p399;
	add.s32 	%r1049, %r1047, %r1042;
	setp.eq.s32 	%p400, %r1020, 12;
	selp.b32 	%r1050, %r1049, %r1048, %p400;
	ld.shared.v4.u32 	{%r1051, %r1052, %r1053, %r1054}, [_ZZN3cub18CUB_300001_SM_10006detail6select23DeviceSelectSweepKernelINS2_10policy_hubIidiLb0ELNS0_10SelectImplE0EE10Policy1000EPiPdS8_PlNS0_13ScanTileStateIiLb1EEE15LessThanOrEqualNS0_8NullTypeEiNS2_19streaming_context_tIlLb1EEELS5_0EEEvT0_T1_T2_T3_T4_T5_T6_T7_iT8_NS1_7vsmem_tEE19static_temp_storage+48];
	add.s32 	%r1055, %r1049, %r1051;
	setp.eq.s32 	%p401, %r1020, 13;
	selp.b32 	%r1056, %r1055, %r1050, %p401;
	add.s32 	%r1057, %r1055, %r1052;
	setp.eq.s32 	%p402, %r1020, 14;
	selp.b32 	%r1058, %r1057, %r1056, %p402;
	add.s32 	%r1059, %r1057, %r1053;
	setp.eq.s32 	%p403, %r1020, 15;
	selp.b32 	%r1060, %r1059, %r1058, %p403;
	add.s32 	%r91, %r1059, %r1054;
	setp.gt.u32 	%p404, %r72, 31;
	setp.lt.u32 	%p405, %r72, 32;
	setp.eq.s32 	%p406, %r949, 0;
	selp.b32 	%r1061, 0, %r1015, %p406;
	add.s32 	%r1534, %r1060, %r1061;
	selp.b32 	%r93, %r1015, %r1534, %p405;
	@%p404 bra 	$L__BB2_126;
	setp.ne.s32 	%p407, %r72, 0;
	mul.wide.s32 	%rd454, %r1530, 8;
	add.s64 	%rd54, %rd5, %rd454;
	@%p407 bra 	$L__BB2_113;
	st.shared.u32 	[_ZZN3cub18CUB_300001_SM_10006detail6select23DeviceSelectSweepKernelINS2_10policy_hubIidiLb0ELNS0_10SelectImplE0EE10Policy1000EPiPdS8_PlNS0_13ScanTileStateIiLb1EEE15LessThanOrEqualNS0_8NullTypeEiNS2_19streaming_context_tIlLb1EEELS5_0EEEvT0_T1_T2_T3_T4_T5_T6_T7_iT8_NS1_7vsmem_tEE19static_temp_storage+108], %r91;
	add.s64 	%rd455, %rd54, 256;
	mov.b32 	%r1062, 100;
	// begin inline asm
	st.relaxed.gpu.v2.u32 [%rd455], {%r1062, %r91};
	// end inline asm
$L__BB2_113:
	not.b32 	%r1069, %r72;
	add.s32 	%r1070, %r1530, %r1069;
	mov.b32 	%r1064, 675;
	// begin inline asm
	nanosleep.u32 %r1064;
	// end inline asm
	mul.wide.s32 	%rd457, %r1070, 8;
	add.s64 	%rd458, %rd5, %rd457;
	add.s64 	%rd456, %rd458, 256;
	// begin inline asm
	ld.relaxed.gpu.v2.u32 {%r1531, %r1523}, [%rd456];
	// end inline asm
	mov.b32 	%r1524, 422;
$L__BB2_114:
	setp.eq.s32 	%p408, %r1531, 99;
	mov.b32 	%r1071, -1;
	vote.sync.any.pred 	%p409, %p408, %r1071;
	not.pred 	%p410, %p409;
	@%p410 bra 	$L__BB2_116;
	mul.lo.s32 	%r1265, %r1530, 16807;
	and.b32  	%r1530, %r1265, 2147483647;
	add.s32 	%r1266, %r1524, 1;
	rem.u32 	%r1262, %r1530, %r1266;
	// begin inline asm
	nanosleep.u32 %r1262;
	// end inline asm
	shr.u32 	%r1524, %r1524, 1;
	mov.u32 	%r1268, %nctaid.y;
	mov.u32 	%r1269, %ctaid.y;
	mad.lo.s32 	%r1270, %r980, %r1268, %r1269;
	mov.u32 	%r1271, %tid.x;
	not.b32 	%r1272, %r1271;
	add.s32 	%r1273, %r1270, %r1272;
	mul.wide.s32 	%rd574, %r1273, 8;
	add.s64 	%rd575, %rd5, %rd574;
	add.s64 	%rd573, %rd575, 256;
	// begin inline asm
	ld.relaxed.gpu.v2.u32 {%r1531, %r1523}, [%rd573];
	// end inline asm
	bra.uni 	$L__BB2_114;
$L__BB2_116:
	mad.lo.s32 	%r1103, %r980, %r981, %r982;
	mov.u32 	%r1104, %tid.x;
	not.b32 	%r1105, %r1104;
	add.s32 	%r1529, %r1103, %r1105;
	setp.eq.s32 	%p411, %r1531, 101;
	mov.b32 	%r1098, -1;
	vote.sync.ballot.b32 	%r1106, %p411, %r1098;
	// begin inline asm
	mov.u32 %r1073, %lanemask_ge;
	// end inline asm
	and.b32  	%r1107, %r1106, %r1073;
	or.b32  	%r1108, %r1107, -2147483648;
	add.s32 	%r1109, %r1108, -1;
	not.b32 	%r1110, %r1108;
	and.b32  	%r1111, %r1110, %r1109;
	popc.b32 	%r1077, %r1111;
	mov.b32 	%r1076, 1;
	// begin inline asm
	shfl.sync.down.b32 %r1074, %r1523, %r1076, %r1077, %r1098;
	// end inline asm
	setp.lt.s32 	%p413, %r949, %r1077;
	selp.b32 	%r1112, %r1074, 0, %p413;
	add.s32 	%r1080, %r1112, %r1523;
	mov.b32 	%r1081, 2;
	// begin inline asm
	shfl.sync.down.b32 %r1079, %r1080, %r1081, %r1077, %r1098;
	// end inline asm
	add.s32 	%r1113, %r949, 2;
	setp.gt.s32 	%p414, %r1113, %r1077;
	selp.b32 	%r1114, 0, %r1079, %p414;
	add.s32 	%r1085, %r1080, %r1114;
	mov.b32 	%r1086, 4;
	// begin inline asm
	shfl.sync.down.b32 %r1084, %r1085, %r1086, %r1077, %r1098;
	// end inline asm
	add.s32 	%r1115, %r949, 4;
	setp.gt.s32 	%p415, %r1115, %r1077;
	selp.b32 	%r1116, 0, %r1084, %p415;
	add.s32 	%r1090, %r1085, %r1116;
	mov.b32 	%r1091, 8;
	// begin inline asm
	shfl.sync.down.b32 %r1089, %r1090, %r1091, %r1077, %r1098;
	// end inline asm
	add.s32 	%r1117, %r949, 8;
	setp.gt.s32 	%p416, %r1117, %r1077;
	selp.b32 	%r1118, 0, %r1089, %p416;
	add.s32 	%r1095, %r1090, %r1118;
	mov.b32 	%r1096, 16;
	// begin inline asm
	shfl.sync.down.b32 %r1094, %r1095, %r1096, %r1077, %r1098;
	// end inline asm
	add.s32 	%r1119, %r949, 16;
	setp.gt.s32 	%p417, %r1119, %r1077;
	selp.b32 	%r1120, 0, %r1094, %p417;
	add.s32 	%r1527, %r1095, %r1120;
	add.s64 	%rd55, %rd5, 256;
	mov.b32 	%r1525, 422;
$L__BB2_117:
	setp.ne.s32 	%p418, %r1531, 101;
	mov.b32 	%r1121, -1;
	vote.sync.all.pred 	%p419, %p418, %r1121;
	not.pred 	%p420, %p419;
	@%p420 bra 	$L__BB2_122;
	shr.u32 	%r1525, %r1525, 1;
	mul.wide.s32 	%rd568, %r1529, 8;
	add.s64 	%rd569, %rd55, %rd568;
	add.s64 	%rd567, %rd569, -256;
	// begin inline asm
	ld.relaxed.gpu.v2.u32 {%r1531, %r1532}, [%rd567];
	// end inline asm
	mov.u32 	%r1533, %r1525;
$L__BB2_119:
	setp.eq.s32 	%p490, %r1531, 99;
	mov.b32 	%r1214, -1;
	vote.sync.any.pred 	%p491, %p490, %r1214;
	not.pred 	%p492, %p491;
	@%p492 bra 	$L__BB2_121;
	mul.lo.s32 	%r1260, %r1530, 16807;
	and.b32  	%r1530, %r1260, 2147483647;
	add.s32 	%r1261, %r1533, 1;
	rem.u32 	%r1257, %r1530, %r1261;
	// begin inline asm
	nanosleep.u32 %r1257;
	// end inline asm
	shr.u32 	%r1533, %r1533, 1;
	// begin inline asm
	ld.relaxed.gpu.v2.u32 {%r1531, %r1532}, [%rd567];
	// end inline asm
	bra.uni 	$L__BB2_119;
$L__BB2_121:
	setp.eq.s32 	%p493, %r1531, 101;
	mov.b32 	%r1240, -1;
	vote.sync.ballot.b32 	%r1241, %p493, %r1240;
	and.b32  	%r1242, %r1241, %r1073;
	or.b32  	%r1243, %r1242, -2147483648;
	add.s32 	%r1244, %r1243, -1;
	not.b32 	%r1245, %r1243;
	and.b32  	%r1246, %r1245, %r1244;
	popc.b32 	%r1219, %r1246;
	mov.b32 	%r1218, 1;
	// begin inline asm
	shfl.sync.down.b32 %r1216, %r1532, %r1218, %r1219, %r1240;
	// end inline asm
	setp.lt.s32 	%p495, %r949, %r1219;
	selp.b32 	%r1247, %r1216, 0, %p495;
	add.s32 	%r1222, %r1247, %r1532;
	mov.b32 	%r1223, 2;
	// begin inline asm
	shfl.sync.down.b32 %r1221, %r1222, %r1223, %r1219, %r1240;
	// end inline asm
	add.s32 	%r1248, %r949, 2;
	setp.gt.s32 	%p496, %r1248, %r1219;
	selp.b32 	%r1249, 0, %r1221, %p496;
	add.s32 	%r1227, %r1222, %r1249;
	mov.b32 	%r1228, 4;
	// begin inline asm
	shfl.sync.down.b32 %r1226, %r1227, %r1228, %r1219, %r1240;
	// end inline asm
	add.s32 	%r1250, %r949, 4;
	setp.gt.s32 	%p497, %r1250, %r1219;
	selp.b32 	%r1251, 0, %r1226, %p497;
	add.s32 	%r1232, %r1227, %r1251;
	mov.b32 	%r1233, 8;
	// begin inline asm
	shfl.sync.down.b32 %r1231, %r1232, %r1233, %r1219, %r1240;
	// end inline asm
	add.s32 	%r1252, %r949, 8;
	setp.gt.s32 	%p498, %r1252, %r1219;
	selp.b32 	%r1253, 0, %r1231, %p498;
	add.s32 	%r1237, %r1232, %r1253;
	mov.b32 	%r1238, 16;
	// begin inline asm
	shfl.sync.down.b32 %r1236, %r1237, %r1238, %r1219, %r1240;
	// end inline asm
	add.s32 	%r1254, %r949, 16;
	setp.gt.s32 	%p499, %r1254, %r1219;
	selp.b32 	%r1255, 0, %r1236, %p499;
	add.s32 	%r1256, %r1255, %r1527;
	add.s32 	%r1527, %r1256, %r1237;
	add.s32 	%r1529, %r1529, -32;
	bra.uni 	$L__BB2_117;
$L__BB2_122:
	mov.u32 	%r1123, %tid.x;
	setp.ne.s32 	%p421, %r1123, 0;
	@%p421 bra 	$L__BB2_124;
	add.s32 	%r1125, %r1527, %r91;
	add.s64 	%rd459, %rd54, 256;
	mov.b32 	%r1124, 101;
	// begin inline asm
	st.relaxed.gpu.v2.u32 [%rd459], {%r1124, %r1125};
	// end inline asm
	st.shared.u32 	[_ZZN3cub18CUB_300001_SM_10006detail6select23DeviceSelectSweepKernelINS2_10policy_hubIidiLb0ELNS0_10SelectImplE0EE10Policy1000EPiPdS8_PlNS0_13ScanTileStateIiLb1EEE15LessThanOrEqualNS0_8NullTypeEiNS2_19streaming_context_tIlLb1EEELS5_0EEEvT0_T1_T2_T3_T4_T5_T6_T7_iT8_NS1_7vsmem_tEE19static_temp_storage+100], %r1527;
	st.shared.u32 	[_ZZN3cub18CUB_300001_SM_10006detail6select23DeviceSelectSweepKernelINS2_10policy_hubIidiLb0ELNS0_10SelectImplE0EE10Policy1000EPiPdS8_PlNS0_13ScanTileStateIiLb1EEE15LessThanOrEqualNS0_8NullTypeEiNS2_19streaming_context_tIlLb1EEELS5_0EEEvT0_T1_T2_T3_T4_T5_T6_T7_iT8_NS1_7vsmem_tEE19static_temp_storage+104], %r1125;
$L__BB2_124:
	setp.ne.s32 	%p422, %r949, 0;
	mov.u32 	%r1534, %r93;
	@%p422 bra 	$L__BB2_126;
	st.shared.u32 	[_ZZN3cub18CUB_300001_SM_10006detail6select23DeviceSelectSweepKernelINS2_10policy_hubIidiLb0ELNS0_10SelectImplE0EE10Policy1000EPiPdS8_PlNS0_13ScanTileStateIiLb1EEE15LessThanOrEqualNS0_8NullTypeEiNS2_19streaming_context_tIlLb1EEELS5_0EEEvT0_T1_T2_T3_T4_T5_T6_T7_iT8_NS1_7vsmem_tEE19static_temp_storage+80], %r1527;
	mov.u32 	%r1534, %r1527;
$L__BB2_126:
	bar.sync 	0;
	mov.u32 	%r1538, %tid.x;
	setp.eq.s32 	%p423, %r1538, 0;
	ld.shared.u32 	%r1127, [_ZZN3cub18CUB_300001_SM_10006detail6select23DeviceSelectSweepKernelINS2_10policy_hubIidiLb0ELNS0_10SelectImplE0EE10Policy1000EPiPdS8_PlNS0_13ScanTileStateIiLb1EEE15LessThanOrEqualNS0_8NullTypeEiNS2_19streaming_context_tIlLb1EEELS5_0EEEvT0_T1_T2_T3_T4_T5_T6_T7_iT8_NS1_7vsmem_tEE19static_temp_storage+80];
	selp.b32 	%r1128, 0, %r1127, %p423;
	add.s32 	%r130, %r1128, %r1534;
	setp.le.f64 	%p424, %fd16, %fd1;
	selp.u32 	%r1129, 1, 0, %p424;
	add.s32 	%r131, %r130, %r1129;
	setp.le.f64 	%p425, %fd17, %fd1;
	selp.u32 	%r1130, 1, 0, %p425;
	add.s32 	%r1131, %r1130, %r1129;
	add.s32 	%r132, %r1131, %r130;
	setp.le.f64 	%p426, %fd18, %fd1;
	selp.u32 	%r1132, 1, 0, %p426;
	add.s32 	%r133, %r132, %r1132;
	setp.le.f64 	%p427, %fd19, %fd1;
	selp.u32 	%r1133, 1, 0, %p427;
	add.s32 	%r134, %r133, %r1133;
	setp.le.f64 	%p428, %fd20, %fd1;
	selp.u32 	%r1134, 1, 0, %p428;
	add.s32 	%r135, %r134, %r1134;
	setp.le.f64 	%p429, %fd21, %fd1;
	selp.u32 	%r1135, 1, 0, %p429;
	add.s32 	%r136, %r135, %r1135;
	setp.le.f64 	%p430, %fd22, %fd1;
	selp.u32 	%r1136, 1, 0, %p430;
	add.s32 	%r137, %r136, %r1136;
	setp.le.f64 	%p431, %fd23, %fd1;
	selp.u32 	%r1137, 1, 0, %p431;
	add.s32 	%r138, %r137, %r1137;
	setp.le.f64 	%p432, %fd24, %fd1;
	selp.u32 	%r1138, 1, 0, %p432;
	add.s32 	%r139, %r138, %r1138;
	setp.le.f64 	%p433, %fd25, %fd1;
	selp.u32 	%r1139, 1, 0, %p433;
	add.s32 	%r140, %r139, %r1139;
	setp.le.f64 	%p434, %fd26, %fd1;
	selp.u32 	%r1140, 1, 0, %p434;
	add.s32 	%r141, %r140, %r1140;
	setp.le.f64 	%p435, %fd27, %fd1;
	selp.u32 	%r1141, 1, 0, %p435;
	add.s32 	%r142, %r141, %r1141;
	setp.le.f64 	%p436, %fd28, %fd1;
	selp.u32 	%r1142, 1, 0, %p436;
	add.s32 	%r143, %r142, %r1142;
	ld.shared.u32 	%r144, [_ZZN3cub18CUB_300001_SM_10006detail6select23DeviceSelectSweepKernelINS2_10policy_hubIidiLb0ELNS0_10SelectImplE0EE10Policy1000EPiPdS8_PlNS0_13ScanTileStateIiLb1EEE15LessThanOrEqualNS0_8NullTypeEiNS2_19streaming_context_tIlLb1EEELS5_0EEEvT0_T1_T2_T3_T4_T5_T6_T7_iT8_NS1_7vsmem_tEE19static_temp_storage+108];
	ld.shared.u32 	%r145, [_ZZN3cub18CUB_300001_SM_10006detail6select23DeviceSelectSweepKernelINS2_10policy_hubIidiLb0ELNS0_10SelectImplE0EE10Policy1000EPiPdS8_PlNS0_13ScanTileStateIiLb1EEE15LessThanOrEqualNS0_8NullTypeEiNS2_19streaming_context_tIlLb1EEELS5_0EEEvT0_T1_T2_T3_T4_T5_T6_T7_iT8_NS1_7vsmem_tEE19static_temp_storage+100];
	setp.gt.s32 	%p437, %r144, 512;
	@%p437 bra 	$L__BB2_183;
	@%p424 bra 	$L__BB2_128;
	bra.uni 	$L__BB2_131;
$L__BB2_128:
	mov.u64 	%rd461, %rd209;
	ld.param.u8 	%rs55, [%rd461];
	setp.ne.s16 	%p439, %rs55, 0;
	mov.b64 	%rd737, 0;
	@%p439 bra 	$L__BB2_130;
	mov.u64 	%rd462, %rd209;
	ld.param.u64 	%rd463, [%rd462+24];
	cvta.to.global.u64 	%rd464, %rd463;
	ld.global.u64 	%rd737, [%rd464];
$L__BB2_130:
	ld.param.u64 	%rd702, [_ZN3cub18CUB_300001_SM_10006detail6select23DeviceSelectSweepKernelINS2_10policy_hubIidiLb0ELNS0_10SelectImplE0EE10Policy1000EPiPdS8_PlNS0_13ScanTileStateIiLb1EEE15LessThanOrEqualNS0_8NullTypeEiNS2_19streaming_context_tIlLb1EEELS5_0EEEvT0_T1_T2_T3_T4_T5_T6_T7_iT8_NS1_7vsmem_tE_param_2];
	cvt.s64.s32 	%rd465, %r130;
	add.s64 	%rd466, %rd737, %rd465;
	cvta.to.global.u64 	%rd467, %rd702;
	shl.b64 	%rd468, %rd466, 2;
	add.s64 	%rd469, %rd467, %rd468;
	st.global.u32 	[%rd469], %r73;
$L__BB2_131:
	setp.gtu.f64 	%p440, %fd17, %fd1;
	@%p440 bra 	$L__BB2_135;
	mov.u64 	%rd471, %rd209;
	ld.param.u8 	%rs56, [%rd471];
	setp.ne.s16 	%p441, %rs56, 0;
	mov.b64 	%rd738, 0;
	@%p441 bra 	$L__BB2_134;
	mov.u64 	%rd472, %rd209;
	ld.param.u64 	%rd473, [%rd472+24];
	cvta.to.global.u64 	%rd474, %rd473;
	ld.global.u64 	%rd738, [%rd474];
$L__BB2_134:
	ld.param.u64 	%rd703, [_ZN3cub18CUB_300001_SM_10006detail6select23DeviceSelectSweepKernelINS2_10policy_hubIidiLb0ELNS0_10SelectImplE0EE10Policy1000EPiPdS8_PlNS0_13ScanTileStateIiLb1EEE15LessThanOrEqualNS0_8NullTypeEiNS2_19streaming_context_tIlLb1EEELS5_0EEEvT0_T1_T2_T3_T4_T5_T6_T7_iT8_NS1_7vsmem_tE_param_2];
	cvt.s64.s32 	%rd475, %r131;
	add.s64 	%rd476, %rd738, %rd475;
	cvta.to.global.u64 	%rd477, %rd703;
	shl.b64 	%rd478, %rd476, 2;
	add.s64 	%rd479, %rd477, %rd478;
	st.global.u32 	[%rd479], %r74;
$L__BB2_135:
	ld.param.u64 	%rd704, [_ZN3cub18CUB_300001_SM_10006detail6select23DeviceSelectSweepKernelINS2_10policy_hubIidiLb0ELNS0_10SelectImplE0EE10Policy1000EPiPdS8_PlNS0_13ScanTileStateIiLb1EEE15LessThanOrEqualNS0_8NullTypeEiNS2_19streaming_context_tIlLb1EEELS5_0EEEvT0_T1_T2_T3_T4_T5_T6_T7_iT8_NS1_7vsmem_tE_param_2];
	cvta.to.global.u64 	%rd73, %rd704;
	mov.u64 	%rd480, %rd209;
	ld.param.u64 	%rd481, [%rd480+24];
	cvta.to.global.u64 	%rd74, %rd481;
	setp.gtu.f64 	%p442, %fd18, %fd1;
	@%p442 bra 	$L__BB2_139;
	mov.u64 	%rd483, %rd209;
	ld.param.u8 	%rs57, [%rd483];
	setp.ne.s16 	%p443, %rs57, 0;
	mov.b64 	%rd739, 0;
	@%p443 bra 	$L__BB2_138;
	ld.global.u64 	%rd739, [%rd74];
$L__BB2_138:
	cvt.s64.s32 	%rd484, %r132;
	add.s64 	%rd485, %rd739, %rd484;
	shl.b64 	%rd486, %rd485, 2;
	add.s64 	%rd487, %rd73, %rd486;
	st.global.u32 	[%rd487], %r75;
$L__BB2_139:
	mov.u64 	%rd488, %rd209;
	ld.param.u8 	%rs4, [%rd488];
	setp.gtu.f64 	%p444, %fd19, %fd1;
	@%p444 bra 	$L__BB2_143;
	setp.ne.s16 	%p445, %rs4, 0;
	mov.b64 	%rd740, 0;
	@%p445 bra 	$L__BB2_142;
	ld.global.u64 	%rd740, [%rd74];
$L__BB2_142:
	cvt.s64.s32 	%rd490, %r133;
	add.s64 	%rd491, %rd740, %rd490;
	shl.b64 	%rd492, %rd491, 2;
	add.s64 	%rd493, %rd73, %rd492;
	st.global.u32 	[%rd493], %r76;
$L__BB2_143:
	setp.gtu.f64 	%p446, %fd20, %fd1;
	@%p446 bra 	$L__BB2_147;
	setp.ne.s16 	%p447, %rs4, 0;
	mov.b64 	%rd741, 0;
	@%p447 bra 	$L__BB2_146;
	ld.global.u64 	%rd741, [%rd74];
$L__BB2_146:
	cvt.s64.s32 	%rd495, %r134;
	add.s64 	%rd496, %rd741, %rd495;
	shl.b64 	%rd497, %rd496, 2;
	add.s64 	%rd498, %rd73, %rd497;
	st.global.u32 	[%rd498], %r77;
$L__BB2_147:
	setp.gtu.f64 	%p448, %fd21, %fd1;
	@%p448 bra 	$L__BB2_151;
	setp.ne.s16 	%p449, %rs4, 0;
	mov.b64 	%rd742, 0;
	@%p449 bra 	$L__BB2_150;
	ld.global.u64 	%rd742, [%rd74];
$L__BB2_150:
	cvt.s64.s32 	%rd500, %r135;
	add.s64 	%rd501, %rd742, %rd500;
	shl.b64 	%rd502, %rd501, 2;
	add.s64 	%rd503, %rd73, %rd502;
	st.global.u32 	[%rd503], %r78;
$L__BB2_151:
	setp.gtu.f64 	%p450, %fd22, %fd1;
	@%p450 bra 	$L__BB2_155;
	setp.ne.s16 	%p451, %rs4, 0;
	mov.b64 	%rd743, 0;
	@%p451 bra 	$L__BB2_154;
	ld.global.u64 	%rd743, [%rd74];
$L__BB2_154:
	cvt.s64.s32 	%rd505, %r136;
	add.s64 	%rd506, %rd743, %rd505;
	shl.b64 	%rd507, %rd506, 2;
	add.s64 	%rd508, %rd73, %rd507;
	st.global.u32 	[%rd508], %r79;
$L__BB2_155:
	setp.gtu.f64 	%p452, %fd23, %fd1;
	@%p452 bra 	$L__BB2_159;
	setp.ne.s16 	%p453, %rs4, 0;
	mov.b64 	%rd744, 0;
	@%p453 bra 	$L__BB2_158;
	ld.global.u64 	%rd744, [%rd74];
$L__BB2_158:
	cvt.s64.s32 	%rd510, %r137;
	add.s64 	%rd511, %rd744, %rd510;
	shl.b64 	%rd512, %rd511, 2;
	add.s64 	%rd513, %rd73, %rd512;
	st.global.u32 	[%rd513], %r80;
$L__BB2_159:
	setp.gtu.f64 	%p454, %fd24, %fd1;
	@%p454 bra 	$L__BB2_163;
	setp.ne.s16 	%p455, %rs4, 0;
	mov.b64 	%rd745, 0;
	@%p455 bra 	$L__BB2_162;
	ld.global.u64 	%rd745, [%rd74];
$L__BB2_162:
	cvt.s64.s32 	%rd515, %r138;
	add.s64 	%rd516, %rd745, %rd515;
	shl.b64 	%rd517, %rd516, 2;
	add.s64 	%rd518, %rd73, %rd517;
	st.global.u32 	[%rd518], %r81;
$L__BB2_163:
	setp.gtu.f64 	%p456, %fd25, %fd1;
	@%p456 bra 	$L__BB2_167;
	setp.ne.s16 	%p457, %rs4, 0;
	mov.b64 	%rd746, 0;
	@%p457 bra 	$L__BB2_166;
	ld.global.u64 	%rd746, [%rd74];
$L__BB2_166:
	cvt.s64.s32 	%rd520, %r139;
	add.s64 	%rd521, %rd746, %rd520;
	shl.b64 	%rd522, %rd521, 2;
	add.s64 	%rd523, %rd73, %rd522;
	st.global.u32 	[%rd523], %r82;
$L__BB2_167:
	setp.gtu.f64 	%p458, %fd26, %fd1;
	@%p458 bra 	$L__BB2_171;
	setp.ne.s16 	%p459, %rs4, 0;
	mov.b64 	%rd747, 0;
	@%p459 bra 	$L__BB2_170;
	ld.global.u64 	%rd747, [%rd74];
$L__BB2_170:
	cvt.s64.s32 	%rd525, %r140;
	add.s64 	%rd526, %rd747, %rd525;
	shl.b64 	%rd527, %rd526, 2;
	add.s64 	%rd528, %rd73, %rd527;
	st.global.u32 	[%rd528], %r83;
$L__BB2_171:
	setp.gtu.f64 	%p460, %fd27, %fd1;
	@%p460 bra 	$L__BB2_175;
	setp.ne.s16 	%p461, %rs4, 0;
	mov.b64 	%rd748, 0;
	@%p461 bra 	$L__BB2_174;
	ld.global.u64 	%rd748, [%rd74];
$L__BB2_174:
	cvt.s64.s32 	%rd530, %r141;
	add.s64 	%rd531, %rd748, %rd530;
	shl.b64 	%rd532, %rd531, 2;
	add.s64 	%rd533, %rd73, %rd532;
	st.global.u32 	[%rd533], %r84;
$L__BB2_175:
	setp.gtu.f64 	%p462, %fd28, %fd1;
	@%p462 bra 	$L__BB2_179;
	setp.ne.s16 	%p463, %rs4, 0;
	mov.b64 	%rd749, 0;
	@%p463 bra 	$L__BB2_178;
	ld.global.u64 	%rd749, [%rd74];
$L__BB2_178:
	cvt.s64.s32 	%rd535, %r142;
	add.s64 	%rd536, %rd749, %rd535;
	shl.b64 	%rd537, %rd536, 2;
	add.s64 	%rd538, %rd73, %rd537;
	st.global.u32 	[%rd538], %r85;
$L__BB2_179:
	setp.gtu.f64 	%p464, %fd29, %fd1;
	@%p464 bra 	$L__BB2_573;
	setp.ne.s16 	%p465, %rs4, 0;
	mov.b64 	%rd750, 0;
	@%p465 bra 	$L__BB2_182;
	ld.global.u64 	%rd750, [%rd74];
$L__BB2_182:
	cvt.s64.s32 	%rd540, %r143;
	add.s64 	%rd541, %rd750, %rd540;
	shl.b64 	%rd542, %rd541, 2;
	add.s64 	%rd543, %rd73, %rd542;
	st.global.u32 	[%rd543], %r86;
	bra.uni 	$L__BB2_573;
$L__BB2_183:
	setp.gtu.f64 	%p466, %fd16, %fd1;
	bar.sync 	0;
	@%p466 bra 	$L__BB2_185;
	sub.s32 	%r1143, %r130, %r145;
	shl.b32 	%r1144, %r1143, 2;
	mov.u32 	%r1145, _ZZN3cub18CUB_300001_SM_10006detail6select23DeviceSelectSweepKernelINS2_10policy_hubIidiLb0ELNS0_10SelectImplE0EE10Policy1000EPiPdS8_PlNS0_13ScanTileStateIiLb1EEE15LessThanOrEqualNS0_8NullTypeEiNS2_19streaming_context_tIlLb1EEELS5_0EEEvT0_T1_T2_T3_T4_T5_T6_T7_iT8_NS1_7vsmem_tEE19static_temp_storage;
	add.s32 	%r1146, %r1145, %r1144;
	st.shared.u32 	[%r1146], %r73;
$L__BB2_185:
	setp.gtu.f64 	%p467, %fd17, %fd1;
	@%p467 bra 	$L__BB2_187;
	sub.s32 	%r1147, %r131, %r145;
	shl.b32 	%r1148, %r1147, 2;
	mov.u32 	%r1149, _ZZN3cub18CUB_300001_SM_10006detail6select23DeviceSelectSweepKernelINS2_10policy_hubIidiLb0ELNS0_10SelectImplE0EE10Policy1000EPiPdS8_PlNS0_13ScanTileStateIiLb1EEE15LessThanOrEqualNS0_8NullTypeEiNS2_19streaming_context_tIlLb1EEELS5_0EEEvT0_T1_T2_T3_T4_T5_T6_T7_iT8_NS1_7vsmem_tEE19static_temp_storage;
	add.s32 	%r1150, %r1149, %r1148;
	st.shared.u32 	[%r1150], %r74;
$L__BB2_187:
	setp.gtu.f64 	%p468, %fd18, %fd1;
	@%p468 bra 	$L__BB2_189;
	sub.s32 	%r1151, %r132, %r145;
	shl.b32 	%r1152, %r1151, 2;
	mov.u32 	%r1153, _ZZN3cub18CUB_300001_SM_10006detail6select23DeviceSelectSweepKernelINS2_10policy_hubIidiLb0ELNS0_10SelectImplE0EE10Policy1000EPiPdS8_PlNS0_13ScanTileStateIiLb1EEE15LessThanOrEqualNS0_8NullTypeEiNS2_19streaming_context_tIlLb1EEELS5_0EEEvT0_T1_T2_T3_T4_T5_T6_T7_iT8_NS1_7vsmem_tEE19static_temp_storage;
	add.s32 	%r1154, %r1153, %r1152;
	st.shared.u32 	[%r1154], %r75;
$L__BB2_189:
	setp.gtu.f64 	%p469, %fd19, %fd1;
	@%p469 bra 	$L__BB2_191;
	sub.s32 	%r1155, %r133, %r145;
	shl.b32 	%r1156, %r1155, 2;
	mov.u32 	%r1157, _ZZN3cub18CUB_300001_SM_10006detail6select23DeviceSelectSweepKernelINS2_10policy_hubIidiLb0ELNS0_10SelectImplE0EE10Policy1000EPiPdS8_PlNS0_13ScanTileStateIiLb1EEE15LessThanOrEqualNS0_8NullTypeEiNS2_19streaming_context_tIlLb1EEELS5_0EEEvT0_T1_T2_T3_T4_T5_T6_T7_iT8_NS1_7vsmem_tEE19static_temp_storage;
	add.s32 	%r1158, %r1157, %r1156;
	st.shared.u32 	[%r1158], %r76;
$L__BB2_191:
	setp.gtu.f64 	%p470, %fd20, %fd1;
	@%p470 bra 	$L__BB2_193;
	sub.s32 	%r1159, %r134, %r145;
	shl.b32 	%r1160, %r1159, 2;
	mov.u32 	%r1161, _ZZN3cub18CUB_300001_SM_10006detail6select23DeviceSelectSweepKernelINS2_10policy_hubIidiLb0ELNS0_10SelectImplE0EE10Policy1000EPiPdS8_PlNS0_13ScanTileStateIiLb1EEE15LessThanOrEqualNS0_8NullTypeEiNS2_19streaming_context_tIlLb1EEELS5_0EEEvT0_T1_T2_T3_T4_T5_T6_T7_iT8_NS1_7vsmem_tEE19static_temp_storage;
	add.s32 	%r1162, %r1161, %r1160;
	st.shared.u32 	[%r1162], %r77;
$L__BB2_193:
	setp.gtu.f64 	%p471, %fd21, %fd1;
	@%p471 bra 	$L__BB2_195;
	sub.s32 	%r1163, %r135, %r145;
	shl.b32 	%r1164, %r1163, 2;
	mov.u32 	%r1165, _ZZN3cub18CUB_300001_SM_10006detail6select23DeviceSelectSweepKernelINS2_10policy_hubIidiLb0ELNS0_10SelectImplE0EE10Policy1000EPiPdS8_PlNS0_13ScanTileStateIiLb1EEE15LessThanOrEqualNS0_8NullTypeEiNS2_19streaming_context_tIlLb1EEELS5_0EEEvT0_T1_T2_T3_T4_T5_T6_T7_iT8_NS1_7vsmem_tEE19static_temp_storage;
	add.s32 	%r1166, %r1165, %r1164;
	st.shared.u32 	[%r1166], %r78;
$L__BB2_195:
	setp.gtu.f64 	%p472, %fd22, %fd1;
	@%p472 bra 	$L__BB2_197;
	sub.s32 	%r1167, %r136, %r145;
	shl.b32 	%r1168, %r1167, 2;
	mov.u32 	%r1169, _ZZN3cub18CUB_300001_SM_10006detail6select23DeviceSelectSweepKernelINS2_10policy_hubIidiLb0ELNS0_10SelectImplE0EE10Policy1000EPiPdS8_PlNS0_13ScanTileStateIiLb1EEE15LessThanOrEqualNS0_8NullTypeEiNS2_19streaming_context_tIlLb1EEELS5_0EEEvT0_T1_T2_T3_T4_T5_T6_T7_iT8_NS1_7vsmem_tEE19static_temp_storage;
	add.s32 	%r1170, %r1169, %r1168;
	st.shared.u32 	[%r1170], %r79;
$L__BB2_197:
	setp.gtu.f64 	%p473, %fd23, %fd1;
	@%p473 bra 	$L__BB2_199;
	sub.s32 	%r1171, %r137, %r145;
	shl.b32 	%r1172, %r1171, 2;
	mov.u32 	%r1173, _ZZN3cub18CUB_300001_SM_10006detail6select23DeviceSelectSweepKernelINS2_10policy_hubIidiLb0ELNS0_10SelectImplE0EE10Policy1000EPiPdS8_PlNS0_13ScanTileStateIiLb1EEE15LessThanOrEqualNS0_8NullTypeEiNS2_19streaming_context_tIlLb1EEELS5_0EEEvT0_T1_T2_T3_T4_T5_T6_T7_iT8_NS1_7vsmem_tEE19static_temp_storage;
	add.s32 	%r1174, %r1173, %r1172;
	st.shared.u32 	[%r1174], %r80;
$L__BB2_199:
	setp.gtu.f64 	%p474, %fd24, %fd1;
	@%p474 bra 	$L__BB2_201;
	sub.s32 	%r1175, %r138, %r145;
	shl.b32 	%r1176, %r1175, 2;
	mov.u32 	%r1177, _ZZN3cub18CUB_300001_SM_10006detail6select23DeviceSelectSweepKernelINS2_10policy_hubIidiLb0ELNS0_10SelectImplE0EE10Policy1000EPiPdS8_PlNS0_13ScanTileStateIiLb1EEE15LessThanOrEqualNS0_8NullTypeEiNS2_19streaming_context_tIlLb1EEELS5_0EEEvT0_T1_T2_T3_T4_T5_T6_T7_iT8_NS1_7vsmem_tEE19static_temp_storage;
	add.s32 	%r1178, %r1177, %r1176;
	st.shared.u32 	[%r1178], %r81;
$L__BB2_201:
	setp.gtu.f64 	%p475, %fd25, %fd1;
	@%p475 bra 	$L__BB2_203;
	sub.s32 	%r1179, %r139, %r145;
	shl.b32 	%r1180, %r1179, 2;
	mov.u32 	%r1181, _ZZN3cub18CUB_300001_SM_10006detail6select23DeviceSelectSweepKernelINS2_10policy_hubIidiLb0ELNS0_10SelectImplE0EE10Policy1000EPiPdS8_PlNS0_13ScanTileStateIiLb1EEE15LessThanOrEqualNS0_8NullTypeEiNS2_19streaming_context_tIlLb1EEELS5_0EEEvT0_T1_T2_T3_T4_T5_T6_T7_iT8_NS1_7vsmem_tEE19static_temp_storage;
	add.s32 	%r1182, %r1181, %r1180;
	st.shared.u32 	[%r1182], %r82;
$L__BB2_203:
	setp.gtu.f64 	%p476, %fd26, %fd1;
	@%p476 bra 	$L__BB2_205;
	sub.s32 	%r1183, %r140, %r145;
	shl.b32 	%r1184, %r1183, 2;
	mov.u32 	%r1185, _ZZN3cub18CUB_300001_SM_10006detail6select23DeviceSelectSweepKernelINS2_10policy_hubIidiLb0ELNS0_10SelectImplE0EE10Policy1000EPiPdS8_PlNS0_13ScanTileStateIiLb1EEE15LessThanOrEqualNS0_8NullTypeEiNS2_19streaming_context_tIlLb1EEELS5_0EEEvT0_T1_T2_T3_T4_T5_T6_T7_iT8_NS1_7vsmem_tEE19static_temp_storage;
	add.s32 	%r1186, %r1185, %r1184;
	st.shared.u32 	[%r1186], %r83;
$L__BB2_205:
	setp.gtu.f64 	%p477, %fd27, %fd1;
	@%p477 bra 	$L__BB2_207;
	sub.s32 	%r1187, %r141, %r145;
	shl.b32 	%r1188, %r1187, 2;
	mov.u32 	%r1189, _ZZN3cub18CUB_300001_SM_10006detail6select23DeviceSelectSweepKernelINS2_10policy_hubIidiLb0ELNS0_10SelectImplE0EE10Policy1000EPiPdS8_PlNS0_13ScanTileStateIiLb1EEE15LessThanOrEqualNS0_8NullTypeEiNS2_19streaming_context_tIlLb1EEELS5_0EEEvT0_T1_T2_T3_T4_T5_T6_T7_iT8_NS1_7vsmem_tEE19static_temp_storage;
	add.s32 	%r1190, %r1189, %r1188;
	st.shared.u32 	[%r1190], %r84;
$L__BB2_207:
	setp.gtu.f64 	%p478, %fd28, %fd1;
	@%p478 bra 	$L__BB2_209;
	sub.s32 	%r1191, %r142, %r145;
	shl.b32 	%r1192, %r1191, 2;
	mov.u32 	%r1193, _ZZN3cub18CUB_300001_SM_10006detail6select23DeviceSelectSweepKernelINS2_10policy_hubIidiLb0ELNS0_10SelectImplE0EE10Policy1000EPiPdS8_PlNS0_13ScanTileStateIiLb1EEE15LessThanOrEqualNS0_8NullTypeEiNS2_19streaming_context_tIlLb1EEELS5_0EEEvT0_T1_T2_T3_T4_T5_T6_T7_iT8_NS1_7vsmem_tEE19static_temp_storage;
	add.s32 	%r1194, %r1193, %r1192;
	st.shared.u32 	[%r1194], %r85;
$L__BB2_209:
	setp.gtu.f64 	%p479, %fd29, %fd1;
	@%p479 bra 	$L__BB2_211;
	sub.s32 	%r1195, %r143, %r145;
	shl.b32 	%r1196, %r1195, 2;
	mov.u32 	%r1197, _ZZN3cub18CUB_300001_SM_10006detail6select23DeviceSelectSweepKernelINS2_10policy_hubIidiLb0ELNS0_10SelectImplE0EE10Policy1000EPiPdS8_PlNS0_13ScanTileStateIiLb1EEE15LessThanOrEqualNS0_8NullTypeEiNS2_19streaming_context_tIlLb1EEELS5_0EEEvT0_T1_T2_T3_T4_T5_T6_T7_iT8_NS1_7vsmem_tEE19static_temp_storage;
	add.s32 	%r1198, %r1197, %r1196;
	st.shared.u32 	[%r1198], %r86;
$L__BB2_211:
	bar.sync 	0;
	setp.ge.s32 	%p480, %r1538, %r144;
	@%p480 bra 	$L__BB2_573;
	ld.param.u64 	%rd705, [_ZN3cub18CUB_300001_SM_10006detail6select23DeviceSelectSweepKernelINS2_10policy_hubIidiLb0ELNS0_10SelectImplE0EE10Policy1000EPiPdS8_PlNS0_13ScanTileStateIiLb1EEE15LessThanOrEqualNS0_8NullTypeEiNS2_19streaming_context_tIlLb1EEELS5_0EEEvT0_T1_T2_T3_T4_T5_T6_T7_iT8_NS1_7vsmem_tE_param_2];
	cvta.to.global.u64 	%rd56, %rd705;
	mov.u64 	%rd544, %rd209;
	ld.param.u8 	%rs3, [%rd544];
	ld.param.u64 	%rd545, [%rd544+24];
	cvta.to.global.u64 	%rd57, %rd545;
	not.b32 	%r1199, %r1538;
	add.s32 	%r147, %r144, %r1199;
	and.b32  	%r1200, %r147, 1536;
	setp.eq.s32 	%p481, %r1200, 1536;
	@%p481 bra 	$L__BB2_217;
	shr.u32 	%r1201, %r147, 9;
	add.s32 	%r1202, %r1201, 1;
	and.b32  	%r1203, %r1202, 3;
	add.s32 	%r1537, %r1538, %r145;
	shl.b32 	%r1204, %r1538, 2;
	mov.u32 	%r1205, _ZZN3cub18CUB_300001_SM_10006detail6select23DeviceSelectSweepKernelINS2_10policy_hubIidiLb0ELNS0_10SelectImplE0EE10Policy1000EPiPdS8_PlNS0_13ScanTileStateIiLb1EEE15LessThanOrEqualNS0_8NullTypeEiNS2_19streaming_context_tIlLb1EEELS5_0EEEvT0_T1_T2_T3_T4_T5_T6_T7_iT8_NS1_7vsmem_tEE19static_temp_storage;
	add.s32 	%r1536, %r1205, %r1204;
	neg.s32 	%r1535, %r1203;
	shl.b32 	%r1206, %r1202, 9;
	and.b32  	%r1207, %r1206, 1536;
	add.s32 	%r1538, %r1538, %r1207;
$L__BB2_214:
	.pragma "nounroll";
	setp.ne.s16 	%p482, %rs3, 0;
	ld.shared.u32 	%r155, [%r1536];
	mov.b64 	%rd732, 0;
	@%p482 bra 	$L__BB2_216;
	ld.global.u64 	%rd732, [%rd57];
$L__BB2_216:
	cvt.s64.s32 	%rd547, %r1537;
	add.s64 	%rd548, %rd732, %rd547;
	shl.b64 	%rd549, %rd548, 2;
	add.s64 	%rd550, %rd56, %rd549;
	st.global.u32 	[%rd550], %r155;
	add.s32 	%r1537, %r1537, 512;
	add.s32 	%r1536, %r1536, 2048;
	add.s32 	%r1535, %r1535, 1;
	setp.ne.s32 	%p483, %r1535, 0;
	@%p483 bra 	$L__BB2_214;
$L__BB2_217:
	setp.lt.u32 	%p484, %r147, 1536;
	@%p484 bra 	$L__BB2_573;
	add.s32 	%r1540, %r1538, %r145;
	shl.b32 	%r1208, %r1538, 2;
	mov.u32 	%r1209, _ZZN3cub18CUB_300001_SM_10006detail6select23DeviceSelectSweepKernelINS2_10policy_hubIidiLb0ELNS0_10SelectImplE0EE10Policy1000EPiPdS8_PlNS0_13ScanTileStateIiLb1EEE15LessThanOrEqualNS0_8NullTypeEiNS2_19streaming_context_tIlLb1EEELS5_0EEEvT0_T1_T2_T3_T4_T5_T6_T7_iT8_NS1_7vsmem_tEE19static_temp_storage;
	add.s32 	%r1210, %r1208, %r1209;
	add.s32 	%r1539, %r1210, 4096;
$L__BB2_219:
	setp.ne.s16 	%p485, %rs3, 0;
	cvt.s64.s32 	%rd60, %r1540;
	ld.shared.u32 	%r165, [%r1539+-4096];
	mov.b64 	%rd733, 0;
	@%p485 bra 	$L__BB2_221;
	ld.global.u64 	%rd733, [%rd57];
$L__BB2_221:
	setp.ne.s16 	%p486, %rs3, 0;
	add.s64 	%rd553, %rd733, %rd60;
	shl.b64 	%rd554, %rd553, 2;
	add.s64 	%rd555, %rd56, %rd554;
	st.global.u32 	[%rd555], %r165;
	ld.shared.u32 	%r166, [%r1539+-2048];
	mov.b64 	%rd734, 0;
	@%p486 bra 	$L__BB2_223;
	ld.global.u64 	%rd734, [%rd57];
$L__BB2_223:
	setp.ne.s16 	%p487, %rs3, 0;
	add.s64 	%rd557, %rd734, %rd60;
	shl.b64 	%rd558, %rd557, 2;
	add.s64 	%rd559, %rd56, %rd558;
	st.global.u32 	[%rd559+2048], %r166;
	ld.shared.u32 	%r167, [%r1539];
	mov.b64 	%rd735, 0;
	@%p487 bra 	$L__BB2_225;
	ld.global.u64 	%rd735, [%rd57];
$L__BB2_225:
	setp.ne.s16 	%p488, %rs3, 0;
	add.s64 	%rd561, %rd735, %rd60;
	shl.b64 	%rd562, %rd561, 2;
	add.s64 	%rd563, %rd56, %rd562;
	st.global.u32 	[%rd563+4096], %r167;
	ld.shared.u32 	%r168, [%r1539+2048];
	mov.b64 	%rd736, 0;
	@%p488 bra 	$L__BB2_227;
	ld.global.u64 	%rd736, [%rd57];
$L__BB2_227:
	cvt.u32.u64 	%r1211, %rd60;
	add.s64 	%rd564, %rd736, %rd60;
	shl.b64 	%rd565, %rd564, 2;
	add.s64 	%rd566, %rd56, %rd565;
	st.global.u32 	[%rd566+6144], %r168;
	add.s32 	%r1538, %r1538, 2048;
	add.s32 	%r1540, %r1211, 2048;
	add.s32 	%r1539, %r1539, 8192;
	setp.lt.s32 	%p489, %r1538, %r144;
	@%p489 bra 	$L__BB2_219;
	bra.uni 	$L__BB2_573;
$L__BB2_228:
	ld.param.u32 	%r1513, [_ZN3cub18CUB_300001_SM_10006detail6select23DeviceSelectSweepKernelINS2_10policy_hubIidiLb0ELNS0_10SelectImplE0EE10Policy1000EPiPdS8_PlNS0_13ScanTileStateIiLb1EEE15LessThanOrEqualNS0_8NullTypeEiNS2_19streaming_context_tIlLb1EEELS5_0EEEvT0_T1_T2_T3_T4_T5_T6_T7_iT8_NS1_7vsmem_tE_param_7];
	sub.s32 	%r172, %r1513, %r2;
	setp.ne.s32 	%p30, %r1575, 0;
	@%p30 bra 	$L__BB2_389;
	ld.param.u8 	%rs30, [%rd1];
	setp.eq.s16 	%p214, %rs30, 0;
	ld.param.u64 	%rd324, [%rd1+16];
	selp.b64 	%rd325, %rd324, 0, %p214;
	cvt.u64.u32 	%rd99, %r2;
	add.s64 	%rd326, %rd325, %rd99;
	mov.u32 	%r1558, %tid.x;
	mul.lo.s32 	%r754, %r1558, 14;
	setp.ge.s32 	%p215, %r754, %r172;
	cvt.u64.u32 	%rd100, %r754;
	add.s64 	%rd327, %rd326, %rd100;
	shl.b64 	%rd328, %rd327, 2;
	add.s64 	%rd101, %rd2, %rd328;
	@%p215 bra 	$L__BB2_231;
	ld.global.u32 	%r1542, [%rd101];
$L__BB2_231:
	cvt.u32.u64 	%r756, %rd100;
	add.s32 	%r176, %r756, 1;
	setp.ge.s32 	%p216, %r176, %r172;
	@%p216 bra 	$L__BB2_233;
	ld.global.u32 	%r1543, [%rd101+4];
$L__BB2_233:
	add.s32 	%r179, %r756, 2;
	setp.ge.s32 	%p217, %r179, %r172;
	@%p217 bra 	$L__BB2_235;
	ld.global.u32 	%r1544, [%rd101+8];
$L__BB2_235:
	add.s32 	%r182, %r756, 3;
	setp.ge.s32 	%p218, %r182, %r172;
	@%p218 bra 	$L__BB2_237;
	ld.global.u32 	%r1545, [%rd101+12];
$L__BB2_237:
	add.s32 	%r185, %r756, 4;
	setp.ge.s32 	%p219, %r185, %r172;
	@%p219 bra 	$L__BB2_239;
	ld.global.u32 	%r1546, [%rd101+16];
$L__BB2_239:
	add.s32 	%r188, %r756, 5;
	setp.ge.s32 	%p220, %r188, %r172;
	@%p220 bra 	$L__BB2_241;
	ld.global.u32 	%r1547, [%rd101+20];
$L__BB2_241:
	add.s32 	%r191, %r756, 6;
	setp.ge.s32 	%p221, %r191, %r172;
	@%p221 bra 	$L__BB2_243;
	ld.global.u32 	%r1548, [%rd101+24];
$L__BB2_243:
	add.s32 	%r194, %r756, 7;
	setp.ge.s32 	%p222, %r194, %r172;
	@%p222 bra 	$L__BB2_245;
	ld.global.u32 	%r1549, [%rd101+28];
$L__BB2_245:
	add.s32 	%r197, %r756, 8;
	setp.ge.s32 	%p223, %r197, %r172;
	@%p223 bra 	$L__BB2_247;
	ld.global.u32 	%r1550, [%rd101+32];
$L__BB2_247:
	add.s32 	%r200, %r756, 9;
	setp.ge.s32 	%p224, %r200, %r172;
	@%p224 bra 	$L__BB2_249;
	ld.global.u32 	%r1551, [%rd101+36];
$L__BB2_249:
	add.s32 	%r775, %r756, 10;
	setp.ge.s32 	%p225, %r775, %r172;
	@%p225 bra 	$L__BB2_251;
	ld.global.u32 	%r1552, [%rd101+40];
$L__BB2_251:
	add.s32 	%r778, %r756, 11;
	setp.ge.s32 	%p226, %r778, %r172;
	@%p226 bra 	$L__BB2_253;
	ld.global.u32 	%r1553, [%rd101+44];
$L__BB2_253:
	add.s32 	%r781, %r756, 12;
	setp.ge.s32 	%p227, %r781, %r172;
	@%p227 bra 	$L__BB2_255;
	ld.global.u32 	%r1554, [%rd101+48];
$L__BB2_255:
	add.s32 	%r209, %r756, 13;
	setp.ge.s32 	%p228, %r209, %r172;
	@%p228 bra 	$L__BB2_257;
	ld.global.u32 	%r1555, [%rd101+52];
$L__BB2_257:
	setp.ge.s32 	%p229, %r756, %r172;
	bar.sync 	0;
	setp.eq.s16 	%p230, %rs30, 0;
	selp.b64 	%rd330, %rd324, 0, %p230;
	add.s64 	%rd331, %rd330, %rd99;
	add.s64 	%rd332, %rd331, %rd100;
	shl.b64 	%rd333, %rd332, 3;
	add.s64 	%rd102, %rd3, %rd333;
	@%p229 bra 	$L__BB2_259;
	ld.global.f64 	%fd114, [%rd102];
$L__BB2_259:
	setp.ge.s32 	%p231, %r176, %r172;
	@%p231 bra 	$L__BB2_261;
	ld.global.f64 	%fd115, [%rd102+8];
$L__BB2_261:
	setp.ge.s32 	%p232, %r179, %r172;
	@%p232 bra 	$L__BB2_263;
	ld.global.f64 	%fd116, [%rd102+16];
$L__BB2_263:
	setp.ge.s32 	%p233, %r182, %r172;
	@%p233 bra 	$L__BB2_265;
	ld.global.f64 	%fd117, [%rd102+24];
$L__BB2_265:
	setp.ge.s32 	%p234, %r185, %r172;
	@%p234 bra 	$L__BB2_267;
	ld.global.f64 	%fd118, [%rd102+32];
$L__BB2_267:
	setp.ge.s32 	%p235, %r188, %r172;
	@%p235 bra 	$L__BB2_269;
	ld.global.f64 	%fd119, [%rd102+40];
$L__BB2_269:
	setp.ge.s32 	%p236, %r191, %r172;
	@%p236 bra 	$L__BB2_271;
	ld.global.f64 	%fd120, [%rd102+48];
$L__BB2_271:
	setp.ge.s32 	%p237, %r194, %r172;
	@%p237 bra 	$L__BB2_273;
	ld.global.f64 	%fd121, [%rd102+56];
$L__BB2_273:
	setp.ge.s32 	%p238, %r197, %r172;
	@%p238 bra 	$L__BB2_275;
	ld.global.f64 	%fd122, [%rd102+64];
$L__BB2_275:
	setp.ge.s32 	%p239, %r200, %r172;
	@%p239 bra 	$L__BB2_277;
	ld.global.f64 	%fd123, [%rd102+72];
$L__BB2_277:
	setp.ge.s32 	%p240, %r775, %r172;
	@%p240 bra 	$L__BB2_279;
	ld.global.f64 	%fd124, [%rd102+80];
$L__BB2_279:
	setp.ge.s32 	%p241, %r778, %r172;
	@%p241 bra 	$L__BB2_281;
	ld.global.f64 	%fd125, [%rd102+88];
$L__BB2_281:
	setp.ge.s32 	%p242, %r781, %r172;
	@%p242 bra 	$L__BB2_283;
	ld.global.f64 	%fd126, [%rd102+96];
$L__BB2_283:
	setp.ge.s32 	%p243, %r209, %r172;
	@%p243 bra 	$L__BB2_285;
	ld.global.f64 	%fd127, [%rd102+104];
$L__BB2_285:
	cvt.u32.u64 	%r822, %rd100;
	setp.ge.s32 	%p244, %r209, %r172;
	add.s32 	%r823, %r822, 12;
	setp.ge.s32 	%p245, %r823, %r172;
	add.s32 	%r824, %r822, 11;
	setp.ge.s32 	%p246, %r824, %r172;
	add.s32 	%r825, %r822, 10;
	setp.ge.s32 	%p247, %r825, %r172;
	setp.ge.s32 	%p248, %r200, %r172;
	add.s32 	%r826, %r822, 8;
	setp.ge.s32 	%p249, %r826, %r172;
	add.s32 	%r827, %r822, 7;
	setp.ge.s32 	%p250, %r827, %r172;
	add.s32 	%r828, %r822, 6;
	setp.ge.s32 	%p251, %r828, %r172;
	setp.ge.s32 	%p252, %r188, %r172;
	setp.ge.s32 	%p253, %r185, %r172;
	add.s32 	%r829, %r822, 3;
	setp.ge.s32 	%p254, %r829, %r172;
	add.s32 	%r830, %r822, 2;
	setp.ge.s32 	%p255, %r830, %r172;
	setp.ge.s32 	%p256, %r176, %r172;
	setp.ge.s32 	%p257, %r822, %r172;
	setp.le.f64 	%p258, %fd114, %fd1;
	or.pred  	%p1, %p257, %p258;
	selp.u32 	%r212, 1, 0, %p1;
	setp.le.f64 	%p259, %fd115, %fd1;
	or.pred  	%p2, %p256, %p259;
	selp.u32 	%r831, 1, 0, %p2;
	setp.le.f64 	%p260, %fd116, %fd1;
	or.pred  	%p3, %p255, %p260;
	selp.u32 	%r832, 1, 0, %p3;
	setp.le.f64 	%p261, %fd117, %fd1;
	or.pred  	%p4, %p254, %p261;
	selp.u32 	%r833, 1, 0, %p4;
	setp.le.f64 	%p262, %fd118, %fd1;
	or.pred  	%p5, %p253, %p262;
	selp.u32 	%r834, 1, 0, %p5;
	setp.le.f64 	%p263, %fd119, %fd1;
	or.pred  	%p6, %p252, %p263;
	selp.u32 	%r835, 1, 0, %p6;
	setp.le.f64 	%p264, %fd120, %fd1;
	or.pred  	%p7, %p251, %p264;
	selp.u32 	%r836, 1, 0, %p7;
	setp.le.f64 	%p265, %fd121, %fd1;
	or.pred  	%p8, %p250, %p265;
	selp.u32 	%r837, 1, 0, %p8;
	setp.le.f64 	%p266, %fd122, %fd1;
	or.pred  	%p9, %p249, %p266;
	selp.u32 	%r838, 1, 0, %p9;
	setp.le.f64 	%p267, %fd123, %fd1;
	or.pred  	%p10, %p248, %p267;
	selp.u32 	%r839, 1, 0, %p10;
	setp.le.f64 	%p268, %fd124, %fd1;
	or.pred  	%p11, %p247, %p268;
	selp.u32 	%r840, 1, 0, %p11;
	setp.le.f64 	%p269, %fd125, %fd1;
	or.pred  	%p12, %p246, %p269;
	selp.u32 	%r841, 1, 0, %p12;
	setp.le.f64 	%p270, %fd126, %fd1;
	or.pred  	%p13, %p245, %p270;
	selp.u32 	%r842, 1, 0, %p13;
	setp.le.f64 	%p271, %fd127, %fd1;
	or.pred  	%p14, %p244, %p271;
	selp.u32 	%r843, 1, 0, %p14;
	bar.sync 	0;
	add.s32 	%r213, %r831, %r212;
	add.s32 	%r214, %r213, %r832;
	add.s32 	%r215, %r214, %r833;
	add.s32 	%r216, %r215, %r834;
	add.s32 	%r217, %r216, %r835;
	add.s32 	%r218, %r217, %r836;
	add.s32 	%r219, %r218, %r837;
	add.s32 	%r220, %r219, %r838;
	add.s32 	%r221, %r220, %r839;
	add.s32 	%r222, %r221, %r840;
	add.s32 	%r223, %r222, %r841;
	add.s32 	%r224, %r223, %r842;
	add.s32 	%r796, %r224, %r843;
	shr.u32 	%r226, %r1558, 5;
	// begin inline asm
	mov.u32 %r791, %laneid;
	// end inline asm
	mov.b32 	%r794, 1;
	mov.b32 	%r819, 0;
	mov.b32 	%r821, -1;
	// begin inline asm
	{  .reg .s32 r0;  .reg .pred p;  shfl.sync.up.b32 r0|p, %r796, %r794, %r819, %r821;  @p add.s32 r0, r0, %r796;  mov.s32 %r792, r0;}
	// end inline asm
	mov.b32 	%r800, 2;
	// begin inline asm
	{  .reg .s32 r0;  .reg .pred p;  shfl.sync.up.b32 r0|p, %r792, %r800, %r819, %r821;  @p add.s32 r0, r0, %r792;  mov.s32 %r798, r0;}
	// end inline asm
	mov.b32 	%r806, 4;
	// begin inline asm
	{  .reg .s32 r0;  .reg .pred p;  shfl.sync.up.b32 r0|p, %r798, %r806, %r819, %r821;  @p add.s32 r0, r0, %r798;  mov.s32 %r804, r0;}
	// end inline asm
	mov.b32 	%r812, 8;
	// begin inline asm
	{  .reg .s32 r0;  .reg .pred p;  shfl.sync.up.b32 r0|p, %r804, %r812, %r819, %r821;  @p add.s32 r0, r0, %r804;  mov.s32 %r810, r0;}
	// end inline asm
	mov.b32 	%r818, 16;
	// begin inline asm
	{  .reg .s32 r0;  .reg .pred p;  shfl.sync.up.b32 r0|p, %r810, %r818, %r819, %r821;  @p add.s32 r0, r0, %r810;  mov.s32 %r816, r0;}
	// end inline asm
	setp.ne.s32 	%p272, %r791, 31;
	@%p272 bra 	$L__BB2_287;
	shl.b32 	%r844, %r226, 2;
	mov.u32 	%r845, _ZZN3cub18CUB_300001_SM_10006detail6select23DeviceSelectSweepKernelINS2_10policy_hubIidiLb0ELNS0_10SelectImplE0EE10Policy1000EPiPdS8_PlNS0_13ScanTileStateIiLb1EEE15LessThanOrEqualNS0_8NullTypeEiNS2_19streaming_context_tIlLb1EEELS5_0EEEvT0_T1_T2_T3_T4_T5_T6_T7_iT8_NS1_7vsmem_tEE19static_temp_storage;
	add.s32 	%r846, %r845, %r844;
	st.shared.u32 	[%r846], %r816;
$L__BB2_287:
	mov.u64 	%rd103, %rd209;
	bar.sync 	0;
	ld.shared.v4.u32 	{%r229, %r230, %r231, %r232}, [_ZZN3cub18CUB_300001_SM_10006detail6select23DeviceSelectSweepKernelINS2_10policy_hubIidiLb0ELNS0_10SelectImplE0EE10Policy1000EPiPdS8_PlNS0_13ScanTileStateIiLb1EEE15LessThanOrEqualNS0_8NullTypeEiNS2_19streaming_context_tIlLb1EEELS5_0EEEvT0_T1_T2_T3_T4_T5_T6_T7_iT8_NS1_7vsmem_tEE19static_temp_storage];
	add.s32 	%r847, %r230, %r229;
	setp.eq.s32 	%p273, %r226, 2;
	selp.b32 	%r848, %r847, %r229, %p273;
	add.s32 	%r849, %r847, %r231;
	setp.eq.s32 	%p274, %r226, 3;
	selp.b32 	%r850, %r849, %r848, %p274;
	add.s32 	%r851, %r849, %r232;
	setp.eq.s32 	%p275, %r226, 4;
	selp.b32 	%r852, %r851, %r850, %p275;
	ld.shared.v4.u32 	{%r233, %r234, %r235, %r236}, [_ZZN3cub18CUB_300001_SM_10006detail6select23DeviceSelectSweepKernelINS2_10policy_hubIidiLb0ELNS0_10SelectImplE0EE10Policy1000EPiPdS8_PlNS0_13ScanTileStateIiLb1EEE15LessThanOrEqualNS0_8NullTypeEiNS2_19streaming_context_tIlLb1EEELS5_0EEEvT0_T1_T2_T3_T4_T5_T6_T7_iT8_NS1_7vsmem_tEE19static_temp_storage+16];
	add.s32 	%r853, %r851, %r233;
	setp.eq.s32 	%p276, %r226, 5;
	selp.b32 	%r854, %r853, %r852, %p276;
	add.s32 	%r855, %r853, %r234;
	setp.eq.s32 	%p277, %r226, 6;
	selp.b32 	%r856, %r855, %r854, %p277;
	add.s32 	%r857, %r855, %r235;
	setp.eq.s32 	%p278, %r226, 7;
	selp.b32 	%r858, %r857, %r856, %p278;
	add.s32 	%r859, %r857, %r236;
	setp.eq.s32 	%p279, %r226, 8;
	selp.b32 	%r860, %r859, %r858, %p279;
	ld.shared.v4.u32 	{%r237, %r238, %r239, %r240}, [_ZZN3cub18CUB_300001_SM_10006detail6select23DeviceSelectSweepKernelINS2_10policy_hubIidiLb0ELNS0_10SelectImplE0EE10Policy1000EPiPdS8_PlNS0_13ScanTileStateIiLb1EEE15LessThanOrEqualNS0_8NullTypeEiNS2_19streaming_context_tIlLb1EEELS5_0EEEvT0_T1_T2_T3_T4_T5_T6_T7_iT8_NS1_7vsmem_tEE19static_temp_storage+32];
	add.s32 	%r861, %r859, %r237;
	setp.eq.s32 	%p280, %r226, 9;
	selp.b32 	%r862, %r861, %r860, %p280;
	add.s32 	%r863, %r861, %r238;
	setp.eq.s32 	%p281, %r226, 10;
	selp.b32 	%r864, %r863, %r862, %p281;
	add.s32 	%r865, %r863, %r239;
	setp.eq.s32 	%p282, %r226, 11;
	selp.b32 	%r866, %r865, %r864, %p282;
	add.s32 	%r867, %r865, %r240;
	setp.eq.s32 	%p283, %r226, 12;
	selp.b32 	%r868, %r867, %r866, %p283;
	ld.shared.v4.u32 	{%r241, %r242, %r243, %r244}, [_ZZN3cub18CUB_300001_SM_10006detail6select23DeviceSelectSweepKernelINS2_10policy_hubIidiLb0ELNS0_10SelectImplE0EE10Policy1000EPiPdS8_PlNS0_13ScanTileStateIiLb1EEE15LessThanOrEqualNS0_8NullTypeEiNS2_19streaming_context_tIlLb1EEELS5_0EEEvT0_T1_T2_T3_T4_T5_T6_T7_iT8_NS1_7vsmem_tEE19static_temp_storage+48];
	add.s32 	%r869, %r867, %r241;
	setp.eq.s32 	%p284, %r226, 13;
	selp.b32 	%r870, %r869, %r868, %p284;
	add.s32 	%r871, %r869, %r242;
	setp.eq.s32 	%p285, %r226, 14;
	selp.b32 	%r872, %r871, %r870, %p285;
	add.s32 	%r873, %r871, %r243;
	setp.eq.s32 	%p286, %r226, 15;
	selp.b32 	%r874, %r873, %r872, %p286;
	setp.lt.u32 	%p287, %r1558, 32;
	selp.b32 	%r875, 0, %r874, %p287;
	setp.eq.s32 	%p288, %r791, 0;
	sub.s32 	%r876, %r816, %r796;
	selp.b32 	%r877, 0, %r876, %p288;
	add.s32 	%r245, %r875, %r877;
	add.s32 	%r246, %r245, %r212;
	add.s32 	%r247, %r213, %r245;
	add.s32 	%r248, %r214, %r245;
	add.s32 	%r249, %r215, %r245;
	add.s32 	%r250, %r216, %r245;
	add.s32 	%r251, %r217, %r245;
	add.s32 	%r252, %r218, %r245;
	add.s32 	%r253, %r219, %r245;
	add.s32 	%r254, %r220, %r245;
	add.s32 	%r255, %r221, %r245;
	add.s32 	%r256, %r222, %r245;
	add.s32 	%r257, %r223, %r245;
	add.s32 	%r258, %r224, %r245;
	add.s32 	%r878, %r172, %r244;
	add.s32 	%r879, %r878, %r873;
	add.s32 	%r1596, %r879, -7168;
	setp.gt.s32 	%p289, %r1596, 512;
	@%p289 bra 	$L__BB2_344;
	ld.param.u8 	%rs5, [%rd103];
	ld.param.u64 	%rd334, [%rd103+24];
	cvta.to.global.u64 	%rd104, %rd334;
	setp.lt.s32 	%p290, %r245, %r1596;
	and.pred  	%p291, %p1, %p290;
	@%p291 bra 	$L__BB2_289;
	bra.uni 	$L__BB2_292;
$L__BB2_289:
	setp.ne.s16 	%p292, %rs5, 0;
	mov.b64 	%rd758, 0;
	@%p292 bra 	$L__BB2_291;
	ld.global.u64 	%rd758, [%rd104];
$L__BB2_291:
	cvt.s64.s32 	%rd336, %r245;
	add.s64 	%rd337, %rd758, %rd336;
	shl.b64 	%rd338, %rd337, 2;
	add.s64 	%rd339, %rd4, %rd338;
	st.global.u32 	[%rd339], %r1542;
$L__BB2_292:
	setp.ge.s32 	%p293, %r246, %r1596;
	not.pred 	%p294, %p2;
	or.pred  	%p295, %p294, %p293;
	@%p295 bra 	$L__BB2_296;
	setp.ne.s16 	%p296, %rs5, 0;
	mov.b64 	%rd759, 0;
	@%p296 bra 	$L__BB2_295;
	ld.global.u64 	%rd759, [%rd104];
$L__BB2_295:
	cvt.s64.s32 	%rd341, %r246;
	add.s64 	%rd342, %rd759, %rd341;
	shl.b64 	%rd343, %rd342, 2;
	add.s64 	%rd344, %rd4, %rd343;
	st.global.u32 	[%rd344], %r1543;
$L__BB2_296:
	setp.ge.s32 	%p297, %r247, %r1596;
	not.pred 	%p298, %p3;
	or.pred  	%p299, %p298, %p297;
	@%p299 bra 	$L__BB2_300;
	setp.ne.s16 	%p300, %rs5, 0;
	mov.b64 	%rd760, 0;
	@%p300 bra 	$L__BB2_299;
	ld.global.u64 	%rd760, [%rd104];
$L__BB2_299:
	cvt.s64.s32 	%rd346, %r247;
	add.s64 	%rd347, %rd760, %rd346;
	shl.b64 	%rd348, %rd347, 2;
	add.s64 	%rd349, %rd4, %rd348;
	st.global.u32 	[%rd349], %r1544;
$L__BB2_300:
	setp.ge.s32 	%p301, %r248, %r1596;
	not.pred 	%p302, %p4;
	or.pred  	%p303, %p302, %p301;
	@%p303 bra 	$L__BB2_304;
	setp.ne.s16 	%p304, %rs5, 0;
	mov.b64 	%rd761, 0;
	@%p304 bra 	$L__BB2_303;
	ld.global.u64 	%rd761, [%rd104];
$L__BB2_303:
	cvt.s64.s32 	%rd351, %r248;
	add.s64 	%rd352, %rd761, %rd351;
	shl.b64 	%rd353, %rd352, 2;
	add.s64 	%rd354, %rd4, %rd353;
	st.global.u32 	[%rd354], %r1545;
$L__BB2_304:
	setp.ge.s32 	%p305, %r249, %r1596;
	not.pred 	%p306, %p5;
	or.pred  	%p307, %p306, %p305;
	@%p307 bra 	$L__BB2_308;
	setp.ne.s16 	%p308, %rs5, 0;
	mov.b64 	%rd762, 0;
	@%p308 bra 	$L__BB2_307;
	ld.global.u64 	%rd762, [%rd104];
$L__BB2_307:
	cvt.s64.s32 	%rd356, %r249;
	add.s64 	%rd357, %rd762, %rd356;
	shl.b64 	%rd358, %rd357, 2;
	add.s64 	%rd359, %rd4, %rd358;
	st.global.u32 	[%rd359], %r1546;
$L__BB2_308:
	setp.ge.s32 	%p309, %r250, %r1596;
	not.pred 	%p310, %p6;
	or.pred  	%p311, %p310, %p309;
	@%p311 bra 	$L__BB2_312;
	setp.ne.s16 	%p312, %rs5, 0;
	mov.b64 	%rd763, 0;
	@%p312 bra 	$L__BB2_311;
	ld.global.u64 	%rd763, [%rd104];
$L__BB2_311:
	cvt.s64.s32 	%rd361, %r250;
	add.s64 	%rd362, %rd763, %rd361;
	shl.b64 	%rd363, %rd362, 2;
	add.s64 	%rd364, %rd4, %rd363;
	st.global.u32 	[%rd364], %r1547;
$L__BB2_312:
	setp.ge.s32 	%p313, %r251, %r1596;
	not.pred 	%p314, %p7;
	or.pred  	%p315, %p314, %p313;
	@%p315 bra 	$L__BB2_316;
	setp.ne.s16 	%p316, %rs5, 0;
	mov.b64 	%rd764, 0;
	@%p316 bra 	$L__BB2_315;
	ld.global.u64 	%rd764, [%rd104];
$L__BB2_315:
	cvt.s64.s32 	%rd366, %r251;
	add.s64 	%rd367, %rd764, %rd366;
	shl.b64 	%rd368, %rd367, 2;
	add.s64 	%rd369, %rd4, %rd368;
	st.global.u32 	[%rd369], %r1548;
$L__BB2_316:
	setp.ge.s32 	%p317, %r252, %r1596;
	not.pred 	%p318, %p8;
	or.pred  	%p319, %p318, %p317;
	@%p319 bra 	$L__BB2_320;
	setp.ne.s16 	%p320, %rs5, 0;
	mov.b64 	%rd765, 0;
	@%p320 bra 	$L__BB2_319;
	ld.global.u64 	%rd765, [%rd104];
$L__BB2_319:
	cvt.s64.s32 	%rd371, %r252;
	add.s64 	%rd372, %rd765, %rd371;
	shl.b64 	%rd373, %rd372, 2;
	add.s64 	%rd374, %rd4, %rd373;
	st.global.u32 	[%rd374], %r1549;
$L__BB2_320:
	setp.ge.s32 	%p321, %r253, %r1596;
	not.pred 	%p322, %p9;
	or.pred  	%p323, %p322, %p321;
	@%p323 bra 	$L__BB2_324;
	setp.ne.s16 	%p324, %rs5, 0;
	mov.b64 	%rd766, 0;
	@%p324 bra 	$L__BB2_323;
	ld.global.u64 	%rd766, [%rd104];
$L__BB2_323:
	cvt.s64.s32 	%rd376, %r253;
	add.s64 	%rd377, %rd766, %rd376;
	shl.b64 	%rd378, %rd377, 2;
	add.s64 	%rd379, %rd4, %rd378;
	st.global.u32 	[%rd379], %r1550;
$L__BB2_324:
	setp.ge.s32 	%p325, %r254, %r1596;
	not.pred 	%p326, %p10;
	or.pred  	%p327, %p326, %p325;
	@%p327 bra 	$L__BB2_328;
	setp.ne.s16 	%p328, %rs5, 0;
	mov.b64 	%rd767, 0;
	@%p328 bra 	$L__BB2_327;
	ld.global.u64 	%rd767, [%rd104];
$L__BB2_327:
	cvt.s64.s32 	%rd381, %r254;
	add.s64 	%rd382, %rd767, %rd381;
	shl.b64 	%rd383, %rd382, 2;
	add.s64 	%rd384, %rd4, %rd383;
	st.global.u32 	[%rd384], %r1551;
$L__BB2_328:
	setp.ge.s32 	%p329, %r255, %r1596;
	not.pred 	%p330, %p11;
	or.pred  	%p331, %p330, %p329;
	@%p331 bra 	$L__BB2_332;
	setp.ne.s16 	%p332, %rs5, 0;
	mov.b64 	%rd768, 0;
	@%p332 bra 	$L__BB2_331;
	ld.global.u64 	%rd768, [%rd104];
$L__BB2_331:
	cvt.s64.s32 	%rd386, %r255;
	add.s64 	%rd387, %rd768, %rd386;
	shl.b64 	%rd388, %rd387, 2;
	add.s64 	%rd389, %rd4, %rd388;
	st.global.u32 	[%rd389], %r1552;
$L__BB2_332:
	setp.ge.s32 	%p333, %r256, %r1596;
	not.pred 	%p334, %p12;
	or.pred  	%p335, %p334, %p333;
	@%p335 bra 	$L__BB2_336;
	setp.ne.s16 	%p336, %rs5, 0;
	mov.b64 	%rd769, 0;
	@%p336 bra 	$L__BB2_335;
	ld.global.u64 	%rd769, [%rd104];
$L__BB2_335:
	cvt.s64.s32 	%rd391, %r256;
	add.s64 	%rd392, %rd769, %rd391;
	shl.b64 	%rd393, %rd392, 2;
	add.s64 	%rd394, %rd4, %rd393;
	st.global.u32 	[%rd394], %r1553;
$L__BB2_336:
	setp.ge.s32 	%p337, %r257, %r1596;
	not.pred 	%p338, %p13;
	or.pred  	%p339, %p338, %p337;
	@%p339 bra 	$L__BB2_340;
	setp.ne.s16 	%p340, %rs5, 0;
	mov.b64 	%rd770, 0;
	@%p340 bra 	$L__BB2_339;
	ld.global.u64 	%rd770, [%rd104];
$L__BB2_339:
	cvt.s64.s32 	%rd396, %r257;
	add.s64 	%rd397, %rd770, %rd396;
	shl.b64 	%rd398, %rd397, 2;
	add.s64 	%rd399, %rd4, %rd398;
	st.global.u32 	[%rd399], %r1554;
$L__BB2_340:
	setp.ge.s32 	%p341, %r258, %r1596;
	not.pred 	%p342, %p14;
	or.pred  	%p343, %p342, %p341;
	@%p343 bra 	$L__BB2_565;
	setp.ne.s16 	%p344, %rs5, 0;
	mov.b64 	%rd771, 0;
	@%p344 bra 	$L__BB2_343;
	ld.global.u64 	%rd771, [%rd104];
$L__BB2_343:
	cvt.s64.s32 	%rd401, %r258;
	add.s64 	%rd402, %rd771, %rd401;
	shl.b64 	%rd403, %rd402, 2;
	add.s64 	%rd404, %rd4, %rd403;
	st.global.u32 	[%rd404], %r1555;
	bra.uni 	$L__BB2_565;
$L__BB2_344:
	bar.sync 	0;
	not.pred 	%p345, %p1;
	@%p345 bra 	$L__BB2_346;
	shl.b32 	%r880, %r245, 2;
	mov.u32 	%r881, _ZZN3cub18CUB_300001_SM_10006detail6select23DeviceSelectSweepKernelINS2_10policy_hubIidiLb0ELNS0_10SelectImplE0EE10Policy1000EPiPdS8_PlNS0_13ScanTileStateIiLb1EEE15LessThanOrEqualNS0_8NullTypeEiNS2_19streaming_context_tIlLb1EEELS5_0EEEvT0_T1_T2_T3_T4_T5_T6_T7_iT8_NS1_7vsmem_tEE19static_temp_storage;
	add.s32 	%r882, %r881, %r880;
	st.shared.u32 	[%r882], %r1542;
$L__BB2_346:
	not.pred 	%p346, %p2;
	@%p346 bra 	$L__BB2_348;
	shl.b32 	%r883, %r246, 2;
	mov.u32 	%r884, _ZZN3cub18CUB_300001_SM_10006detail6select23DeviceSelectSweepKernelINS2_10policy_hubIidiLb0ELNS0_10SelectImplE0EE10Policy1000EPiPdS8_PlNS0_13ScanTileStateIiLb1EEE15LessThanOrEqualNS0_8NullTypeEiNS2_19streaming_context_tIlLb1EEELS5_0EEEvT0_T1_T2_T3_T4_T5_T6_T7_iT8_NS1_7vsmem_tEE19static_temp_storage;
	add.s32 	%r885, %r884, %r883;
	st.shared.u32 	[%r885], %r1543;
$L__BB2_348:
	not.pred 	%p347, %p3;
	@%p347 bra 	$L__BB2_350;
	shl.b32 	%r886, %r247, 2;
	mov.u32 	%r887, _ZZN3cub18CUB_300001_SM_10006detail6select23DeviceSelectSweepKernelINS2_10policy_hubIidiLb0ELNS0_10SelectImplE0EE10Policy1000EPiPdS8_PlNS0_13ScanTileStateIiLb1EEE15LessThanOrEqualNS0_8NullTypeEiNS2_19streaming_context_tIlLb1EEELS5_0EEEvT0_T1_T2_T3_T4_T5_T6_T7_iT8_NS1_7vsmem_tEE19static_temp_storage;
	add.s32 	%r888, %r887, %r886;
	st.shared.u32 	[%r888], %r1544;
$L__BB2_350:
	not.pred 	%p348, %p4;
	@%p348 bra 	$L__BB2_352;
	shl.b32 	%r889, %r248, 2;
	mov.u32 	%r890, _ZZN3cub18CUB_300001_SM_10006detail6select23DeviceSelectSweepKernelINS2_10policy_hubIidiLb0ELNS0_10SelectImplE0EE10Policy1000EPiPdS8_PlNS0_13ScanTileStateIiLb1EEE15LessThanOrEqualNS0_8NullTypeEiNS2_19streaming_context_tIlLb1EEELS5_0EEEvT0_T1_T2_T3_T4_T5_T6_T7_iT8_NS1_7vsmem_tEE19static_temp_storage;
	add.s32 	%r891, %r890, %r889;
	st.shared.u32 	[%r891], %r1545;
$L__BB2_352:
	not.pred 	%p349, %p5;
	@%p349 bra 	$L__BB2_354;
	shl.b32 	%r892, %r249, 2;
	mov.u32 	%r893, _ZZN3cub18CUB_300001_SM_10006detail6select23DeviceSelectSweepKernelINS2_10policy_hubIidiLb0ELNS0_10SelectImplE0EE10Policy1000EPiPdS8_PlNS0_13ScanTileStateIiLb1EEE15LessThanOrEqualNS0_8NullTypeEiNS2_19streaming_context_tIlLb1EEELS5_0EEEvT0_T1_T2_T3_T4_T5_T6_T7_iT8_NS1_7vsmem_tEE19static_temp_storage;
	add.s32 	%r894, %r893, %r892;
	st.shared.u32 	[%r894], %r1546;
$L__BB2_354:
	not.pred 	%p350, %p6;
	@%p350 bra 	$L__BB2_356;
	shl.b32 	%r895, %r250, 2;
	mov.u32 	%r896, _ZZN3cub18CUB_300001_SM_10006detail6select23DeviceSelectSweepKernelINS2_10policy_hubIidiLb0ELNS0_10SelectImplE0EE10Policy1000EPiPdS8_PlNS0_13ScanTileStateIiLb1EEE15LessThanOrEqualNS0_8NullTypeEiNS2_19streaming_context_tIlLb1EEELS5_0EEEvT0_T1_T2_T3_T4_T5_T6_T7_iT8_NS1_7vsmem_tEE19static_temp_storage;
	add.s32 	%r897, %r896, %r895;
	st.shared.u32 	[%r897], %r1547;
$L__BB2_356:
	not.pred 	%p351, %p7;
	@%p351 bra 	$L__BB2_358;
	shl.b32 	%r898, %r251, 2;
	mov.u32 	%r899, _ZZN3cub18CUB_300001_SM_10006detail6select23DeviceSelectSweepKernelINS2_10policy_hubIidiLb0ELNS0_10SelectImplE0EE10Policy1000EPiPdS8_PlNS0_13ScanTileStateIiLb1EEE15LessThanOrEqualNS0_8NullTypeEiNS2_19streaming_context_tIlLb1EEELS5_0EEEvT0_T1_T2_T3_T4_T5_T6_T7_iT8_NS1_7vsmem_tEE19static_temp_storage;
	add.s32 	%r900, %r899, %r898;
	st.shared.u32 	[%r900], %r1548;
$L__BB2_358:
	not.pred 	%p352, %p8;
	@%p352 bra 	$L__BB2_360;
	shl.b32 	%r901, %r252, 2;
	mov.u32 	%r902, _ZZN3cub18CUB_300001_SM_10006detail6select23DeviceSelectSweepKernelINS2_10policy_hubIidiLb0ELNS0_10SelectImplE0EE10Policy1000EPiPdS8_PlNS0_13ScanTileStateIiLb1EEE15LessThanOrEqualNS0_8NullTypeEiNS2_19streaming_context_tIlLb1EEELS5_0EEEvT0_T1_T2_T3_T4_T5_T6_T7_iT8_NS1_7vsmem_tEE19static_temp_storage;
	add.s32 	%r903, %r902, %r901;
	st.shared.u32 	[%r903], %r1549;
$L__BB2_360:
	not.pred 	%p353, %p9;
	@%p353 bra 	$L__BB2_362;
	shl.b32 	%r904, %r253, 2;
	mov.u32 	%r905, _ZZN3cub18CUB_300001_SM_10006detail6select23DeviceSelectSweepKernelINS2_10policy_hubIidiLb0ELNS0_10SelectImplE0EE10Policy1000EPiPdS8_PlNS0_13ScanTileStateIiLb1EEE15LessThanOrEqualNS0_8NullTypeEiNS2_19streaming_context_tIlLb1EEELS5_0EEEvT0_T1_T2_T3_T4_T5_T6_T7_iT8_NS1_7vsmem_tEE19static_temp_storage;
	add.s32 	%r906, %r905, %r904;
	st.shared.u32 	[%r906], %r1550;
$L__BB2_362:
	not.pred 	%p354, %p10;
	@%p354 bra 	$L__BB2_364;
	shl.b32 	%r907, %r254, 2;
	mov.u32 	%r908, _ZZN3cub18CUB_300001_SM_10006detail6select23DeviceSelectSweepKernelINS2_10policy_hubIidiLb0ELNS0_10SelectImplE0EE10Policy1000EPiPdS8_PlNS0_13ScanTileStateIiLb1EEE15LessThanOrEqualNS0_8NullTypeEiNS2_19streaming_context_tIlLb1EEELS5_0EEEvT0_T1_T2_T3_T4_T5_T6_T7_iT8_NS1_7vsmem_tEE19static_temp_storage;
	add.s32 	%r909, %r908, %r907;
	st.shared.u32 	[%r909], %r1551;
$L__BB2_364:
	not.pred 	%p355, %p11;
	@%p355 bra 	$L__BB2_366;
	shl.b32 	%r910, %r255, 2;
	mov.u32 	%r911, _ZZN3cub18CUB_300001_SM_10006detail6select23DeviceSelectSweepKernelINS2_10policy_hubIidiLb0ELNS0_10SelectImplE0EE10Policy1000EPiPdS8_PlNS0_13ScanTileStateIiLb1EEE15LessThanOrEqualNS0_8NullTypeEiNS2_19streaming_context_tIlLb1EEELS5_0EEEvT0_T1_T2_T3_T4_T5_T6_T7_iT8_NS1_7vsmem_tEE19static_temp_storage;
	add.s32 	%r912, %r911, %r910;
	st.shared.u32 	[%r912], %r1552;
$L__BB2_366:
	not.pred 	%p356, %p12;
	@%p356 bra 	$L__BB2_368;
	shl.b32 	%r913, %r256, 2;
	mov.u32 	%r914, _ZZN3cub18CUB_300001_SM_10006detail6select23DeviceSelectSweepKernelINS2_10policy_hubIidiLb0ELNS0_10SelectImplE0EE10Policy1000EPiPdS8_PlNS0_13ScanTileStateIiLb1EEE15LessThanOrEqualNS0_8NullTypeEiNS2_19streaming_context_tIlLb1EEELS5_0EEEvT0_T1_T2_T3_T4_T5_T6_T7_iT8_NS1_7vsmem_tEE19static_temp_storage;
	add.s32 	%r915, %r914, %r913;
	st.shared.u32 	[%r915], %r1553;
$L__BB2_368:
	not.pred 	%p357, %p13;
	@%p357 bra 	$L__BB2_370;
	shl.b32 	%r916, %r257, 2;
	mov.u32 	%r917, _ZZN3cub18CUB_300001_SM_10006detail6select23DeviceSelectSweepKernelINS2_10policy_hubIidiLb0ELNS0_10SelectImplE0EE10Policy1000EPiPdS8_PlNS0_13ScanTileStateIiLb1EEE15LessThanOrEqualNS0_8NullTypeEiNS2_19streaming_context_tIlLb1EEELS5_0EEEvT0_T1_T2_T3_T4_T5_T6_T7_iT8_NS1_7vsmem_tEE19static_temp_storage;
	add.s32 	%r918, %r917, %r916;
	st.shared.u32 	[%r918], %r1554;
$L__BB2_370:
	not.pred 	%p358, %p14;
	@%p358 bra 	$L__BB2_372;
	shl.b32 	%r919, %r258, 2;
	mov.u32 	%r920, _ZZN3cub18CUB_300001_SM_10006detail6select23DeviceSelectSweepKernelINS2_10policy_hubIidiLb0ELNS0_10SelectImplE0EE10Policy1000EPiPdS8_PlNS0_13ScanTileStateIiLb1EEE15LessThanOrEqualNS0_8NullTypeEiNS2_19streaming_context_tIlLb1EEELS5_0EEEvT0_T1_T2_T3_T4_T5_T6_T7_iT8_NS1_7vsmem_tEE19static_temp_storage;
	add.s32 	%r921, %r920, %r919;
	st.shared.u32 	[%r921], %r1555;
$L__BB2_372:
	bar.sync 	0;
	setp.ge.u32 	%p359, %r1558, %r1596;
	@%p359 bra 	$L__BB2_565;
	ld.param.u32 	%r1515, [_ZN3cub18CUB_300001_SM_10006detail6select23DeviceSelectSweepKernelINS2_10policy_hubIidiLb0ELNS0_10SelectImplE0EE10Policy1000EPiPdS8_PlNS0_13ScanTileStateIiLb1EEE15LessThanOrEqualNS0_8NullTypeEiNS2_19streaming_context_tIlLb1EEELS5_0EEEvT0_T1_T2_T3_T4_T5_T6_T7_iT8_NS1_7vsmem_tE_param_7];
	ld.param.u8 	%rs6, [%rd103];
	ld.param.u64 	%rd405, [%rd103+24];
	cvta.to.global.u64 	%rd105, %rd405;
	add.s32 	%r922, %r230, %r231;
	add.s32 	%r923, %r922, %r232;
	add.s32 	%r924, %r923, %r233;
	add.s32 	%r925, %r924, %r234;
	add.s32 	%r926, %r925, %r235;
	add.s32 	%r927, %r926, %r236;
	add.s32 	%r928, %r927, %r237;
	add.s32 	%r929, %r928, %r238;
	add.s32 	%r930, %r929, %r239;
	add.s32 	%r931, %r930, %r240;
	add.s32 	%r932, %r931, %r241;
	add.s32 	%r933, %r932, %r242;
	add.s32 	%r934, %r933, %r243;
	add.s32 	%r935, %r934, %r244;
	add.s32 	%r936, %r935, %r229;
	add.s32 	%r937, %r936, %r1515;
	sub.s32 	%r938, %r937, %r1558;
	add.s32 	%r260, %r938, -7169;
	and.b32  	%r939, %r260, 1536;
	setp.eq.s32 	%p360, %r939, 1536;
	@%p360 bra 	$L__BB2_378;
	cvt.u64.u32 	%rd751, %r1558;
	shl.b32 	%r940, %r1558, 2;
	mov.u32 	%r941, _ZZN3cub18CUB_300001_SM_10006detail6select23DeviceSelectSweepKernelINS2_10policy_hubIidiLb0ELNS0_10SelectImplE0EE10Policy1000EPiPdS8_PlNS0_13ScanTileStateIiLb1EEE15LessThanOrEqualNS0_8NullTypeEiNS2_19streaming_context_tIlLb1EEELS5_0EEEvT0_T1_T2_T3_T4_T5_T6_T7_iT8_NS1_7vsmem_tEE19static_temp_storage;
	add.s32 	%r1557, %r941, %r940;
	shr.u32 	%r942, %r260, 9;
	add.s32 	%r943, %r942, 1;
	and.b32  	%r944, %r943, 3;
	neg.s32 	%r1556, %r944;
$L__BB2_375:
	.pragma "nounroll";
	setp.ne.s16 	%p361, %rs6, 0;
	ld.shared.u32 	%r265, [%r1557];
	mov.b64 	%rd752, 0;
	@%p361 bra 	$L__BB2_377;
	ld.global.u64 	%rd752, [%rd105];
$L__BB2_377:
	add.s64 	%rd407, %rd752, %rd751;
	shl.b64 	%rd408, %rd407, 2;
	add.s64 	%rd409, %rd4, %rd408;
	st.global.u32 	[%rd409], %r265;
	add.s64 	%rd751, %rd751, 512;
	cvt.u32.u64 	%r1558, %rd751;
	add.s32 	%r1557, %r1557, 2048;
	add.s32 	%r1556, %r1556, 1;
	setp.ne.s32 	%p362, %r1556, 0;
	@%p362 bra 	$L__BB2_375;
$L__BB2_378:
	setp.lt.u32 	%p363, %r260, 1536;
	@%p363 bra 	$L__BB2_565;
	mul.wide.u32 	%rd411, %r1558, 4;
	add.s64 	%rd111, %rd4, %rd411;
	shl.b32 	%r945, %r1558, 2;
	mov.u32 	%r946, _ZZN3cub18CUB_300001_SM_10006detail6select23DeviceSelectSweepKernelINS2_10policy_hubIidiLb0ELNS0_10SelectImplE0EE10Policy1000EPiPdS8_PlNS0_13ScanTileStateIiLb1EEE15LessThanOrEqualNS0_8NullTypeEiNS2_19streaming_context_tIlLb1EEELS5_0EEEvT0_T1_T2_T3_T4_T5_T6_T7_iT8_NS1_7vsmem_tEE19static_temp_storage;
	add.s32 	%r947, %r945, %r946;
	add.s32 	%r1559, %r947, 4096;
	mov.b64 	%rd753, 0;
$L__BB2_380:
	setp.ne.s16 	%p364, %rs6, 0;
	ld.shared.u32 	%r273, [%r1559+-4096];
	mov.b64 	%rd754, 0;
	@%p364 bra 	$L__BB2_382;
	ld.global.u64 	%rd754, [%rd105];
$L__BB2_382:
	setp.ne.s16 	%p365, %rs6, 0;
	shl.b64 	%rd414, %rd754, 2;
	add.s64 	%rd415, %rd753, %rd414;
	add.s64 	%rd416, %rd111, %rd415;
	st.global.u32 	[%rd416], %r273;
	ld.shared.u32 	%r274, [%r1559+-2048];
	mov.b64 	%rd755, 0;
	@%p365 bra 	$L__BB2_384;
	ld.global.u64 	%rd755, [%rd105];
$L__BB2_384:
	setp.ne.s16 	%p366, %rs6, 0;
	shl.b64 	%rd418, %rd755, 2;
	add.s64 	%rd419, %rd753, %rd418;
	add.s64 	%rd420, %rd111, %rd419;
	st.global.u32 	[%rd420+2048], %r274;
	ld.shared.u32 	%r275, [%r1559];
	mov.b64 	%rd756, 0;
	@%p366 bra 	$L__BB2_386;
	ld.global.u64 	%rd756, [%rd105];
$L__BB2_386:
	setp.ne.s16 	%p367, %rs6, 0;
	shl.b64 	%rd422, %rd756, 2;
	add.s64 	%rd423, %rd753, %rd422;
	add.s64 	%rd424, %rd111, %rd423;
	st.global.u32 	[%rd424+4096], %r275;
	ld.shared.u32 	%r276, [%r1559+2048];
	mov.b64 	%rd757, 0;
	@%p367 bra 	$L__BB2_388;
	ld.global.u64 	%rd757, [%rd105];
$L__BB2_388:
	shl.b64 	%rd425, %rd757, 2;
	add.s64 	%rd426, %rd753, %rd425;
	add.s64 	%rd427, %rd111, %rd426;
	st.global.u32 	[%rd427+6144], %r276;
	add.s32 	%r1558, %r1558, 2048;
	add.s64 	%rd753, %rd753, 8192;
	add.s32 	%r1559, %r1559, 8192;
	setp.lt.s32 	%p368, %r1558, %r1596;
	@%p368 bra 	$L__BB2_380;
	bra.uni 	$L__BB2_565;
$L__BB2_389:
	ld.param.u8 	%rs9, [%rd1];
	setp.eq.s16 	%p31, %rs9, 0;
	ld.param.u64 	%rd210, [%rd1+16];
	selp.b64 	%rd211, %rd210, 0, %p31;
	cvt.s64.s32 	%rd150, %r2;
	add.s64 	%rd212, %rd211, %rd150;
	mov.u32 	%r1592, %tid.x;
	mul.lo.s32 	%r427, %r1592, 14;
	setp.ge.s32 	%p32, %r427, %r172;
	cvt.u64.u32 	%rd151, %r427;
	add.s64 	%rd213, %rd212, %rd151;
	shl.b64 	%rd214, %rd213, 2;
	add.s64 	%rd152, %rd2, %rd214;
	@%p32 bra 	$L__BB2_391;
	ld.global.u32 	%r1561, [%rd152];
$L__BB2_391:
	cvt.u32.u64 	%r429, %rd151;
	add.s32 	%r282, %r429, 1;
	setp.ge.s32 	%p33, %r282, %r172;
	@%p33 bra 	$L__BB2_393;
	ld.global.u32 	%r1562, [%rd152+4];
$L__BB2_393:
	add.s32 	%r285, %r429, 2;
	setp.ge.s32 	%p34, %r285, %r172;
	@%p34 bra 	$L__BB2_395;
	ld.global.u32 	%r1563, [%rd152+8];
$L__BB2_395:
	add.s32 	%r288, %r429, 3;
	setp.ge.s32 	%p35, %r288, %r172;
	@%p35 bra 	$L__BB2_397;
	ld.global.u32 	%r1564, [%rd152+12];
$L__BB2_397:
	add.s32 	%r291, %r429, 4;
	setp.ge.s32 	%p36, %r291, %r172;
	@%p36 bra 	$L__BB2_399;
	ld.global.u32 	%r1565, [%rd152+16];
$L__BB2_399:
	add.s32 	%r294, %r429, 5;
	setp.ge.s32 	%p37, %r294, %r172;
	@%p37 bra 	$L__BB2_401;
	ld.global.u32 	%r1566, [%rd152+20];
$L__BB2_401:
	add.s32 	%r297, %r429, 6;
	setp.ge.s32 	%p38, %r297, %r172;
	@%p38 bra 	$L__BB2_403;
	ld.global.u32 	%r1567, [%rd152+24];
$L__BB2_403:
	add.s32 	%r300, %r429, 7;
	setp.ge.s32 	%p39, %r300, %r172;
	@%p39 bra 	$L__BB2_405;
	ld.global.u32 	%r1568, [%rd152+28];
$L__BB2_405:
	add.s32 	%r303, %r429, 8;
	setp.ge.s32 	%p40, %r303, %r172;
	@%p40 bra 	$L__BB2_407;
	ld.global.u32 	%r1569, [%rd152+32];
$L__BB2_407:
	add.s32 	%r446, %r429, 9;
	setp.ge.s32 	%p41, %r446, %r172;
	@%p41 bra 	$L__BB2_409;
	ld.global.u32 	%r1570, [%rd152+36];
$L__BB2_409:
	add.s32 	%r449, %r429, 10;
	setp.ge.s32 	%p42, %r449, %r172;
	@%p42 bra 	$L__BB2_411;
	ld.global.u32 	%r1571, [%rd152+40];
$L__BB2_411:
	add.s32 	%r452, %r429, 11;
	setp.ge.s32 	%p43, %r452, %r172;
	@%p43 bra 	$L__BB2_413;
	ld.global.u32 	%r1572, [%rd152+44];
$L__BB2_413:
	add.s32 	%r455, %r429, 12;
	setp.ge.s32 	%p44, %r455, %r172;
	@%p44 bra 	$L__BB2_415;
	ld.global.u32 	%r1573, [%rd152+48];
$L__BB2_415:
	add.s32 	%r458, %r429, 13;
	setp.ge.s32 	%p45, %r458, %r172;
	@%p45 bra 	$L__BB2_417;
	ld.global.u32 	%r1574, [%rd152+52];
$L__BB2_417:
	setp.ge.s32 	%p46, %r429, %r172;
	bar.sync 	0;
	setp.eq.s16 	%p47, %rs9, 0;
	selp.b64 	%rd216, %rd210, 0, %p47;
	add.s64 	%rd217, %rd216, %rd150;
	add.s64 	%rd218, %rd217, %rd151;
	shl.b64 	%rd219, %rd218, 3;
	add.s64 	%rd153, %rd3, %rd219;
	@%p46 bra 	$L__BB2_419;
	ld.global.f64 	%fd128, [%rd153];
$L__BB2_419:
	setp.ge.s32 	%p48, %r282, %r172;
	@%p48 bra 	$L__BB2_421;
	ld.global.f64 	%fd129, [%rd153+8];
$L__BB2_421:
	setp.ge.s32 	%p49, %r285, %r172;
	@%p49 bra 	$L__BB2_423;
	ld.global.f64 	%fd130, [%rd153+16];
$L__BB2_423:
	setp.ge.s32 	%p50, %r288, %r172;
	@%p50 bra 	$L__BB2_425;
	ld.global.f64 	%fd131, [%rd153+24];
$L__BB2_425:
	setp.ge.s32 	%p51, %r291, %r172;
	@%p51 bra 	$L__BB2_427;
	ld.global.f64 	%fd132, [%rd153+32];
$L__BB2_427:
	setp.ge.s32 	%p52, %r294, %r172;
	@%p52 bra 	$L__BB2_429;
	ld.global.f64 	%fd133, [%rd153+40];
$L__BB2_429:
	setp.ge.s32 	%p53, %r297, %r172;
	@%p53 bra 	$L__BB2_431;
	ld.global.f64 	%fd134, [%rd153+48];
$L__BB2_431:
	setp.ge.s32 	%p54, %r300, %r172;
	@%p54 bra 	$L__BB2_433;
	ld.global.f64 	%fd135, [%rd153+56];
$L__BB2_433:
	setp.ge.s32 	%p55, %r303, %r172;
	@%p55 bra 	$L__BB2_435;
	ld.global.f64 	%fd136, [%rd153+64];
$L__BB2_435:
	setp.ge.s32 	%p56, %r446, %r172;
	@%p56 bra 	$L__BB2_437;
	ld.global.f64 	%fd137, [%rd153+72];
$L__BB2_437:
	setp.ge.s32 	%p57, %r449, %r172;
	@%p57 bra 	$L__BB2_439;
	ld.global.f64 	%fd138, [%rd153+80];
$L__BB2_439:
	setp.ge.s32 	%p58, %r452, %r172;
	@%p58 bra 	$L__BB2_441;
	ld.global.f64 	%fd139, [%rd153+88];
$L__BB2_441:
	setp.ge.s32 	%p59, %r455, %r172;
	@%p59 bra 	$L__BB2_443;
	ld.global.f64 	%fd140, [%rd153+96];
$L__BB2_443:
	setp.ge.s32 	%p60, %r458, %r172;
	@%p60 bra 	$L__BB2_445;
	ld.global.f64 	%fd141, [%rd153+104];
$L__BB2_445:
	cvt.u32.u64 	%r501, %rd151;
	add.s32 	%r502, %r501, 13;
	setp.ge.s32 	%p61, %r502, %r172;
	add.s32 	%r503, %r501, 12;
	setp.ge.s32 	%p62, %r503, %r172;
	add.s32 	%r504, %r501, 11;
	setp.ge.s32 	%p63, %r504, %r172;
	add.s32 	%r505, %r501, 10;
	setp.ge.s32 	%p64, %r505, %r172;
	add.s32 	%r506, %r501, 9;
	setp.ge.s32 	%p65, %r506, %r172;
	add.s32 	%r507, %r501, 8;
	setp.ge.s32 	%p66, %r507, %r172;
	add.s32 	%r508, %r501, 7;
	setp.ge.s32 	%p67, %r508, %r172;
	add.s32 	%r509, %r501, 6;
	setp.ge.s32 	%p68, %r509, %r172;
	add.s32 	%r510, %r501, 5;
	setp.ge.s32 	%p69, %r510, %r172;
	add.s32 	%r511, %r501, 4;
	setp.ge.s32 	%p70, %r511, %r172;
	add.s32 	%r512, %r501, 3;
	setp.ge.s32 	%p71, %r512, %r172;
	add.s32 	%r513, %r501, 2;
	setp.ge.s32 	%p72, %r513, %r172;
	setp.ge.s32 	%p73, %r282, %r172;
	setp.ge.s32 	%p74, %r501, %r172;
	setp.le.f64 	%p75, %fd128, %fd1;
	or.pred  	%p15, %p74, %p75;
	selp.u32 	%r316, 1, 0, %p15;
	setp.le.f64 	%p76, %fd129, %fd1;
	or.pred  	%p16, %p73, %p76;
	selp.u32 	%r514, 1, 0, %p16;
	setp.le.f64 	%p77, %fd130, %fd1;
	or.pred  	%p17, %p72, %p77;
	selp.u32 	%r515, 1, 0, %p17;
	setp.le.f64 	%p78, %fd131, %fd1;
	or.pred  	%p18, %p71, %p78;
	selp.u32 	%r516, 1, 0, %p18;
	setp.le.f64 	%p79, %fd132, %fd1;
	or.pred  	%p19, %p70, %p79;
	selp.u32 	%r517, 1, 0, %p19;
	setp.le.f64 	%p80, %fd133, %fd1;
	or.pred  	%p20, %p69, %p80;
	selp.u32 	%r518, 1, 0, %p20;
	setp.le.f64 	%p81, %fd134, %fd1;
	or.pred  	%p21, %p68, %p81;
	selp.u32 	%r519, 1, 0, %p21;
	setp.le.f64 	%p82, %fd135, %fd1;
	or.pred  	%p22, %p67, %p82;
	selp.u32 	%r520, 1, 0, %p22;
	setp.le.f64 	%p83, %fd136, %fd1;
	or.pred  	%p23, %p66, %p83;
	selp.u32 	%r521, 1, 0, %p23;
	setp.le.f64 	%p84, %fd137, %fd1;
	or.pred  	%p24, %p65, %p84;
	selp.u32 	%r522, 1, 0, %p24;
	setp.le.f64 	%p85, %fd138, %fd1;
	or.pred  	%p25, %p64, %p85;
	selp.u32 	%r523, 1, 0, %p25;
	setp.le.f64 	%p86, %fd139, %fd1;
	or.pred  	%p26, %p63, %p86;
	selp.u32 	%r524, 1, 0, %p26;
	setp.le.f64 	%p87, %fd140, %fd1;
	or.pred  	%p27, %p62, %p87;
	selp.u32 	%r525, 1, 0, %p27;
	setp.le.f64 	%p88, %fd141, %fd1;
	or.pred  	%p28, %p61, %p88;
	selp.u32 	%r526, 1, 0, %p28;
	bar.sync 	0;
	add.s32 	%r317, %r514, %r316;
	add.s32 	%r318, %r317, %r515;
	add.s32 	%r319, %r318, %r516;
	add.s32 	%r320, %r319, %r517;
	add.s32 	%r321, %r320, %r518;
	add.s32 	%r322, %r321, %r519;
	add.s32 	%r323, %r322, %r520;
	add.s32 	%r324, %r323, %r521;
	add.s32 	%r325, %r324, %r522;
	add.s32 	%r326, %r325, %r523;
	add.s32 	%r327, %r326, %r524;
	add.s32 	%r328, %r327, %r525;
	add.s32 	%r475, %r328, %r526;
	shr.u32 	%r330, %r1592, 5;
	// begin inline asm
	mov.u32 %r470, %laneid;
	// end inline asm
	mov.b32 	%r473, 1;
	mov.b32 	%r498, 0;
	mov.b32 	%r500, -1;
	// begin inline asm
	{  .reg .s32 r0;  .reg .pred p;  shfl.sync.up.b32 r0|p, %r475, %r473, %r498, %r500;  @p add.s32 r0, r0, %r475;  mov.s32 %r471, r0;}
	// end inline asm
	mov.b32 	%r479, 2;
	// begin inline asm
	{  .reg .s32 r0;  .reg .pred p;  shfl.sync.up.b32 r0|p, %r471, %r479, %r498, %r500;  @p add.s32 r0, r0, %r471;  mov.s32 %r477, r0;}
	// end inline asm
	mov.b32 	%r485, 4;
	// begin inline asm
	{  .reg .s32 r0;  .reg .pred p;  shfl.sync.up.b32 r0|p, %r477, %r485, %r498, %r500;  @p add.s32 r0, r0, %r477;  mov.s32 %r483, r0;}
	// end inline asm
	mov.b32 	%r491, 8;
	// begin inline asm
	{  .reg .s32 r0;  .reg .pred p;  shfl.sync.up.b32 r0|p, %r483, %r491, %r498, %r500;  @p add.s32 r0, r0, %r483;  mov.s32 %r489, r0;}
	// end inline asm
	mov.b32 	%r497, 16;
	// begin inline asm
	{  .reg .s32 r0;  .reg .pred p;  shfl.sync.up.b32 r0|p, %r489, %r497, %r498, %r500;  @p add.s32 r0, r0, %r489;  mov.s32 %r495, r0;}
	// end inline asm
	setp.ne.s32 	%p89, %r470, 31;
	@%p89 bra 	$L__BB2_447;
	shl.b32 	%r527, %r330, 2;
	mov.u32 	%r528, _ZZN3cub18CUB_300001_SM_10006detail6select23DeviceSelectSweepKernelINS2_10policy_hubIidiLb0ELNS0_10SelectImplE0EE10Policy1000EPiPdS8_PlNS0_13ScanTileStateIiLb1EEE15LessThanOrEqualNS0_8NullTypeEiNS2_19streaming_context_tIlLb1EEELS5_0EEEvT0_T1_T2_T3_T4_T5_T6_T7_iT8_NS1_7vsmem_tEE19static_temp_storage;
	add.s32 	%r529, %r528, %r527;
	st.shared.u32 	[%r529], %r495;
$L__BB2_447:
	sub.s32 	%r530, %r495, %r475;
	bar.sync 	0;
	ld.shared.v4.u32 	{%r531, %r532, %r533, %r534}, [_ZZN3cub18CUB_300001_SM_10006detail6select23DeviceSelectSweepKernelINS2_10policy_hubIidiLb0ELNS0_10SelectImplE0EE10Policy1000EPiPdS8_PlNS0_13ScanTileStateIiLb1EEE15LessThanOrEqualNS0_8NullTypeEiNS2_19streaming_context_tIlLb1EEELS5_0EEEvT0_T1_T2_T3_T4_T5_T6_T7_iT8_NS1_7vsmem_tEE19static_temp_storage];
	add.s32 	%r535, %r532, %r531;
	setp.eq.s32 	%p90, %r330, 2;
	selp.b32 	%r536, %r535, %r531, %p90;
	add.s32 	%r537, %r535, %r533;
	setp.eq.s32 	%p91, %r330, 3;
	selp.b32 	%r538, %r537, %r536, %p91;
	add.s32 	%r539, %r537, %r534;
	setp.eq.s32 	%p92, %r330, 4;
	selp.b32 	%r540, %r539, %r538, %p92;
	ld.shared.v4.u32 	{%r541, %r542, %r543, %r544}, [_ZZN3cub18CUB_300001_SM_10006detail6select23DeviceSelectSweepKernelINS2_10policy_hubIidiLb0ELNS0_10SelectImplE0EE10Policy1000EPiPdS8_PlNS0_13ScanTileStateIiLb1EEE15LessThanOrEqualNS0_8NullTypeEiNS2_19streaming_context_tIlLb1EEELS5_0EEEvT0_T1_T2_T3_T4_T5_T6_T7_iT8_NS1_7vsmem_tEE19static_temp_storage+16];
	add.s32 	%r545, %r539, %r541;
	setp.eq.s32 	%p93, %r330, 5;
	selp.b32 	%r546, %r545, %r540, %p93;
	add.s32 	%r547, %r545, %r542;
	setp.eq.s32 	%p94, %r330, 6;
	selp.b32 	%r548, %r547, %r546, %p94;
	add.s32 	%r549, %r547, %r543;
	setp.eq.s32 	%p95, %r330, 7;
	selp.b32 	%r550, %r549, %r548, %p95;
	add.s32 	%r551, %r549, %r544;
	setp.eq.s32 	%p96, %r330, 8;
	selp.b32 	%r552, %r551, %r550, %p96;
	ld.shared.v4.u32 	{%r553, %r554, %r555, %r556}, [_ZZN3cub18CUB_300001_SM_10006detail6select23DeviceSelectSweepKernelINS2_10policy_hubIidiLb0ELNS0_10SelectImplE0EE10Policy1000EPiPdS8_PlNS0_13ScanTileStateIiLb1EEE15LessThanOrEqualNS0_8NullTypeEiNS2_19streaming_context_tIlLb1EEELS5_0EEEvT0_T1_T2_T3_T4_T5_T6_T7_iT8_NS1_7vsmem_tEE19static_temp_storage+32];
	add.s32 	%r557, %r551, %r553;
	setp.eq.s32 	%p97, %r330, 9;
	selp.b32 	%r558, %r557, %r552, %p97;
	add.s32 	%r559, %r557, %r554;
	setp.eq.s32 	%p98, %r330, 10;
	selp.b32 	%r560, %r559, %r558, %p98;
	add.s32 	%r561, %r559, %r555;
	setp.eq.s32 	%p99, %r330, 11;
	selp.b32 	%r562, %r561, %r560, %p99;
	add.s32 	%r563, %r561, %r556;
	setp.eq.s32 	%p100, %r330, 12;
	selp.b32 	%r564, %r563, %r562, %p100;
	ld.shared.v4.u32 	{%r565, %r566, %r567, %r568}, [_ZZN3cub18CUB_300001_SM_10006detail6select23DeviceSelectSweepKernelINS2_10policy_hubIidiLb0ELNS0_10SelectImplE0EE10Policy1000EPiPdS8_PlNS0_13ScanTileStateIiLb1EEE15LessThanOrEqualNS0_8NullTypeEiNS2_19streaming_context_tIlLb1EEELS5_0EEEvT0_T1_T2_T3_T4_T5_T6_T7_iT8_NS1_7vsmem_tEE19static_temp_storage+48];
	add.s32 	%r569, %r563, %r565;
	setp.eq.s32 	%p101, %r330, 13;
	selp.b32 	%r570, %r569, %r564, %p101;
	add.s32 	%r571, %r569, %r566;
	setp.eq.s32 	%p102, %r330, 14;
	selp.b32 	%r572, %r571, %r570, %p102;
	add.s32 	%r573, %r571, %r567;
	setp.eq.s32 	%p103, %r330, 15;
	selp.b32 	%r574, %r573, %r572, %p103;
	add.s32 	%r333, %r573, %r568;
	setp.gt.u32 	%p104, %r1592, 31;
	setp.lt.u32 	%p105, %r1592, 32;
	setp.eq.s32 	%p106, %r470, 0;
	selp.b32 	%r575, 0, %r530, %p106;
	add.s32 	%r1588, %r574, %r575;
	selp.b32 	%r335, %r530, %r1588, %p105;
	@%p104 bra 	$L__BB2_463;
	setp.ne.s32 	%p107, %r1592, 0;
	mul.wide.s32 	%rd220, %r1575, 8;
	add.s64 	%rd154, %rd5, %rd220;
	@%p107 bra 	$L__BB2_450;
	st.shared.u32 	[_ZZN3cub18CUB_300001_SM_10006detail6select23DeviceSelectSweepKernelINS2_10policy_hubIidiLb0ELNS0_10SelectImplE0EE10Policy1000EPiPdS8_PlNS0_13ScanTileStateIiLb1EEE15LessThanOrEqualNS0_8NullTypeEiNS2_19streaming_context_tIlLb1EEELS5_0EEEvT0_T1_T2_T3_T4_T5_T6_T7_iT8_NS1_7vsmem_tEE19static_temp_storage+108], %r333;
	add.s64 	%rd221, %rd154, 256;
	mov.b32 	%r576, 100;
	// begin inline asm
	st.relaxed.gpu.v2.u32 [%rd221], {%r576, %r333};
	// end inline asm
$L__BB2_450:
	not.b32 	%r582, %r1592;
	add.s32 	%r1583, %r1575, %r582;
	mov.b32 	%r578, 675;
	// begin inline asm
	nanosleep.u32 %r578;
	// end inline asm
	mul.wide.s32 	%rd223, %r1583, 8;
	add.s64 	%rd224, %rd5, %rd223;
	add.s64 	%rd222, %rd224, 256;
	// begin inline asm
	ld.relaxed.gpu.v2.u32 {%r1585, %r1577}, [%rd222];
	// end inline asm
	mov.b32 	%r1578, 422;
$L__BB2_451:
	setp.eq.s32 	%p108, %r1585, 99;
	mov.b32 	%r583, -1;
	vote.sync.any.pred 	%p109, %p108, %r583;
	not.pred 	%p110, %p109;
	@%p110 bra 	$L__BB2_453;
	mul.lo.s32 	%r751, %r1575, 16807;
	and.b32  	%r1575, %r751, 2147483647;
	add.s32 	%r752, %r1578, 1;
	rem.u32 	%r748, %r1575, %r752;
	// begin inline asm
	nanosleep.u32 %r748;
	// end inline asm
	shr.u32 	%r1578, %r1578, 1;
	// begin inline asm
	ld.relaxed.gpu.v2.u32 {%r1585, %r1577}, [%rd222];
	// end inline asm
	bra.uni 	$L__BB2_451;
$L__BB2_453:
	setp.eq.s32 	%p111, %r1585, 101;
	mov.b32 	%r610, -1;
	vote.sync.ballot.b32 	%r612, %p111, %r610;
	// begin inline asm
	mov.u32 %r585, %lanemask_ge;
	// end inline asm
	and.b32  	%r613, %r612, %r585;
	or.b32  	%r614, %r613, -2147483648;
	add.s32 	%r615, %r614, -1;
	not.b32 	%r616, %r614;
	and.b32  	%r617, %r616, %r615;
	popc.b32 	%r589, %r617;
	mov.b32 	%r588, 1;
	// begin inline asm
	shfl.sync.down.b32 %r586, %r1577, %r588, %r589, %r610;
	// end inline asm
	setp.lt.s32 	%p113, %r470, %r589;
	selp.b32 	%r618, %r586, 0, %p113;
	add.s32 	%r592, %r618, %r1577;
	mov.b32 	%r593, 2;
	// begin inline asm
	shfl.sync.down.b32 %r591, %r592, %r593, %r589, %r610;
	// end inline asm
	add.s32 	%r350, %r470, 2;
	setp.gt.s32 	%p114, %r350, %r589;
	selp.b32 	%r619, 0, %r591, %p114;
	add.s32 	%r597, %r592, %r619;
	mov.b32 	%r598, 4;
	// begin inline asm
	shfl.sync.down.b32 %r596, %r597, %r598, %r589, %r610;
	// end inline asm
	add.s32 	%r351, %r470, 4;
	setp.gt.s32 	%p115, %r351, %r589;
	selp.b32 	%r620, 0, %r596, %p115;
	add.s32 	%r602, %r597, %r620;
	mov.b32 	%r603, 8;
	// begin inline asm
	shfl.sync.down.b32 %r601, %r602, %r603, %r589, %r610;
	// end inline asm
	add.s32 	%r352, %r470, 8;
	setp.gt.s32 	%p116, %r352, %r589;
	selp.b32 	%r621, 0, %r601, %p116;
	add.s32 	%r607, %r602, %r621;
	mov.b32 	%r608, 16;
	// begin inline asm
	shfl.sync.down.b32 %r606, %r607, %r608, %r589, %r610;
	// end inline asm
	add.s32 	%r353, %r470, 16;
	setp.gt.s32 	%p117, %r353, %r589;
	selp.b32 	%r622, 0, %r606, %p117;
	add.s32 	%r1581, %r607, %r622;
	add.s64 	%rd156, %rd5, 256;
	mov.b32 	%r1579, 422;
$L__BB2_454:
	setp.ne.s32 	%p118, %r1585, 101;
	mov.b32 	%r623, -1;
	vote.sync.all.pred 	%p119, %p118, %r623;
	not.pred 	%p120, %p119;
	@%p120 bra 	$L__BB2_459;
	shr.u32 	%r1579, %r1579, 1;
	mul.wide.s32 	%rd320, %r1583, 8;
	add.s64 	%rd321, %rd156, %rd320;
	add.s64 	%rd319, %rd321, -256;
	// begin inline asm
	ld.relaxed.gpu.v2.u32 {%r1585, %r1586}, [%rd319];
	// end inline asm
	mov.u32 	%r1587, %r1579;
$L__BB2_456:
	setp.eq.s32 	%p204, %r1585, 99;
	mov.b32 	%r704, -1;
	vote.sync.any.pred 	%p205, %p204, %r704;
	not.pred 	%p206, %p205;
	@%p206 bra 	$L__BB2_458;
	mul.lo.s32 	%r746, %r1575, 16807;
	and.b32  	%r1575, %r746, 2147483647;
	add.s32 	%r747, %r1587, 1;
	rem.u32 	%r743, %r1575, %r747;
	// begin inline asm
	nanosleep.u32 %r743;
	// end inline asm
	shr.u32 	%r1587, %r1587, 1;
	// begin inline asm
	ld.relaxed.gpu.v2.u32 {%r1585, %r1586}, [%rd319];
	// end inline asm
	bra.uni 	$L__BB2_456;
$L__BB2_458:
	setp.eq.s32 	%p207, %r1585, 101;
	mov.b32 	%r730, -1;
	vote.sync.ballot.b32 	%r731, %p207, %r730;
	and.b32  	%r732, %r731, %r585;
	or.b32  	%r733, %r732, -2147483648;
	add.s32 	%r734, %r733, -1;
	not.b32 	%r735, %r733;
	and.b32  	%r736, %r735, %r734;
	popc.b32 	%r709, %r736;
	mov.b32 	%r708, 1;
	// begin inline asm
	shfl.sync.down.b32 %r706, %r1586, %r708, %r709, %r730;
	// end inline asm
	setp.lt.s32 	%p209, %r470, %r709;
	selp.b32 	%r737, %r706, 0, %p209;
	add.s32 	%r712, %r737, %r1586;
	mov.b32 	%r713, 2;
	// begin inline asm
	shfl.sync.down.b32 %r711, %r712, %r713, %r709, %r730;
	// end inline asm
	setp.gt.s32 	%p210, %r350, %r709;
	selp.b32 	%r738, 0, %r711, %p210;
	add.s32 	%r717, %r712, %r738;
	mov.b32 	%r718, 4;
	// begin inline asm
	shfl.sync.down.b32 %r716, %r717, %r718, %r709, %r730;
	// end inline asm
	setp.gt.s32 	%p211, %r351, %r709;
	selp.b32 	%r739, 0, %r716, %p211;
	add.s32 	%r722, %r717, %r739;
	mov.b32 	%r723, 8;
	// begin inline asm
	shfl.sync.down.b32 %r721, %r722, %r723, %r709, %r730;
	// end inline asm
	setp.gt.s32 	%p212, %r352, %r709;
	selp.b32 	%r740, 0, %r721, %p212;
	add.s32 	%r727, %r722, %r740;
	mov.b32 	%r728, 16;
	// begin inline asm
	shfl.sync.down.b32 %r726, %r727, %r728, %r709, %r730;
	// end inline asm
	setp.gt.s32 	%p213, %r353, %r709;
	selp.b32 	%r741, 0, %r726, %p213;
	add.s32 	%r742, %r741, %r1581;
	add.s32 	%r1581, %r742, %r727;
	add.s32 	%r1583, %r1583, -32;
	bra.uni 	$L__BB2_454;
$L__BB2_459:
	setp.ne.s32 	%p121, %r1592, 0;
	@%p121 bra 	$L__BB2_461;
	add.s32 	%r626, %r1581, %r333;
	add.s64 	%rd225, %rd154, 256;
	mov.b32 	%r625, 101;
	// begin inline asm
	st.relaxed.gpu.v2.u32 [%rd225], {%r625, %r626};
	// end inline asm
	st.shared.u32 	[_ZZN3cub18CUB_300001_SM_10006detail6select23DeviceSelectSweepKernelINS2_10policy_hubIidiLb0ELNS0_10SelectImplE0EE10Policy1000EPiPdS8_PlNS0_13ScanTileStateIiLb1EEE15LessThanOrEqualNS0_8NullTypeEiNS2_19streaming_context_tIlLb1EEELS5_0EEEvT0_T1_T2_T3_T4_T5_T6_T7_iT8_NS1_7vsmem_tEE19static_temp_storage+100], %r1581;
	st.shared.u32 	[_ZZN3cub18CUB_300001_SM_10006detail6select23DeviceSelectSweepKernelINS2_10policy_hubIidiLb0ELNS0_10SelectImplE0EE10Policy1000EPiPdS8_PlNS0_13ScanTileStateIiLb1EEE15LessThanOrEqualNS0_8NullTypeEiNS2_19streaming_context_tIlLb1EEELS5_0EEEvT0_T1_T2_T3_T4_T5_T6_T7_iT8_NS1_7vsmem_tEE19static_temp_storage+104], %r626;
$L__BB2_461:
	setp.ne.s32 	%p122, %r470, 0;
	mov.u32 	%r1588, %r335;
	@%p122 bra 	$L__BB2_463;
	st.shared.u32 	[_ZZN3cub18CUB_300001_SM_10006detail6select23DeviceSelectSweepKernelINS2_10policy_hubIidiLb0ELNS0_10SelectImplE0EE10Policy1000EPiPdS8_PlNS0_13ScanTileStateIiLb1EEE15LessThanOrEqualNS0_8NullTypeEiNS2_19streaming_context_tIlLb1EEELS5_0EEEvT0_T1_T2_T3_T4_T5_T6_T7_iT8_NS1_7vsmem_tEE19static_temp_storage+80], %r1581;
	mov.u32 	%r1588, %r1581;
$L__BB2_463:
	mov.u64 	%rd158, %rd209;
	bar.sync 	0;
	setp.eq.s32 	%p123, %r1592, 0;
	ld.shared.u32 	%r627, [_ZZN3cub18CUB_300001_SM_10006detail6select23DeviceSelectSweepKernelINS2_10policy_hubIidiLb0ELNS0_10SelectImplE0EE10Policy1000EPiPdS8_PlNS0_13ScanTileStateIiLb1EEE15LessThanOrEqualNS0_8NullTypeEiNS2_19streaming_context_tIlLb1EEELS5_0EEEvT0_T1_T2_T3_T4_T5_T6_T7_iT8_NS1_7vsmem_tEE19static_temp_storage+80];
	selp.b32 	%r628, 0, %r627, %p123;
	add.s32 	%r376, %r628, %r1588;
	add.s32 	%r377, %r376, %r316;
	add.s32 	%r378, %r317, %r376;
	add.s32 	%r379, %r318, %r376;
	add.s32 	%r380, %r319, %r376;
	add.s32 	%r381, %r320, %r376;
	add.s32 	%r382, %r321, %r376;
	add.s32 	%r383, %r322, %r376;
	add.s32 	%r384, %r323, %r376;
	add.s32 	%r385, %r324, %r376;
	add.s32 	%r386, %r325, %r376;
	add.s32 	%r387, %r326, %r376;
	add.s32 	%r388, %r327, %r376;
	add.s32 	%r389, %r328, %r376;
	ld.shared.v2.u32 	{%r629, %r390}, [_ZZN3cub18CUB_300001_SM_10006detail6select23DeviceSelectSweepKernelINS2_10policy_hubIidiLb0ELNS0_10SelectImplE0EE10Policy1000EPiPdS8_PlNS0_13ScanTileStateIiLb1EEE15LessThanOrEqualNS0_8NullTypeEiNS2_19streaming_context_tIlLb1EEELS5_0EEEvT0_T1_T2_T3_T4_T5_T6_T7_iT8_NS1_7vsmem_tEE19static_temp_storage+104];
	ld.shared.u32 	%r391, [_ZZN3cub18CUB_300001_SM_10006detail6select23DeviceSelectSweepKernelINS2_10policy_hubIidiLb0ELNS0_10SelectImplE0EE10Policy1000EPiPdS8_PlNS0_13ScanTileStateIiLb1EEE15LessThanOrEqualNS0_8NullTypeEiNS2_19streaming_context_tIlLb1EEELS5_0EEEvT0_T1_T2_T3_T4_T5_T6_T7_iT8_NS1_7vsmem_tEE19static_temp_storage+100];
	sub.s32 	%r630, 7168, %r172;
	sub.s32 	%r1596, %r629, %r630;
	sub.s32 	%r393, %r390, %r630;
	setp.gt.s32 	%p124, %r393, 512;
	@%p124 bra 	$L__BB2_520;
	ld.param.u8 	%rs7, [%rd158];
	ld.param.u64 	%rd226, [%rd158+24];
	cvta.to.global.u64 	%rd159, %rd226;
	setp.lt.s32 	%p125, %r376, %r1596;
	and.pred  	%p126, %p15, %p125;
	@%p126 bra 	$L__BB2_465;
	bra.uni 	$L__BB2_468;
$L__BB2_465:
	setp.ne.s16 	%p127, %rs7, 0;
	mov.b64 	%rd777, 0;
	@%p127 bra 	$L__BB2_467;
	ld.global.u64 	%rd777, [%rd159];
$L__BB2_467:
	cvt.s64.s32 	%rd228, %r376;
	add.s64 	%rd229, %rd777, %rd228;
	shl.b64 	%rd230, %rd229, 2;
	add.s64 	%rd231, %rd4, %rd230;
	st.global.u32 	[%rd231], %r1561;
$L__BB2_468:
	setp.ge.s32 	%p128, %r377, %r1596;
	not.pred 	%p129, %p16;
	or.pred  	%p130, %p129, %p128;
	@%p130 bra 	$L__BB2_472;
	setp.ne.s16 	%p131, %rs7, 0;
	mov.b64 	%rd778, 0;
	@%p131 bra 	$L__BB2_471;
	ld.global.u64 	%rd778, [%rd159];
$L__BB2_471:
	cvt.s64.s32 	%rd233, %r377;
	add.s64 	%rd234, %rd778, %rd233;
	shl.b64 	%rd235, %rd234, 2;
	add.s64 	%rd236, %rd4, %rd235;
	st.global.u32 	[%rd236], %r1562;
$L__BB2_472:
	setp.ge.s32 	%p132, %r378, %r1596;
	not.pred 	%p133, %p17;
	or.pred  	%p134, %p133, %p132;
	@%p134 bra 	$L__BB2_476;
	setp.ne.s16 	%p135, %rs7, 0;
	mov.b64 	%rd779, 0;
	@%p135 bra 	$L__BB2_475;
	ld.global.u64 	%rd779, [%rd159];
$L__BB2_475:
	cvt.s64.s32 	%rd238, %r378;
	add.s64 	%rd239, %rd779, %rd238;
	shl.b64 	%rd240, %rd239, 2;
	add.s64 	%rd241, %rd4, %rd240;
	st.global.u32 	[%rd241], %r1563;
$L__BB2_476:
	setp.ge.s32 	%p136, %r379, %r1596;
	not.pred 	%p137, %p18;
	or.pred  	%p138, %p137, %p136;
	@%p138 bra 	$L__BB2_480;
	setp.ne.s16 	%p139, %rs7, 0;
	mov.b64 	%rd780, 0;
	@%p139 bra 	$L__BB2_479;
	ld.global.u64 	%rd780, [%rd159];
$L__BB2_479:
	cvt.s64.s32 	%rd243, %r379;
	add.s64 	%rd244, %rd780, %rd243;
	shl.b64 	%rd245, %rd244, 2;
	add.s64 	%rd246, %rd4, %rd245;
	st.global.u32 	[%rd246], %r1564;
$L__BB2_480:
	setp.ge.s32 	%p140, %r380, %r1596;
	not.pred 	%p141, %p19;
	or.pred  	%p142, %p141, %p140;
	@%p142 bra 	$L__BB2_484;
	setp.ne.s16 	%p143, %rs7, 0;
	mov.b64 	%rd781, 0;
	@%p143 bra 	$L__BB2_483;
	ld.global.u64 	%rd781, [%rd159];
$L__BB2_483:
	cvt.s64.s32 	%rd248, %r380;
	add.s64 	%rd249, %rd781, %rd248;
	shl.b64 	%rd250, %rd249, 2;
	add.s64 	%rd251, %rd4, %rd250;
	st.global.u32 	[%rd251], %r1565;
$L__BB2_484:
	setp.ge.s32 	%p144, %r381, %r1596;
	not.pred 	%p145, %p20;
	or.pred  	%p146, %p145, %p144;
	@%p146 bra 	$L__BB2_488;
	setp.ne.s16 	%p147, %rs7, 0;
	mov.b64 	%rd782, 0;
	@%p147 bra 	$L__BB2_487;
	ld.global.u64 	%rd782, [%rd159];
$L__BB2_487:
	cvt.s64.s32 	%rd253, %r381;
	add.s64 	%rd254, %rd782, %rd253;
	shl.b64 	%rd255, %rd254, 2;
	add.s64 	%rd256, %rd4, %rd255;
	st.global.u32 	[%rd256], %r1566;
$L__BB2_488:
	setp.ge.s32 	%p148, %r382, %r1596;
	not.pred 	%p149, %p21;
	or.pred  	%p150, %p149, %p148;
	@%p150 bra 	$L__BB2_492;
	setp.ne.s16 	%p151, %rs7, 0;
	mov.b64 	%rd783, 0;
	@%p151 bra 	$L__BB2_491;
	ld.global.u64 	%rd783, [%rd159];
$L__BB2_491:
	cvt.s64.s32 	%rd258, %r382;
	add.s64 	%rd259, %rd783, %rd258;
	shl.b64 	%rd260, %rd259, 2;
	add.s64 	%rd261, %rd4, %rd260;
	st.global.u32 	[%rd261], %r1567;
$L__BB2_492:
	setp.ge.s32 	%p152, %r383, %r1596;
	not.pred 	%p153, %p22;
	or.pred  	%p154, %p153, %p152;
	@%p154 bra 	$L__BB2_496;
	setp.ne.s16 	%p155, %rs7, 0;
	mov.b64 	%rd784, 0;
	@%p155 bra 	$L__BB2_495;
	ld.global.u64 	%rd784, [%rd159];
$L__BB2_495:
	cvt.s64.s32 	%rd263, %r383;
	add.s64 	%rd264, %rd784, %rd263;
	shl.b64 	%rd265, %rd264, 2;
	add.s64 	%rd266, %rd4, %rd265;
	st.global.u32 	[%rd266], %r1568;
$L__BB2_496:
	setp.ge.s32 	%p156, %r384, %r1596;
	not.pred 	%p157, %p23;
	or.pred  	%p158, %p157, %p156;
	@%p158 bra 	$L__BB2_500;
	setp.ne.s16 	%p159, %rs7, 0;
	mov.b64 	%rd785, 0;
	@%p159 bra 	$L__BB2_499;
	ld.global.u64 	%rd785, [%rd159];
$L__BB2_499:
	cvt.s64.s32 	%rd268, %r384;
	add.s64 	%rd269, %rd785, %rd268;
	shl.b64 	%rd270, %rd269, 2;
	add.s64 	%rd271, %rd4, %rd270;
	st.global.u32 	[%rd271], %r1569;
$L__BB2_500:
	setp.ge.s32 	%p160, %r385, %r1596;
	not.pred 	%p161, %p24;
	or.pred  	%p162, %p161, %p160;
	@%p162 bra 	$L__BB2_504;
	setp.ne.s16 	%p163, %rs7, 0;
	mov.b64 	%rd786, 0;
	@%p163 bra 	$L__BB2_503;
	ld.global.u64 	%rd786, [%rd159];
$L__BB2_503:
	cvt.s64.s32 	%rd273, %r385;
	add.s64 	%rd274, %rd786, %rd273;
	shl.b64 	%rd275, %rd274, 2;
	add.s64 	%rd276, %rd4, %rd275;
	st.global.u32 	[%rd276], %r1570;
$L__BB2_504:
	setp.ge.s32 	%p164, %r386, %r1596;
	not.pred 	%p165, %p25;
	or.pred  	%p166, %p165, %p164;
	@%p166 bra 	$L__BB2_508;
	setp.ne.s16 	%p167, %rs7, 0;
	mov.b64 	%rd787, 0;
	@%p167 bra 	$L__BB2_507;
	ld.global.u64 	%rd787, [%rd159];
$L__BB2_507:
	cvt.s64.s32 	%rd278, %r386;
	add.s64 	%rd279, %rd787, %rd278;
	shl.b64 	%rd280, %rd279, 2;
	add.s64 	%rd281, %rd4, %rd280;
	st.global.u32 	[%rd281], %r1571;
$L__BB2_508:
	setp.ge.s32 	%p168, %r387, %r1596;
	not.pred 	%p169, %p26;
	or.pred  	%p170, %p169, %p168;
	@%p170 bra 	$L__BB2_512;
	setp.ne.s16 	%p171, %rs7, 0;
	mov.b64 	%rd788, 0;
	@%p171 bra 	$L__BB2_511;
	ld.global.u64 	%rd788, [%rd159];
$L__BB2_511:
	cvt.s64.s32 	%rd283, %r387;
	add.s64 	%rd284, %rd788, %rd283;
	shl.b64 	%rd285, %rd284, 2;
	add.s64 	%rd286, %rd4, %rd285;
	st.global.u32 	[%rd286], %r1572;
$L__BB2_512:
	setp.ge.s32 	%p172, %r388, %r1596;
	not.pred 	%p173, %p27;
	or.pred  	%p174, %p173, %p172;
	@%p174 bra 	$L__BB2_516;
	setp.ne.s16 	%p175, %rs7, 0;
	mov.b64 	%rd789, 0;
	@%p175 bra 	$L__BB2_515;
	ld.global.u64 	%rd789, [%rd159];
$L__BB2_515:
	cvt.s64.s32 	%rd288, %r388;
	add.s64 	%rd289, %rd789, %rd288;
	shl.b64 	%rd290, %rd289, 2;
	add.s64 	%rd291, %rd4, %rd290;
	st.global.u32 	[%rd291], %r1573;
$L__BB2_516:
	setp.ge.s32 	%p176, %r389, %r1596;
	not.pred 	%p177, %p28;
	or.pred  	%p178, %p177, %p176;
	@%p178 bra 	$L__BB2_565;
	setp.ne.s16 	%p179, %rs7, 0;
	mov.b64 	%rd790, 0;
	@%p179 bra 	$L__BB2_519;
	ld.global.u64 	%rd790, [%rd159];
$L__BB2_519:
	cvt.s64.s32 	%rd293, %r389;
	add.s64 	%rd294, %rd790, %rd293;
	shl.b64 	%rd295, %rd294, 2;
	add.s64 	%rd296, %rd4, %rd295;
	st.global.u32 	[%rd296], %r1574;
	bra.uni 	$L__BB2_565;
$L__BB2_520:
	bar.sync 	0;
	not.pred 	%p180, %p15;
	@%p180 bra 	$L__BB2_522;
	sub.s32 	%r631, %r376, %r391;
	shl.b32 	%r632, %r631, 2;
	mov.u32 	%r633, _ZZN3cub18CUB_300001_SM_10006detail6select23DeviceSelectSweepKernelINS2_10policy_hubIidiLb0ELNS0_10SelectImplE0EE10Policy1000EPiPdS8_PlNS0_13ScanTileStateIiLb1EEE15LessThanOrEqualNS0_8NullTypeEiNS2_19streaming_context_tIlLb1EEELS5_0EEEvT0_T1_T2_T3_T4_T5_T6_T7_iT8_NS1_7vsmem_tEE19static_temp_storage;
	add.s32 	%r634, %r633, %r632;
	st.shared.u32 	[%r634], %r1561;
$L__BB2_522:
	not.pred 	%p181, %p16;
	@%p181 bra 	$L__BB2_524;
	sub.s32 	%r635, %r377, %r391;
	shl.b32 	%r636, %r635, 2;
	mov.u32 	%r637, _ZZN3cub18CUB_300001_SM_10006detail6select23DeviceSelectSweepKernelINS2_10policy_hubIidiLb0ELNS0_10SelectImplE0EE10Policy1000EPiPdS8_PlNS0_13ScanTileStateIiLb1EEE15LessThanOrEqualNS0_8NullTypeEiNS2_19streaming_context_tIlLb1EEELS5_0EEEvT0_T1_T2_T3_T4_T5_T6_T7_iT8_NS1_7vsmem_tEE19static_temp_storage;
	add.s32 	%r638, %r637, %r636;
	st.shared.u32 	[%r638], %r1562;
$L__BB2_524:
	not.pred 	%p182, %p17;
	@%p182 bra 	$L__BB2_526;
	sub.s32 	%r639, %r378, %r391;
	shl.b32 	%r640, %r639, 2;
	mov.u32 	%r641, _ZZN3cub18CUB_300001_SM_10006detail6select23DeviceSelectSweepKernelINS2_10policy_hubIidiLb0ELNS0_10SelectImplE0EE10Policy1000EPiPdS8_PlNS0_13ScanTileStateIiLb1EEE15LessThanOrEqualNS0_8NullTypeEiNS2_19streaming_context_tIlLb1EEELS5_0EEEvT0_T1_T2_T3_T4_T5_T6_T7_iT8_NS1_7vsmem_tEE19static_temp_storage;
	add.s32 	%r642, %r641, %r640;
	st.shared.u32 	[%r642], %r1563;
$L__BB2_526:
	not.pred 	%p183, %p18;
	@%p183 bra 	$L__BB2_528;
	sub.s32 	%r643, %r379, %r391;
	shl.b32 	%r644, %r643, 2;
	mov.u32 	%r645, _ZZN3cub18CUB_300001_SM_10006detail6select23DeviceSelectSweepKernelINS2_10policy_hubIidiLb0ELNS0_10SelectImplE0EE10Policy1000EPiPdS8_PlNS0_13ScanTileStateIiLb1EEE15LessThanOrEqualNS0_8NullTypeEiNS2_19streaming_context_tIlLb1EEELS5_0EEEvT0_T1_T2_T3_T4_T5_T6_T7_iT8_NS1_7vsmem_tEE19static_temp_storage;
	add.s32 	%r646, %r645, %r644;
	st.shared.u32 	[%r646], %r1564;
$L__BB2_528:
	not.pred 	%p184, %p19;
	@%p184 bra 	$L__BB2_530;
	sub.s32 	%r647, %r380, %r391;
	shl.b32 	%r648, %r647, 2;
	mov.u32 	%r649, _ZZN3cub18CUB_300001_SM_10006detail6select23DeviceSelectSweepKernelINS2_10policy_hubIidiLb0ELNS0_10SelectImplE0EE10Policy1000EPiPdS8_PlNS0_13ScanTileStateIiLb1EEE15LessThanOrEqualNS0_8NullTypeEiNS2_19streaming_context_tIlLb1EEELS5_0EEEvT0_T1_T2_T3_T4_T5_T6_T7_iT8_NS1_7vsmem_tEE19static_temp_storage;
	add.s32 	%r650, %r649, %r648;
	st.shared.u32 	[%r650], %r1565;
$L__BB2_530:
	not.pred 	%p185, %p20;
	@%p185 bra 	$L__BB2_532;
	sub.s32 	%r651, %r381, %r391;
	shl.b32 	%r652, %r651, 2;
	mov.u32 	%r653, _ZZN3cub18CUB_300001_SM_10006detail6select23DeviceSelectSweepKernelINS2_10policy_hubIidiLb0ELNS0_10SelectImplE0EE10Policy1000EPiPdS8_PlNS0_13ScanTileStateIiLb1EEE15LessThanOrEqualNS0_8NullTypeEiNS2_19streaming_context_tIlLb1EEELS5_0EEEvT0_T1_T2_T3_T4_T5_T6_T7_iT8_NS1_7vsmem_tEE19static_temp_storage;
	add.s32 	%r654, %r653, %r652;
	st.shared.u32 	[%r654], %r1566;
$L__BB2_532:
	not.pred 	%p186, %p21;
	@%p186 bra 	$L__BB2_534;
	sub.s32 	%r655, %r382, %r391;
	shl.b32 	%r656, %r655, 2;
	mov.u32 	%r657, _ZZN3cub18CUB_300001_SM_10006detail6select23DeviceSelectSweepKernelINS2_10policy_hubIidiLb0ELNS0_10SelectImplE0EE10Policy1000EPiPdS8_PlNS0_13ScanTileStateIiLb1EEE15LessThanOrEqualNS0_8NullTypeEiNS2_19streaming_context_tIlLb1EEELS5_0EEEvT0_T1_T2_T3_T4_T5_T6_T7_iT8_NS1_7vsmem_tEE19static_temp_storage;
	add.s32 	%r658, %r657, %r656;
	st.shared.u32 	[%r658], %r1567;
$L__BB2_534:
	not.pred 	%p187, %p22;
	@%p187 bra 	$L__BB2_536;
	sub.s32 	%r659, %r383, %r391;
	shl.b32 	%r660, %r659, 2;
	mov.u32 	%r661, _ZZN3cub18CUB_300001_SM_10006detail6select23DeviceSelectSweepKernelINS2_10policy_hubIidiLb0ELNS0_10SelectImplE0EE10Policy1000EPiPdS8_PlNS0_13ScanTileStateIiLb1EEE15LessThanOrEqualNS0_8NullTypeEiNS2_19streaming_context_tIlLb1EEELS5_0EEEvT0_T1_T2_T3_T4_T5_T6_T7_iT8_NS1_7vsmem_tEE19static_temp_storage;
	add.s32 	%r662, %r661, %r660;
	st.shared.u32 	[%r662], %r1568;
$L__BB2_536:
	not.pred 	%p188, %p23;
	@%p188 bra 	$L__BB2_538;
	sub.s32 	%r663, %r384, %r391;
	shl.b32 	%r664, %r663, 2;
	mov.u32 	%r665, _ZZN3cub18CUB_300001_SM_10006detail6select23DeviceSelectSweepKernelINS2_10policy_hubIidiLb0ELNS0_10SelectImplE0EE10Policy1000EPiPdS8_PlNS0_13ScanTileStateIiLb1EEE15LessThanOrEqualNS0_8NullTypeEiNS2_19streaming_context_tIlLb1EEELS5_0EEEvT0_T1_T2_T3_T4_T5_T6_T7_iT8_NS1_7vsmem_tEE19static_temp_storage;
	add.s32 	%r666, %r665, %r664;
	st.shared.u32 	[%r666], %r1569;
$L__BB2_538:
	not.pred 	%p189, %p24;
	@%p189 bra 	$L__BB2_540;
	sub.s32 	%r667, %r385, %r391;
	shl.b32 	%r668, %r667, 2;
	mov.u32 	%r669, _ZZN3cub18CUB_300001_SM_10006detail6select23DeviceSelectSweepKernelINS2_10policy_hubIidiLb0ELNS0_10SelectImplE0EE10Policy1000EPiPdS8_PlNS0_13ScanTileStateIiLb1EEE15LessThanOrEqualNS0_8NullTypeEiNS2_19streaming_context_tIlLb1EEELS5_0EEEvT0_T1_T2_T3_T4_T5_T6_T7_iT8_NS1_7vsmem_tEE19static_temp_storage;
	add.s32 	%r670, %r669, %r668;
	st.shared.u32 	[%r670], %r1570;
$L__BB2_540:
	not.pred 	%p190, %p25;
	@%p190 bra 	$L__BB2_542;
	sub.s32 	%r671, %r386, %r391;
	shl.b32 	%r672, %r671, 2;
	mov.u32 	%r673, _ZZN3cub18CUB_300001_SM_10006detail6select23DeviceSelectSweepKernelINS2_10policy_hubIidiLb0ELNS0_10SelectImplE0EE10Policy1000EPiPdS8_PlNS0_13ScanTileStateIiLb1EEE15LessThanOrEqualNS0_8NullTypeEiNS2_19streaming_context_tIlLb1EEELS5_0EEEvT0_T1_T2_T3_T4_T5_T6_T7_iT8_NS1_7vsmem_tEE19static_temp_storage;
	add.s32 	%r674, %r673, %r672;
	st.shared.u32 	[%r674], %r1571;
$L__BB2_542:
	not.pred 	%p191, %p26;
	@%p191 bra 	$L__BB2_544;
	sub.s32 	%r675, %r387, %r391;
	shl.b32 	%r676, %r675, 2;
	mov.u32 	%r677, _ZZN3cub18CUB_300001_SM_10006detail6select23DeviceSelectSweepKernelINS2_10policy_hubIidiLb0ELNS0_10SelectImplE0EE10Policy1000EPiPdS8_PlNS0_13ScanTileStateIiLb1EEE15LessThanOrEqualNS0_8NullTypeEiNS2_19streaming_context_tIlLb1EEELS5_0EEEvT0_T1_T2_T3_T4_T5_T6_T7_iT8_NS1_7vsmem_tEE19static_temp_storage;
	add.s32 	%r678, %r677, %r676;
	st.shared.u32 	[%r678], %r1572;
$L__BB2_544:
	not.pred 	%p192, %p27;
	@%p192 bra 	$L__BB2_546;
	sub.s32 	%r679, %r388, %r391;
	shl.b32 	%r680, %r679, 2;
	mov.u32 	%r681, _ZZN3cub18CUB_300001_SM_10006detail6select23DeviceSelectSweepKernelINS2_10policy_hubIidiLb0ELNS0_10SelectImplE0EE10Policy1000EPiPdS8_PlNS0_13ScanTileStateIiLb1EEE15LessThanOrEqualNS0_8NullTypeEiNS2_19streaming_context_tIlLb1EEELS5_0EEEvT0_T1_T2_T3_T4_T5_T6_T7_iT8_NS1_7vsmem_tEE19static_temp_storage;
	add.s32 	%r682, %r681, %r680;
	st.shared.u32 	[%r682], %r1573;
$L__BB2_546:
	not.pred 	%p193, %p28;
	@%p193 bra 	$L__BB2_548;
	sub.s32 	%r683, %r389, %r391;
	shl.b32 	%r684, %r683, 2;
	mov.u32 	%r685, _ZZN3cub18CUB_300001_SM_10006detail6select23DeviceSelectSweepKernelINS2_10policy_hubIidiLb0ELNS0_10SelectImplE0EE10Policy1000EPiPdS8_PlNS0_13ScanTileStateIiLb1EEE15LessThanOrEqualNS0_8NullTypeEiNS2_19streaming_context_tIlLb1EEELS5_0EEEvT0_T1_T2_T3_T4_T5_T6_T7_iT8_NS1_7vsmem_tEE19static_temp_storage;
	add.s32 	%r686, %r685, %r684;
	st.shared.u32 	[%r686], %r1574;
$L__BB2_548:
	bar.sync 	0;
	setp.ge.s32 	%p194, %r1592, %r393;
	@%p194 bra 	$L__BB2_565;
	ld.param.u32 	%r1514, [_ZN3cub18CUB_300001_SM_10006detail6select23DeviceSelectSweepKernelINS2_10policy_hubIidiLb0ELNS0_10SelectImplE0EE10Policy1000EPiPdS8_PlNS0_13ScanTileStateIiLb1EEE15LessThanOrEqualNS0_8NullTypeEiNS2_19streaming_context_tIlLb1EEELS5_0EEEvT0_T1_T2_T3_T4_T5_T6_T7_iT8_NS1_7vsmem_tE_param_7];
	ld.param.u8 	%rs8, [%rd158];
	ld.param.u64 	%rd297, [%rd158+24];
	cvta.to.global.u64 	%rd160, %rd297;
	add.s32 	%r687, %r390, %r1514;
	add.s32 	%r688, %r1592, %r2;
	sub.s32 	%r689, %r687, %r688;
	add.s32 	%r394, %r689, -7169;
	and.b32  	%r690, %r394, 1536;
	setp.eq.s32 	%p195, %r690, 1536;
	@%p195 bra 	$L__BB2_554;
	shr.u32 	%r691, %r394, 9;
	add.s32 	%r692, %r691, 1;
	and.b32  	%r693, %r692, 3;
	add.s32 	%r1591, %r1592, %r391;
	shl.b32 	%r694, %r1592, 2;
	mov.u32 	%r695, _ZZN3cub18CUB_300001_SM_10006detail6select23DeviceSelectSweepKernelINS2_10policy_hubIidiLb0ELNS0_10SelectImplE0EE10Policy1000EPiPdS8_PlNS0_13ScanTileStateIiLb1EEE15LessThanOrEqualNS0_8NullTypeEiNS2_19streaming_context_tIlLb1EEELS5_0EEEvT0_T1_T2_T3_T4_T5_T6_T7_iT8_NS1_7vsmem_tEE19static_temp_storage;
	add.s32 	%r1590, %r695, %r694;
	neg.s32 	%r1589, %r693;
	shl.b32 	%r696, %r692, 9;
	and.b32  	%r697, %r696, 1536;
	add.s32 	%r1592, %r1592, %r697;
$L__BB2_551:
	.pragma "nounroll";
	setp.ne.s16 	%p196, %rs8, 0;
	ld.shared.u32 	%r402, [%r1590];
	mov.b64 	%rd772, 0;
	@%p196 bra 	$L__BB2_553;
	ld.global.u64 	%rd772, [%rd160];
$L__BB2_553:
	cvt.s64.s32 	%rd299, %r1591;
	add.s64 	%rd300, %rd772, %rd299;
	shl.b64 	%rd301, %rd300, 2;
	add.s64 	%rd302, %rd4, %rd301;
	st.global.u32 	[%rd302], %r402;
	add.s32 	%r1591, %r1591, 512;
	add.s32 	%r1590, %r1590, 2048;
	add.s32 	%r1589, %r1589, 1;
	setp.ne.s32 	%p197, %r1589, 0;
	@%p197 bra 	$L__BB2_551;
$L__BB2_554:
	setp.lt.u32 	%p198, %r394, 1536;
	@%p198 bra 	$L__BB2_565;
	add.s32 	%r1594, %r1592, %r391;
	shl.b32 	%r698, %r1592, 2;
	mov.u32 	%r699, _ZZN3cub18CUB_300001_SM_10006detail6select23DeviceSelectSweepKernelINS2_10policy_hubIidiLb0ELNS0_10SelectImplE0EE10Policy1000EPiPdS8_PlNS0_13ScanTileStateIiLb1EEE15LessThanOrEqualNS0_8NullTypeEiNS2_19streaming_context_tIlLb1EEELS5_0EEEvT0_T1_T2_T3_T4_T5_T6_T7_iT8_NS1_7vsmem_tEE19static_temp_storage;
	add.s32 	%r700, %r698, %r699;
	add.s32 	%r1593, %r700, 4096;
$L__BB2_556:
	setp.ne.s16 	%p199, %rs8, 0;
	cvt.s64.s32 	%rd163, %r1594;
	ld.shared.u32 	%r412, [%r1593+-4096];
	mov.b64 	%rd773, 0;
	@%p199 bra 	$L__BB2_558;
	ld.global.u64 	%rd773, [%rd160];
$L__BB2_558:
	setp.ne.s16 	%p200, %rs8, 0;
	add.s64 	%rd305, %rd773, %rd163;
	shl.b64 	%rd306, %rd305, 2;
	add.s64 	%rd307, %rd4, %rd306;
	st.global.u32 	[%rd307], %r412;
	ld.shared.u32 	%r413, [%r1593+-2048];
	mov.b64 	%rd774, 0;
	@%p200 bra 	$L__BB2_560;
	ld.global.u64 	%rd774, [%rd160];
$L__BB2_560:
	setp.ne.s16 	%p201, %rs8, 0;
	add.s64 	%rd309, %rd774, %rd163;
	shl.b64 	%rd310, %rd309, 2;
	add.s64 	%rd311, %rd4, %rd310;
	st.global.u32 	[%rd311+2048], %r413;
	ld.shared.u32 	%r414, [%r1593];
	mov.b64 	%rd775, 0;
	@%p201 bra 	$L__BB2_562;
	ld.global.u64 	%rd775, [%rd160];
$L__BB2_562:
	setp.ne.s16 	%p202, %rs8, 0;
	add.s64 	%rd313, %rd775, %rd163;
	shl.b64 	%rd314, %rd313, 2;
	add.s64 	%rd315, %rd4, %rd314;
	st.global.u32 	[%rd315+4096], %r414;
	ld.shared.u32 	%r415, [%r1593+2048];
	mov.b64 	%rd776, 0;
	@%p202 bra 	$L__BB2_564;
	ld.global.u64 	%rd776, [%rd160];
$L__BB2_564:
	cvt.u32.u64 	%r701, %rd163;
	add.s64 	%rd316, %rd776, %rd163;
	shl.b64 	%rd317, %rd316, 2;
	add.s64 	%rd318, %rd4, %rd317;
	st.global.u32 	[%rd318+6144], %r415;
	add.s32 	%r1592, %r1592, 2048;
	add.s32 	%r1594, %r701, 2048;
	add.s32 	%r1593, %r1593, 8192;
	setp.lt.s32 	%p203, %r1592, %r393;
	@%p203 bra 	$L__BB2_556;
$L__BB2_565:
	mov.u32 	%r948, %tid.x;
	setp.ne.s32 	%p369, %r948, 0;
	@%p369 bra 	$L__BB2_573;
	mov.u64 	%rd200, %rd209;
	ld.param.u8 	%rs51, [%rd200+1];
	setp.eq.s16 	%p370, %rs51, 0;
	@%p370 bra 	$L__BB2_570;
	ld.param.u8 	%rs52, [%rd200];
	setp.ne.s16 	%p371, %rs52, 0;
	mov.b64 	%rd791, 0;
	@%p371 bra 	$L__BB2_569;
	ld.param.u64 	%rd429, [%rd200+24];
	cvta.to.global.u64 	%rd430, %rd429;
	ld.global.u64 	%rd791, [%rd430];
$L__BB2_569:
	ld.param.u64 	%rd710, [_ZN3cub18CUB_300001_SM_10006detail6select23DeviceSelectSweepKernelINS2_10policy_hubIidiLb0ELNS0_10SelectImplE0EE10Policy1000EPiPdS8_PlNS0_13ScanTileStateIiLb1EEE15LessThanOrEqualNS0_8NullTypeEiNS2_19streaming_context_tIlLb1EEELS5_0EEEvT0_T1_T2_T3_T4_T5_T6_T7_iT8_NS1_7vsmem_tE_param_3];
	cvt.s64.s32 	%rd431, %r1596;
	add.s64 	%rd432, %rd791, %rd431;
	cvta.to.global.u64 	%rd433, %rd710;
	st.global.u64 	[%rd433], %rd432;
	bra.uni 	$L__BB2_573;
$L__BB2_570:
	ld.param.u8 	%rs53, [%rd200];
	setp.ne.s16 	%p372, %rs53, 0;
	mov.b64 	%rd792, 0;
	@%p372 bra 	$L__BB2_572;
	ld.param.u64 	%rd435, [%rd200+24];
	cvta.to.global.u64 	%rd436, %rd435;
	ld.global.u64 	%rd792, [%rd436];
$L__BB2_572:
	cvt.s64.s32 	%rd437, %r1596;
	add.s64 	%rd438, %rd792, %rd437;
	ld.param.u64 	%rd439, [%rd200+32];
	cvta.to.global.u64 	%rd440, %rd439;
	st.global.u64 	[%rd440], %rd438;
$L__BB2_573:
	ret;

}


// ===== COMPILED SASS (sm_100) =====

	.target	sm_100

	.elftype	@"ET_EXEC"


//--------------------- .note.nv.tkinfo           --------------------------
	.section	.note.nv.tkinfo,"",@"SHT_NOTE"
	.sectionflags	@"SHF_NOTE_NV_TKINFO"
	.tkinfo
        /*0018*/ 	.word	0x00000002
        /*0030*/ 	.string	""
        /*0030*/ 	.string	"ptxas"
        /*0030*/ 	.string	"Cuda compilation tools, release 13.0, V13.0.88"
        /*0030*/ 	.string	"Build cuda_13.0.r13.0/compiler.36424714_0"
        /*0030*/ 	.string	"-arch sm_100 -m 64 "



//--------------------- .note.nv.cuinfo           --------------------------
	.section	.note.nv.cuinfo,"",@"SHT_NOTE"
	.sectionflags	@"SHF_NOTE_NV_CUINFO"
        /*0018*/ 	.short	0x0002
        /*001a*/ 	.short	0x0064
        /*001c*/ 	.short	0x0082
	.zero		2


//--------------------- .nv.info                  --------------------------
	.section	.nv.info,"",@"SHT_CUDA_INFO"
	.align	4


	//----- nvinfo : EIATTR_REGCOUNT
	.align		4
        /*0000*/ 	.byte	0x04, 0x2f
        /*0002*/ 	.short	(.L_46 - .L_45)
	.align		4
.L_45:
        /*0004*/ 	.word	index@(_ZN3cub18CUB_300001_SM_10006detail11EmptyKernelIvEEvv)
        /*0008*/ 	.word	0x00000004


	//----- nvinfo : EIATTR_FRAME_SIZE
	.align		4
.L_46:
        /*000c*/ 	.byte	0x04, 0x11
        /*000e*/ 	.short	(.L_48 - .L_47)
	.align		4
.L_47:
        /*0010*/ 	.word	index@(_ZN3cub18CUB_300001_SM_10006detail11EmptyKernelIvEEvv)
        /*0014*/ 	.word	0x00000000


	//----- nvinfo : EIATTR_REGCOUNT
	.align		4
.L_48:
        /*0018*/ 	.byte	0x04, 0x2f
        /*001a*/ 	.short	(.L_50 - .L_49)
	.align		4
.L_49:
        /*001c*/ 	.word	index@(_ZN3cub18CUB_300001_SM_10006detail4scan23DeviceCompactInitKernelINS0_13ScanTileStateIiLb1EEEPlEEvT_iT0_)
        /*0020*/ 	.word	0x0000000a


	//----- nvinfo : EIATTR_FRAME_SIZE
	.align		4
.L_50:
        /*0024*/ 	.byte	0x04, 0x11
        /*0026*/ 	.short	(.L_52 - .L_51)
	.align		4
.L_51:
        /*0028*/ 	.word	index@(_ZN3cub18CUB_300001_SM_10006detail4scan23DeviceCompactInitKernelINS0_13ScanTileStateIiLb1EEEPlEEvT_iT0_)
        /*002c*/ 	.word	0x00000000


	//----- nvinfo : EIATTR_REGCOUNT
	.align		4
.L_52:
        /*0030*/ 	.byte	0x04, 0x2f
        /*0032*/ 	.short	(.L_54 - .L_53)
	.align		4
.L_53:
        /*0034*/ 	.word	index@(_ZN3cub18CUB_300001_SM_10006detail6select23DeviceSelectSweepKernelINS2_10policy_hubIidiLb0ELNS0_10SelectImplE0EE10Policy1000EPiPdS8_PlNS0_13ScanTileStateIiLb1EEE15LessThanOrEqualNS0_8NullTypeEiNS2_19streaming_context_tIlLb1EEELS5_0EEEvT0_T1_T2_T3_T4_T5_T6_T7_iT8_NS1_7vsmem_tE)
        /*0038*/ 	.word	0x00000040


	//----- nvinfo : EIATTR_FRAME_SIZE
	.align		4
.L_54:
        /*003c*/ 	.byte	0x04, 0x11
        /*003e*/ 	.short	(.L_56 - .L_55)
	.align		4
.L_55:
        /*0040*/ 	.word	index@(_ZN3cub18CUB_300001_SM_10006detail6select23DeviceSelectSweepKernelINS2_10policy_hubIidiLb0ELNS0_10SelectImplE0EE10Policy1000EPiPdS8_PlNS0_13ScanTileStateIiLb1EEE15LessThanOrEqualNS0_8NullTypeEiNS2_19streaming_context_tIlLb1EEELS5_0EEEvT0_T1_T2_T3_T4_T5_T6_T7_iT8_NS1_7vsmem_tE)
        /*0044*/ 	.word	0x00000010


	//----- nvinfo : EIATTR_MIN_STACK_SIZE
	.align		4
.L_56:
        /*0048*/ 	.byte	0x04, 0x12
        /*004a*/ 	.short	(.L_58 - .L_57)
	.align		4
.L_57:
        /*004c*/ 	.word	index@(_ZN3cub18CUB_300001_SM_10006detail6select23DeviceSelectSweepKernelINS2_10policy_hubIidiLb0ELNS0_10SelectImplE0EE10Policy1000EPiPdS8_PlNS0_13ScanTileStateIiLb1EEE15LessThanOrEqualNS0_8NullTypeEiNS2_19streaming_context_tIlLb1EEELS5_0EEEvT0_T1_T2_T3_T4_T5_T6_T7_iT8_NS1_7vsmem_tE)
        /*0050*/ 	.word	0x00000010


	//----- nvinfo : EIATTR_MIN_STACK_SIZE
	.align		4
.L_58:
        /*0054*/ 	.byte	0x04, 0x12
        /*0056*/ 	.short	(.L_60 - .L_59)
	.align		4
.L_59:
        /*0058*/ 	.word	index@(_ZN3cub18CUB_300001_SM_10006detail4scan23DeviceCompactInitKernelINS0_13ScanTileStateIiLb1EEEPlEEvT_iT0_)
        /*005c*/ 	.word	0x00000000


	//----- nvinfo : EIATTR_MIN_STACK_SIZE
	.align		4
.L_60:
        /*0060*/ 	.byte	0x04, 0x12
        /*0062*/ 	.short	(.L_62 - .L_61)
	.align		4
.L_61:
        /*0064*/ 	.word	index@(_ZN3cub18CUB_300001_SM_10006detail11EmptyKernelIvEEvv)
        /*0068*/ 	.word	0x00000000
.L_62:


//--------------------- .nv.compat                --------------------------
	.section	.nv.compat,"",@"SHT_CUDA_COMPAT_INFO"
	.align	4
        /*0000*/ 	.byte	0x02, 0x09, 0x00, 0x00, 0x02, 0x02, 0x01, 0x00, 0x02, 0x05, 0x05, 0x00, 0x03, 0x07, 0x01, 0x01
        /*0010*/ 	.byte	0x02, 0x03, 0x00, 0x00, 0x02, 0x06, 0x01, 0x00, 0x04, 0x0b, 0x08, 0x00, 0x01, 0x00, 0x00, 0x00
        /*0020*/ 	.byte	0x00, 0x00, 0x00, 0x00


//--------------------- .nv.info._ZN3cub18CUB_300001_SM_10006detail6select23DeviceSelectSweepKernelINS2_10policy_hubIidiLb0ELNS0_10SelectImplE0EE10Policy1000EPiPdS8_PlNS0_13ScanTileStateIiLb1EEE15LessThanOrEqualNS0_8NullTypeEiNS2_19streaming_context_tIlLb1EEELS5_0EEEvT0_T1_T2_T3_T4_T5_T6_T7_iT8_NS1_7vsmem_tE --------------------------
	.section	.nv.info._ZN3cub18CUB_300001_SM_10006detail6select23DeviceSelectSweepKernelINS2_10policy_hubIidiLb0ELNS0_10SelectImplE0EE10Policy1000EPiPdS8_PlNS0_13ScanTileStateIiLb1EEE15LessThanOrEqualNS0_8NullTypeEiNS2_19streaming_context_tIlLb1EEELS5_0EEEvT0_T1_T2_T3_T4_T5_T6_T7_iT8_NS1_7vsmem_tE,"",@"SHT_CUDA_INFO"
	.sectionflags	@""
	.align	4


	//----- nvinfo : EIATTR_CUDA_API_VERSION
	.align		4
        /*0000*/ 	.byte	0x04, 0x37
        /*0002*/ 	.short	(.L_64 - .L_63)
.L_63:
        /*0004*/ 	.word	0x00000082


	//----- nvinfo : EIATTR_KPARAM_INFO
	.align		4
.L_64:
        /*0008*/ 	.byte	0x04, 0x17
        /*000a*/ 	.short	(.L_66 - .L_65)
.L_65:
        /*000c*/ 	.word	0x00000000
        /*0010*/ 	.short	0x000a
        /*0012*/ 	.short	0x0068
        /*0014*/ 	.byte	0x00, 0xf0, 0x21, 0x00


	//----- nvinfo : EIATTR_KPARAM_INFO
	.align		4
.L_66:
        /*0018*/ 	.byte	0x04, 0x17
        /*001a*/ 	.short	(.L_68 - .L_67)
.L_67:
        /*001c*/ 	.word	0x00000000
        /*0020*/ 	.short	0x0009
        /*0022*/ 	.short	0x0040
        /*0024*/ 	.byte	0x00, 0xf0, 0xa1, 0x00


	//----- nvinfo : EIATTR_KPARAM_INFO
	.align		4
.L_68:
        /*0028*/ 	.byte	0x04, 0x17
        /*002a*/ 	.short	(.L_70 - .L_69)
.L_69:
        /*002c*/ 	.word	0x00000000
        /*0030*/ 	.short	0x0008
        /*0032*/ 	.short	0x0038
        /*0034*/ 	.byte	0x00, 0xf0, 0x11, 0x00


	//----- nvinfo : EIATTR_KPARAM_INFO
	.align		4
.L_70:
        /*0038*/ 	.byte	0x04, 0x17
        /*003a*/ 	.short	(.L_72 - .L_71)
.L_71:
        /*003c*/ 	.word	0x00000000
        /*0040*/ 	.short	0x0007
        /*0042*/ 	.short	0x0034
        /*0044*/ 	.byte	0x00, 0xf0, 0x11, 0x00


	//----- nvinfo : EIATTR_KPARAM_INFO
	.align		4
.L_72:
        /*0048*/ 	.byte	0x04, 0x17
        /*004a*/ 	.short	(.L_74 - .L_73)
.L_73:
        /*004c*/ 	.word	0x00000000
        /*0050*/ 	.short	0x0006
        /*0052*/ 	.short	0x0030
        /*0054*/ 	.byte	0x00, 0xf0, 0x05, 0x00


	//----- nvinfo : EIATTR_KPARAM_INFO
	.align		4
.L_74:
        /*0058*/ 	.byte	0x04, 0x17
        /*005a*/ 	.short	(.L_76 - .L_75)
.L_75:
        /*005c*/ 	.word	0x00000000
        /*0060*/ 	.short	0x0005
        /*0062*/ 	.short	0x0028
        /*0064*/ 	.byte	0x00, 0xf0, 0x21, 0x00


	//----- nvinfo : EIATTR_KPARAM_INFO
	.align		4
.L_76:
        /*0068*/ 	.byte	0x04, 0x17
        /*006a*/ 	.short	(.L_78 - .L_77)
.L_77:
        /*006c*/ 	.word	0x00000000
        /*0070*/ 	.short	0x0004
        /*0072*/ 	.short	0x0020
        /*0074*/ 	.byte	0x00, 0xf0, 0x21, 0x00


	//----- nvinfo : EIATTR_KPARAM_INFO
	.align		4
.L_78:
        /*0078*/ 	.byte	0x04, 0x17
        /*007a*/ 	.short	(.L_80 - .L_79)
.L_79:
        /*007c*/ 	.word	0x00000000
        /*0080*/ 	.short	0x0003
        /*0082*/ 	.short	0x0018
        /*0084*/ 	.byte	0x00, 0xf5, 0x21, 0x00


	//----- nvinfo : EIATTR_KPARAM_INFO
	.align		4
.L_80:
        /*0088*/ 	.byte	0x04, 0x17
        /*008a*/ 	.short	(.L_82 - .L_81)
.L_81:
        /*008c*/ 	.word	0x00000000
        /*0090*/ 	.short	0x0002
        /*0092*/ 	.short	0x0010
        /*0094*/ 	.byte	0x00, 0xf5, 0x21, 0x00


	//----- nvinfo : EIATTR_KPARAM_INFO
	.align		4
.L_82:
        /*0098*/ 	.byte	0x04, 0x17
        /*009a*/ 	.short	(.L_84 - .L_83)
.L_83:
        /*009c*/ 	.word	0x00000000
        /*00a0*/ 	.short	0x0001
        /*00a2*/ 	.short	0x0008
        /*00a4*/ 	.byte	0x00, 0xf5, 0x21, 0x00


	//----- nvinfo : EIATTR_KPARAM_INFO
	.align		4
.L_84:
        /*00a8*/ 	.byte	0x04, 0x17
        /*00aa*/ 	.short	(.L_86 - .L_85)
.L_85:
        /*00ac*/ 	.word	0x00000000
        /*00b0*/ 	.short	0x0000
        /*00b2*/ 	.short	0x0000
        /*00b4*/ 	.byte	0x00, 0xf5, 0x21, 0x00


	//----- nvinfo : EIATTR_SPARSE_MMA_MASK
	.align		4
.L_86:
        /*00b8*/ 	.byte	0x03, 0x50
        /*00ba*/ 	.short	0x0000


	//----- nvinfo : EIATTR_MAXREG_COUNT
	.align		4
        /*00bc*/ 	.byte	0x03, 0x1b
        /*00be*/ 	.short	0x0080


	//----- nvinfo : EIATTR_NUM_BARRIERS
	.align		4
        /*00c0*/ 	.byte	0x02, 0x4c
        /*00c2*/ 	.byte	0x01
	.zero		1


	//----- nvinfo : EIATTR_ANNOTATIONS
	.align		4
        /*00c4*/ 	.byte	0x04, 0x55
        /*00c6*/ 	.short	(.L_88 - .L_87)


	//   ....[0]....
.L_87:
        /*00c8*/ 	.word	0x00000001
        /*00cc*/ 	.byte	0x10, 0x80, 0x00, 0x00, 0x01, 0x00, 0x00, 0x00, 0x30, 0x80, 0x00, 0x00, 0x01, 0x00, 0x00, 0x00
        /*00dc*/ 	.byte	0x50, 0x80, 0x00, 0x00, 0x01, 0x00, 0x00, 0x00, 0x00, 0x82, 0x00, 0x00, 0x01, 0x00, 0x00, 0x00
        /*00ec*/ 	.byte	0x10, 0x84, 0x00, 0x00, 0x01, 0x00, 0x00, 0x00, 0xe0, 0x85, 0x00, 0x00


	//----- nvinfo : EIATTR_MERCURY_ISA_VERSION
	.align		4
.L_88:
        /*00f8*/ 	.byte	0x03, 0x5f
        /*00fa*/ 	.short	0x0101


	//----- nvinfo : EIATTR_UNUSED_LOAD_BYTE_OFFSET
	.align		4
        /*00fc*/ 	.byte	0x04, 0x44
        /*00fe*/ 	.short	(.L_90 - .L_89)


	//   ....[0]....
.L_89:
        /*0100*/ 	.word	0x00009b40
        /*0104*/ 	.word	0x0000fff0


	//----- nvinfo : EIATTR_COOP_GROUP_MASK_REGIDS
	.align		4
.L_90:
        /*0108*/ 	.byte	0x04, 0x29
        /*010a*/ 	.short	(.L_92 - .L_91)


	//   ....[0]....
.L_91:
        /*010c*/ 	.word	0xffffffff


	//   ....[1]....
        /*0110*/ 	.word	0xffffffff


	//   ....[2]....
        /*0114*/ 	.word	0xffffffff


	//   ....[3]....
        /*0118*/ 	.word	0xffffffff


	//   ....[4]....
        /*011c*/ 	.word	0xffffffff


	//   ....[5]....
        /*0120*/ 	.word	0xffffffff


	//   ....[6]....
        /*0124*/ 	.word	0xffffffff


	//   ....[7]....
        /*0128*/ 	.word	0xffffffff


	//   ....[8]....
        /*012c*/ 	.word	0xffffffff


	//   ....[9]....
        /*0130*/ 	.word	0xffffffff


	//   ....[10]....
        /*0134*/ 	.word	0xffffffff


	//   ....[11]....
        /*0138*/ 	.word	0xffffffff


	//   ....[12]....
        /*013c*/ 	.word	0xffffffff


	//   ....[13]....
        /*0140*/ 	.word	0xffffffff


	//   ....[14]....
        /*0144*/ 	.word	0xffffffff


	//   ....[15]....
        /*0148*/ 	.word	0xffffffff


	//   ....[16]....
        /*014c*/ 	.word	0xffffffff


	//   ....[17]....
        /*0150*/ 	.word	0xffffffff


	//   ....[18]....
        /*0154*/ 	.word	0xffffffff


	//   ....[19]....
        /*0158*/ 	.word	0xffffffff


	//   ....[20]....
        /*015c*/ 	.word	0xffffffff


	//   ....[21]....
        /*0160*/ 	.word	0xffffffff


	//   ....[22]....
        /*0164*/ 	.word	0xffffffff


	//   ....[23]....
        /*0168*/ 	.word	0xffffffff


	//   ....[24]....
        /*016c*/ 	.word	0xffffffff


	//   ....[25]....
        /*0170*/ 	.word	0xffffffff


	//   ....[26]....
        /*0174*/ 	.word	0xffffffff


	//   ....[27]....
        /*0178*/ 	.word	0xffffffff


	//   ....[28]....
        /*017c*/ 	.word	0xffffffff


	//   ....[29]....
        /*0180*/ 	.word	0xffffffff


	//   ....[30]....
        /*0184*/ 	.word	0xffffffff


	//   ....[31]....
        /*0188*/ 	.word	0xffffffff


	//   ....[32]....
        /*018c*/ 	.word	0xffffffff


	//   ....[33]....
        /*0190*/ 	.word	0xffffffff


	//   ....[34]....
        /*0194*/ 	.word	0xffffffff


	//   ....[35]....
        /*0198*/ 	.word	0xffffffff


	//   ....[36]....
        /*019c*/ 	.word	0xffffffff


	//   ....[37]....
        /*01a0*/ 	.word	0xffffffff


	//   ....[38]....
        /*01a4*/ 	.word	0xffffffff


	//   ....[39]....
        /*01a8*/ 	.word	0xffffffff


	//   ....[40]....
        /*01ac*/ 	.word	0xffffffff


	//   ....[41]....
        /*01b0*/ 	.word	0xffffffff


	//   ....[42]....
        /*01b4*/ 	.word	0xffffffff


	//   ....[43]....
        /*01b8*/ 	.word	0xffffffff


	//   ....[44]....
        /*01bc*/ 	.word	0xffffffff


	//   ....[45]....
        /*01c0*/ 	.word	0xffffffff


	//   ....[46]....
        /*01c4*/ 	.word	0xffffffff


	//   ....[47]....
        /*01c8*/ 	.word	0xffffffff


	//   ....[48]....
        /*01cc*/ 	.word	0xffffffff


	//   ....[49]....
        /*01d0*/ 	.word	0xffffffff


	//   ....[50]....
        /*01d4*/ 	.word	0xffffffff


	//   ....[51]....
        /*01d8*/ 	.word	0xffffffff


	//   ....[52]....
        /*01dc*/ 	.word	0xffffffff


	//   ....[53]....
        /*01e0*/ 	.word	0xffffffff


	//   ....[54]....
        /*01e4*/ 	.word	0xffffffff


	//   ....[55]....
        /*01e8*/ 	.word	0xffffffff


	//   ....[56]....
        /*01ec*/ 	.word	0x05000011


	//   ....[57]....
        /*01f0*/ 	.word	0x05000011


	//   ....[58]....
        /*01f4*/ 	.word	0x05000011


	//   ....[59]....
        /*01f8*/ 	.word	0x05000011


	//   ....[60]....
        /*01fc*/ 	.word	0x05000011


	//   ....[61]....
        /*0200*/ 	.word	0x05000011


	//   ....[62]....
        /*0204*/ 	.word	0x05000011


	//   ....[63]....
        /*0208*/ 	.word	0x05000011


	//   ....[64]....
        /*020c*/ 	.word	0x05000011


	//   ....[65]....
        /*0210*/ 	.word	0x05000011


	//   ....[66]....
        /*0214*/ 	.word	0x05000011


	//   ....[67]....
        /*0218*/ 	.word	0x05000011


	//   ....[68]....
        /*021c*/ 	.word	0x05000011


	//   ....[69]....
        /*0220*/ 	.word	0x05000011


	//   ....[70]....
        /*0224*/ 	.word	0x05000011


	//   ....[71]....
        /*0228*/ 	.word	0x05000011


	//   ....[72]....
        /*022c*/ 	.word	0x05000011


	//   ....[73]....
        /*0230*/ 	.word	0x05000011


	//   ....[74]....
        /*0234*/ 	.word	0x05000011


	//   ....[75]....
        /*0238*/ 	.word	0x05000011


	//   ....[76]....
        /*023c*/ 	.word	0x05000011


	//   ....[77]....
        /*0240*/ 	.word	0x05000011


	//   ....[78]....
        /*0244*/ 	.word	0x05000011


	//   ....[79]....
        /*0248*/ 	.word	0x05000011


	//   ....[80]....
        /*024c*/ 	.word	0x05000011


	//   ....[81]....
        /*0250*/ 	.word	0x05000011


	//   ....[82]....
        /*0254*/ 	.word	0x05000011


	//   ....[83]....
        /*0258*/ 	.word	0x05000011


	//   ....[84]....
        /*025c*/ 	.word	0x05000011


	//   ....[85]....
        /*0260*/ 	.word	0x05000011


	//   ....[86]....
        /*0264*/ 	.word	0x05000011


	//   ....[87]....
        /*0268*/ 	.word	0x05000011


	//   ....[88]....
        /*026c*/ 	.word	0x05000011


	//   ....[89]....
        /*0270*/ 	.word	0x05000011


	//   ....[90]....
        /*0274*/ 	.word	0x05000011


	//   ....[91]....
        /*0278*/ 	.word	0x05000011


	//----- nvinfo : EIATTR_COOP_GROUP_INSTR_OFFSETS
	.align		4
.L_92:
        /*027c*/ 	.byte	0x04, 0x28
        /*027e*/ 	.short	(.L_94 - .L_93)


	//   ....[0]....
.L_93:
        /*0280*/ 	.word	0x000008d0


	//   ....[1]....
        /*0284*/ 	.word	0x00000950


	//   ....[2]....
        /*0288*/ 	.word	0x000009d0


	//   ....[3]....
        /*028c*/ 	.word	0x00000a50


	//   ....[4]....
        /*0290*/ 	.word	0x00000a70


	//   ....[5]....
        /*0294*/ 	.word	0x00002d80


	//   ....[6]....
        /*0298*/ 	.word	0x00002dd0


	//   ....[7]....
        /*029c*/ 	.word	0x00002e00


	//   ....[8]....
        /*02a0*/ 	.word	0x00002e30


	//   ....[9]....
        /*02a4*/ 	.word	0x00002e50


	//   ....[10]....
        /*02a8*/ 	.word	0x000032e0


	//   ....[11]....
        /*02ac*/ 	.word	0x000034f0


	//   ....[12]....
        /*02b0*/ 	.word	0x00003560


	//   ....[13]....
        /*02b4*/ 	.word	0x000035d0


	//   ....[14]....
        /*02b8*/ 	.word	0x00003640


	//   ....[15]....
        /*02bc*/ 	.word	0x00003690


	//   ....[16]....
        /*02c0*/ 	.word	0x000036e0


	//   ....[17]....
        /*02c4*/ 	.word	0x00003720


	//   ....[18]....
        /*02c8*/ 	.word	0x00003730


	//   ....[19]....
        /*02cc*/ 	.word	0x00003830


	//   ....[20]....
        /*02d0*/ 	.word	0x00003a00


	//   ....[21]....
        /*02d4*/ 	.word	0x00003a50


	//   ....[22]....
        /*02d8*/ 	.word	0x00003ac0


	//   ....[23]....
        /*02dc*/ 	.word	0x00003af0


	//   ....[24]....
        /*02e0*/ 	.word	0x00003b40


	//   ....[25]....
        /*02e4*/ 	.word	0x00003b80


	//   ....[26]....
        /*02e8*/ 	.word	0x00003bc0


	//   ....[27]....
        /*02ec*/ 	.word	0x00003c20


	//   ....[28]....
        /*02f0*/ 	.word	0x00006370


	//   ....[29]....
        /*02f4*/ 	.word	0x00006390


	//   ....[30]....
        /*02f8*/ 	.word	0x000063b0


	//   ....[31]....
        /*02fc*/ 	.word	0x000063d0


	//   ....[32]....
        /*0300*/ 	.word	0x00006410


	//   ....[33]....
        /*0304*/ 	.word	0x00008b70


	//   ....[34]....
        /*0308*/ 	.word	0x00008b90


	//   ....[35]....
        /*030c*/ 	.word	0x00008bb0


	//   ....[36]....
        /*0310*/ 	.word	0x00008bd0


	//   ....[37]....
        /*0314*/ 	.word	0x00008c00


	//   ....[38]....
        /*0318*/ 	.word	0x000090e0


	//   ....[39]....
        /*031c*/ 	.word	0x000092b0


	//   ....[40]....
        /*0320*/ 	.word	0x00009310


	//   ....[41]....
        /*0324*/ 	.word	0x000093a0


	//   ....[42]....
        /*0328*/ 	.word	0x000093f0


	//   ....[43]....
        /*032c*/ 	.word	0x00009440


	//   ....[44]....
        /*0330*/ 	.word	0x00009480


	//   ....[45]....
        /*0334*/ 	.word	0x000094e0


	//   ....[46]....
        /*0338*/ 	.word	0x00009520


	//   ....[47]....
        /*033c*/ 	.word	0x000095e0


	//   ....[48]....
        /*0340*/ 	.word	0x000097b0


	//   ....[49]....
        /*0344*/ 	.word	0x00009800


	//   ....[50]....
        /*0348*/ 	.word	0x00009860


	//   ....[51]....
        /*034c*/ 	.word	0x000098b0


	//   ....[52]....
        /*0350*/ 	.word	0x000098f0


	//   ....[53]....
        /*0354*/ 	.word	0x00009930


	//   ....[54]....
        /*0358*/ 	.word	0x00009970


	//   ....[55]....
        /*035c*/ 	.word	0x000099b0


	//   ....[56]....
        /*0360*/ 	.word	0x0000b5f0


	//   ....[57]....
        /*0364*/ 	.word	0x0000b670


	//   ....[58]....
        /*0368*/ 	.word	0x0000b700


	//   ....[59]....
        /*036c*/ 	.word	0x0000b7e0


	//   ....[60]....
        /*0370*/ 	.word	0x0000b870


	//   ....[61]....
        /*0374*/ 	.word	0x0000b900


	//   ....[62]....
        /*0378*/ 	.word	0x0000b990


	//   ....[63]....
        /*037c*/ 	.word	0x0000ba10


	//   ....[64]....
        /*0380*/ 	.word	0x0000ba80


	//   ....[65]....
        /*0384*/ 	.word	0x0000bb10


	//   ....[66]....
        /*0388*/ 	.word	0x0000bb90


	//   ....[67]....
        /*038c*/ 	.word	0x0000bc10


	//   ....[68]....
        /*0390*/ 	.word	0x0000bce0


	//   ....[69]....
        /*0394*/ 	.word	0x0000bd60


	//   ....[70]....
        /*0398*/ 	.word	0x0000bdf0


	//   ....[71]....
        /*039c*/ 	.word	0x0000be80


	//   ....[72]....
        /*03a0*/ 	.word	0x0000bef0


	//   ....[73]....
        /*03a4*/ 	.word	0x0000bf60


	//   ....[74]....
        /*03a8*/ 	.word	0x0000bfd0


	//   ....[75]....
        /*03ac*/ 	.word	0x0000c050


	//   ....[76]....
        /*03b0*/ 	.word	0x0000c0d0


	//   ....[77]....
        /*03b4*/ 	.word	0x0000c1c0


	//   ....[78]....
        /*03b8*/ 	.word	0x0000c240


	//   ....[79]....
        /*03bc*/ 	.word	0x0000c2d0


	//   ....[80]....
        /*03c0*/ 	.word	0x0000c350


	//   ....[81]....
        /*03c4*/ 	.word	0x0000c410


	//   ....[82]....
        /*03c8*/ 	.word	0x0000c480


	//   ....[83]....
        /*03cc*/ 	.word	0x0000c4f0


	//   ....[84]....
        /*03d0*/ 	.word	0x0000c570


	//   ....[85]....
        /*03d4*/ 	.word	0x0000c5f0


	//   ....[86]....
        /*03d8*/ 	.word	0x0000c6b0


	//   ....[87]....
        /*03dc*/ 	.word	0x0000c730


	//   ....[88]....
        /*03e0*/ 	.word	0x0000c7b0


	//   ....[89]....
        /*03e4*/ 	.word	0x0000c830


	//   ....[90]....
        /*03e8*/ 	.word	0x0000c8b0


	//   ....[91]....
        /*03ec*/ 	.word	0x0000c920


	//----- nvinfo : EIATTR_VRC_CTA_INIT_COUNT
	.align		4
.L_94:
        /*03f0*/ 	.byte	0x02, 0x4a
	.zero		1
	.zero		1


	//----- nvinfo : EIATTR_EXIT_INSTR_OFFSETS
	.align		4
        /*03f4*/ 	.byte	0x04, 0x1c
        /*03f6*/ 	.short	(.L_96 - .L_95)


	//   ....[0]....
.L_95:
        /*03f8*/ 	.word	0x00001d20


	//   ....[1]....
        /*03fc*/ 	.word	0x00001de0


	//   ....[2]....
        /*0400*/ 	.word	0x00002140


	//   ....[3]....
        /*0404*/ 	.word	0x000023f0


	//   ....[4]....
        /*0408*/ 	.word	0x00002770


	//   ....[5]....
        /*040c*/ 	.word	0x00004dd0


	//   ....[6]....
        /*0410*/ 	.word	0x00004e90


	//   ....[7]....
        /*0414*/ 	.word	0x000052b0


	//   ....[8]....
        /*0418*/ 	.word	0x000054d0


	//   ....[9]....
        /*041c*/ 	.word	0x00005830


	//   ....[10]....
        /*0420*/ 	.word	0x0000b410


	//   ....[11]....
        /*0424*/ 	.word	0x0000b4f0


	//   ....[12]....
        /*0428*/ 	.word	0x0000b5a0


	//----- nvinfo : EIATTR_MAX_THREADS
	.align		4
.L_96:
        /*042c*/ 	.byte	0x04, 0x05
        /*042e*/ 	.short	(.L_98 - .L_97)
.L_97:
        /*0430*/ 	.word	0x00000200
        /*0434*/ 	.word	0x00000001
        /*0438*/ 	.word	0x00000001


	//----- nvinfo : EIATTR_CRS_STACK_SIZE
	.align		4
.L_98:
        /*043c*/ 	.byte	0x04, 0x1e
        /*043e*/ 	.short	(.L_100 - .L_99)
.L_99:
        /*0440*/ 	.word	0x00000000


	//----- nvinfo : EIATTR_CBANK_PARAM_SIZE
	.align		4
.L_100:
        /*0444*/ 	.byte	0x03, 0x19
        /*0446*/ 	.short	0x0070


	//----- nvinfo : EIATTR_PARAM_CBANK
	.align		4
        /*0448*/ 	.byte	0x04, 0x0a
        /*044a*/ 	.short	(.L_102 - .L_101)
	.align		4
.L_101:
        /*044c*/ 	.word	index@(.nv.constant0._ZN3cub18CUB_300001_SM_10006detail6select23DeviceSelectSweepKernelINS2_10policy_hubIidiLb0ELNS0_10SelectImplE0EE10Policy1000EPiPdS8_PlNS0_13ScanTileStateIiLb1EEE15LessThanOrEqualNS0_8NullTypeEiNS2_19streaming_context_tIlLb1EEELS5_0EEEvT0_T1_T2_T3_T4_T5_T6_T7_iT8_NS1_7vsmem_tE)
        /*0450*/ 	.short	0x0380
        /*0452*/ 	.short	0x0070


	//----- nvinfo : EIATTR_SW_WAR
	.align		4
.L_102:
        /*0454*/ 	.byte	0x04, 0x36
        /*0456*/ 	.short	(.L_104 - .L_103)
.L_103:
        /*0458*/ 	.word	0x00000008
.L_104:


//--------------------- .nv.info._ZN3cub18CUB_300001_SM_10006detail4scan23DeviceCompactInitKernelINS0_13ScanTileStateIiLb1EEEPlEEvT_iT0_ --------------------------
	.section	.nv.info._ZN3cub18CUB_300001_SM_10006detail4scan23DeviceCompactInitKernelINS0_13ScanTileStateIiLb1EEEPlEEvT_iT0_,"",@"SHT_CUDA_INFO"
	.sectionflags	@""
	.align	4


	//----- nvinfo : EIATTR_CUDA_API_VERSION
	.align		4
        /*0000*/ 	.byte	0x04, 0x37
        /*0002*/ 	.short	(.L_106 - .L_105)
.L_105:
        /*0004*/ 	.word	0x00000082


	//----- nvinfo : EIATTR_KPARAM_INFO
	.align		4
.L_106:
        /*0008*/ 	.byte	0x04, 0x17
        /*000a*/ 	.short	(.L_108 - .L_107)
.L_107:
        /*000c*/ 	.word	0x00000000
        /*0010*/ 	.short	0x0002
        /*0012*/ 	.short	0x0010
        /*0014*/ 	.byte	0x00, 0xf5, 0x21, 0x00


	//----- nvinfo : EIATTR_KPARAM_INFO
	.align		4
.L_108:
        /*0018*/ 	.byte	0x04, 0x17
        /*001a*/ 	.short	(.L_110 - .L_109)
.L_109:
        /*001c*/ 	.word	0x00000000
        /*0020*/ 	.short	0x0001
        /*0022*/ 	.short	0x0008
        /*0024*/ 	.byte	0x00, 0xf0, 0x11, 0x00


	//----- nvinfo : EIATTR_KPARAM_INFO
	.align		4
.L_110:
        /*0028*/ 	.byte	0x04, 0x17
        /*002a*/ 	.short	(.L_112 - .L_111)
.L_111:
        /*002c*/ 	.word	0x00000000
        /*0030*/ 	.short	0x0000
        /*0032*/ 	.short	0x0000
        /*0034*/ 	.byte	0x00, 0xf0, 0x21, 0x00


	//----- nvinfo : EIATTR_SPARSE_MMA_MASK
	.align		4
.L_112:
        /*0038*/ 	.byte	0x03, 0x50
        /*003a*/ 	.short	0x0000


	//----- nvinfo : EIATTR_MAXREG_COUNT
	.align		4
        /*003c*/ 	.byte	0x03, 0x1b
        /*003e*/ 	.short	0x00ff


	//----- nvinfo : EIATTR_MERCURY_ISA_VERSION
	.align		4
        /*0040*/ 	.byte	0x03, 0x5f
        /*0042*/ 	.short	0x0101


	//----- nvinfo : EIATTR_VRC_CTA_INIT_COUNT
	.align		4
        /*0044*/ 	.byte	0x02, 0x4a
	.zero		1
	.zero		1


	//----- nvinfo : EIATTR_EXIT_INSTR_OFFSETS
	.align		4
        /*0048*/ 	.byte	0x04, 0x1c
        /*004a*/ 	.short	(.L_114 - .L_113)


	//   ....[0]....
.L_113:
        /*004c*/ 	.word	0x00000130


	//   ....[1]....
        /*0050*/ 	.word	0x00000160


	//----- nvinfo : EIATTR_CBANK_PARAM_SIZE
	.align		4
.L_114:
        /*0054*/ 	.byte	0x03, 0x19
        /*0056*/ 	.short	0x0018


	//----- nvinfo : EIATTR_PARAM_CBANK
	.align		4
        /*0058*/ 	.byte	0x04, 0x0a
        /*005a*/ 	.short	(.L_116 - .L_115)
	.align		4
.L_115:
        /*005c*/ 	.word	index@(.nv.constant0._ZN3cub18CUB_300001_SM_10006detail4scan23DeviceCompactInitKernelINS0_13ScanTileStateIiLb1EEEPlEEvT_iT0_)
        /*0060*/ 	.short	0x0380
        /*0062*/ 	.short	0x0018


	//----- nvinfo : EIATTR_SW_WAR
	.align		4
.L_116:
        /*0064*/ 	.byte	0x04, 0x36
        /*0066*/ 	.short	(.L_118 - .L_117)
.L_117:
        /*0068*/ 	.word	0x00000008
.L_118:


//--------------------- .nv.info._ZN3cub18CUB_300001_SM_10006detail11EmptyKernelIvEEvv --------------------------
	.section	.nv.info._ZN3cub18CUB_300001_SM_10006detail11EmptyKernelIvEEvv,"",@"SHT_CUDA_INFO"
	.sectionflags	@""
	.align	4


	//----- nvinfo : EIATTR_CUDA_API_VERSION
	.align		4
        /*0000*/ 	.byte	0x04, 0x37
        /*0002*/ 	.short	(.L_120 - .L_119)
.L_119:
        /*0004*/ 	.word	0x00000082


	//----- nvinfo : EIATTR_SPARSE_MMA_MASK
	.align		4
.L_120:
        /*0008*/ 	.byte	0x03, 0x50
        /*000a*/ 	.short	0x0000


	//----- nvinfo : EIATTR_MAXREG_COUNT
	.align		4
        /*000c*/ 	.byte	0x03, 0x1b
        /*000e*/ 	.short	0x00ff


	//----- nvinfo : EIATTR_MERCURY_ISA_VERSION
	.align		4
        /*0010*/ 	.byte	0x03, 0x5f
        /*0012*/ 	.short	0x0101


	//----- nvinfo : EIATTR_VRC_CTA_INIT_COUNT
	.align		4
        /*0014*/ 	.byte	0x02, 0x4a
	.zero		1
	.zero		1


	//----- nvinfo : EIATTR_EXIT_INSTR_OFFSETS
	.align		4
        /*0018*/ 	.byte	0x04, 0x1c
        /*001a*/ 	.short	(.L_122 - .L_121)


	//   ....[0]....
.L_121:
        /*001c*/ 	.word	0x00000010


	//----- nvinfo : EIATTR_SW_WAR
	.align		4
.L_122:
        /*0020*/ 	.byte	0x04, 0x36
        /*0022*/ 	.short	(.L_124 - .L_123)
.L_123:
        /*0024*/ 	.word	0x00000008
.L_124:


//--------------------- .nv.callgraph             --------------------------
	.section	.nv.callgraph,"",@"SHT_CUDA_CALLGRAPH"
	.align	4
	.sectionentsize	8
	.align		4
        /*0000*/ 	.word	0x00000000
	.align		4
        /*0004*/ 	.word	0xffffffff
	.align		4
        /*0008*/ 	.word	0x00000000
	.align		4
        /*000c*/ 	.word	0xfffffffe
	.align		4
        /*0010*/ 	.word	0x00000000
	.align		4
        /*0014*/ 	.word	0xfffffffd
	.align		4
        /*0018*/ 	.word	0x00000000
	.align		4
        /*001c*/ 	.word	0xfffffffc


//--------------------- .nv.constant4             --------------------------
	.section	.nv.constant4,"a",@progbits
	.align	8
	.align		8
.nv.constant4:
        /*0000*/ 	.dword	_ZN34_INTERNAL_993f6055_4_k_cu_08b07b174cuda3std3__45__cpo5beginE
	.align		8
        /*0008*/ 	.dword	_ZN34_INTERNAL_993f6055_4_k_cu_08b07b174cuda3std3__45__cpo3endE
	.align		8
        /*0010*/ 	.dword	_ZN34_INTERNAL_993f6055_4_k_cu_08b07b174cuda3std3__45__cpo6cbeginE
	.align		8
        /*0018*/ 	.dword	_ZN34_INTERNAL_993f6055_4_k_cu_08b07b174cuda3std3__45__cpo4cendE
	.align		8
        /*0020*/ 	.dword	_ZN34_INTERNAL_993f6055_4_k_cu_08b07b174cuda3std3__45__cpo6rbeginE
	.align		8
        /*0028*/ 	.dword	_ZN34_INTERNAL_993f6055_4_k_cu_08b07b174cuda3std3__45__cpo4rendE
	.align		8
        /*0030*/ 	.dword	_ZN34_INTERNAL_993f6055_4_k_cu_08b07b174cuda3std3__45__cpo7crbeginE
	.align		8
        /*0038*/ 	.dword	_ZN34_INTERNAL_993f6055_4_k_cu_08b07b174cuda3std3__45__cpo5crendE
	.align		8
        /*0040*/ 	.dword	_ZN34_INTERNAL_993f6055_4_k_cu_08b07b174cuda3std3__436_GLOBAL__N__993f6055_4_k_cu_08b07b176ignoreE
	.align		8
        /*0048*/ 	.dword	_ZN34_INTERNAL_993f6055_4_k_cu_08b07b174cuda3std3__419piecewise_constructE
	.align		8
        /*0050*/ 	.dword	_ZN34_INTERNAL_993f6055_4_k_cu_08b07b174cuda3std3__48in_placeE
	.align		8
        /*0058*/ 	.dword	_ZN34_INTERNAL_993f6055_4_k_cu_08b07b174cuda3std3__420unreachable_sentinelE
	.align		8
        /*0060*/ 	.dword	_ZN34_INTERNAL_993f6055_4_k_cu_08b07b174cuda3std3__47nulloptE
	.align		8
        /*0068*/ 	.dword	_ZN34_INTERNAL_993f6055_4_k_cu_08b07b174cuda3std3__48unexpectE
	.align		8
        /*0070*/ 	.dword	_ZN34_INTERNAL_993f6055_4_k_cu_08b07b174cuda3std6ranges3__45__cpo4swapE
	.align		8
        /*0078*/ 	.dword	_ZN34_INTERNAL_993f6055_4_k_cu_08b07b174cuda3std6ranges3__45__cpo9iter_moveE
	.align		8
        /*0080*/ 	.dword	_ZN34_INTERNAL_993f6055_4_k_cu_08b07b174cuda3std6ranges3__45__cpo5beginE
	.align		8
        /*0088*/ 	.dword	_ZN34_INTERNAL_993f6055_4_k_cu_08b07b174cuda3std6ranges3__45__cpo3endE
	.align		8
        /*0090*/ 	.dword	_ZN34_INTERNAL_993f6055_4_k_cu_08b07b174cuda3std6ranges3__45__cpo6cbeginE
	.align		8
        /*0098*/ 	.dword	_ZN34_INTERNAL_993f6055_4_k_cu_08b07b174cuda3std6ranges3__45__cpo4cendE
	.align		8
        /*00a0*/ 	.dword	_ZN34_INTERNAL_993f6055_4_k_cu_08b07b174cuda3std6ranges3__45__cpo7advanceE
	.align		8
        /*00a8*/ 	.dword	_ZN34_INTERNAL_993f6055_4_k_cu_08b07b174cuda3std6ranges3__45__cpo9iter_swapE
	.align		8
        /*00b0*/ 	.dword	_ZN34_INTERNAL_993f6055_4_k_cu_08b07b174cuda3std6ranges3__45__cpo4nextE
	.align		8
        /*00b8*/ 	.dword	_ZN34_INTERNAL_993f6055_4_k_cu_08b07b174cuda3std6ranges3__45__cpo4prevE
	.align		8
        /*00c0*/ 	.dword	_ZN34_INTERNAL_993f6055_4_k_cu_08b07b174cuda3std6ranges3__45__cpo4dataE
	.align		8
        /*00c8*/ 	.dword	_ZN34_INTERNAL_993f6055_4_k_cu_08b07b174cuda3std6ranges3__45__cpo5cdataE
	.align		8
        /*00d0*/ 	.dword	_ZN34_INTERNAL_993f6055_4_k_cu_08b07b174cuda3std6ranges3__45__cpo4sizeE
	.align		8
        /*00d8*/ 	.dword	_ZN34_INTERNAL_993f6055_4_k_cu_08b07b174cuda3std6ranges3__45__cpo5ssizeE
	.align		8
        /*00e0*/ 	.dword	_ZN34_INTERNAL_993f6055_4_k_cu_08b07b174cuda3std6ranges3__45__cpo8distanceE
	.align		8
        /*00e8*/ 	.dword	_ZN34_INTERNAL_993f6055_4_k_cu_08b07b176thrust24THRUST_300001_SM_1000_NS8cuda_cub3parE
	.align		8
        /*00f0*/ 	.dword	_ZN34_INTERNAL_993f6055_4_k_cu_08b07b176thrust24THRUST_300001_SM_1000_NS8cuda_cub10par_nosyncE
	.align		8
        /*00f8*/ 	.dword	_ZN34_INTERNAL_993f6055_4_k_cu_08b07b176thrust24THRUST_300001_SM_1000_NS6system6detail10sequential3seqE
	.align		8
        /*0100*/ 	.dword	_ZN34_INTERNAL_993f6055_4_k_cu_08b07b176thrust24THRUST_300001_SM_1000_NS6system3cpp3parE
	.align		8
        /*0108*/ 	.dword	_ZN34_INTERNAL_993f6055_4_k_cu_08b07b176thrust24THRUST_300001_SM_1000_NS12placeholders2_1E
	.align		8
        /*0110*/ 	.dword	_ZN34_INTERNAL_993f6055_4_k_cu_08b07b176thrust24THRUST_300001_SM_1000_NS12placeholders2_2E
	.align		8
        /*0118*/ 	.dword	_ZN34_INTERNAL_993f6055_4_k_cu_08b07b176thrust24THRUST_300001_SM_1000_NS12placeholders2_3E
	.align		8
        /*0120*/ 	.dword	_ZN34_INTERNAL_993f6055_4_k_cu_08b07b176thrust24THRUST_300001_SM_1000_NS12placeholders2_4E
	.align		8
        /*0128*/ 	.dword	_ZN34_INTERNAL_993f6055_4_k_cu_08b07b176thrust24THRUST_300001_SM_1000_NS12placeholders2_5E
	.align		8
        /*0130*/ 	.dword	_ZN34_INTERNAL_993f6055_4_k_cu_08b07b176thrust24THRUST_300001_SM_1000_NS12placeholders2_6E
	.align		8
        /*0138*/ 	.dword	_ZN34_INTERNAL_993f6055_4_k_cu_08b07b176thrust24THRUST_300001_SM_1000_NS12placeholders2_7E
	.align		8
        /*0140*/ 	.dword	_ZN34_INTERNAL_993f6055_4_k_cu_08b07b176thrust24THRUST_300001_SM_1000_NS12placeholders2_8E
	.align		8
        /*0148*/ 	.dword	_ZN34_INTERNAL_993f6055_4_k_cu_08b07b176thrust24THRUST_300001_SM_1000_NS12placeholders2_9E
	.align		8
        /*0150*/ 	.dword	_ZN34_INTERNAL_993f6055_4_k_cu_08b07b176thrust24THRUST_300001_SM_1000_NS12placeholders3_10E
	.align		8
        /*0158*/ 	.dword	_ZN34_INTERNAL_993f6055_4_k_cu_08b07b176thrust24THRUST_300001_SM_1000_NS3seqE
	.align		8
        /*0160*/ 	.dword	_ZN34_INTERNAL_993f6055_4_k_cu_08b07b176thrust24THRUST_300001_SM_1000_NS6deviceE


//--------------------- .text._ZN3cub18CUB_300001_SM_10006detail6select23DeviceSelectSweepKernelINS2_10policy_hubIidiLb0ELNS0_10SelectImplE0EE10Policy1000EPiPdS8_PlNS0_13ScanTileStateIiLb1EEE15LessThanOrEqualNS0_8NullTypeEiNS2_19streaming_context_tIlLb1EEELS5_0EEEvT0_T1_T2_T3_T4_T5_T6_T7_iT8_NS1_7vsmem_tE --------------------------
	.section	.text._ZN3cub18CUB_300001_SM_10006detail6select23DeviceSelectSweepKernelINS2_10policy_hubIidiLb0ELNS0_10SelectImplE0EE10Policy1000EPiPdS8_PlNS0_13ScanTileStateIiLb1EEE15LessThanOrEqualNS0_8NullTypeEiNS2_19streaming_context_tIlLb1EEELS5_0EEEvT0_T1_T2_T3_T4_T5_T6_T7_iT8_NS1_7vsmem_tE,"ax",@progbits
	.align	128
        .global         _ZN3cub18CUB_300001_SM_10006detail6select23DeviceSelectSweepKernelINS2_10policy_hubIidiLb0ELNS0_10SelectImplE0EE10Policy1000EPiPdS8_PlNS0_13ScanTileStateIiLb1EEE15LessThanOrEqualNS0_8NullTypeEiNS2_19streaming_context_tIlLb1EEELS5_0EEEvT0_T1_T2_T3_T4_T5_T6_T7_iT8_NS1_7vsmem_tE
        .type           _ZN3cub18CUB_300001_SM_10006detail6select23DeviceSelectSweepKernelINS2_10policy_hubIidiLb0ELNS0_10SelectImplE0EE10Policy1000EPiPdS8_PlNS0_13ScanTileStateIiLb1EEE15LessThanOrEqualNS0_8NullTypeEiNS2_19streaming_context_tIlLb1EEELS5_0EEEvT0_T1_T2_T3_T4_T5_T6_T7_iT8_NS1_7vsmem_tE,@function
        .size           _ZN3cub18CUB_300001_SM_10006detail6select23DeviceSelectSweepKernelINS2_10policy_hubIidiLb0ELNS0_10SelectImplE0EE10Policy1000EPiPdS8_PlNS0_13ScanTileStateIiLb1EEE15LessThanOrEqualNS0_8NullTypeEiNS2_19streaming_context_tIlLb1EEELS5_0EEEvT0_T1_T2_T3_T4_T5_T6_T7_iT8_NS1_7vsmem_tE,(.L_x_282 - _ZN3cub18CUB_300001_SM_10006detail6select23DeviceSelectSweepKernelINS2_10policy_hubIidiLb0ELNS0_10SelectImplE0EE10Policy1000EPiPdS8_PlNS0_13ScanTileStateIiLb1EEE15LessThanOrEqualNS0_8NullTypeEiNS2_19streaming_context_tIlLb1EEELS5_0EEEvT0_T1_T2_T3_T4_T5_T6_T7_iT8_NS1_7vsmem_tE)
        .other          _ZN3cub18CUB_300001_SM_10006detail6select23DeviceSelectSweepKernelINS2_10policy_hubIidiLb0ELNS0_10SelectImplE0EE10Policy1000EPiPdS8_PlNS0_13ScanTileStateIiLb1EEE15LessThanOrEqualNS0_8NullTypeEiNS2_19streaming_context_tIlLb1EEELS5_0EEEvT0_T1_T2_T3_T4_T5_T6_T7_iT8_NS1_7vsmem_tE,@"STO_CUDA_ENTRY STV_DEFAULT"
_ZN3cub18CUB_300001_SM_10006detail6select23DeviceSelectSweepKernelINS2_10policy_hubIidiLb0ELNS0_10SelectImplE0EE10Policy1000EPiPdS8_PlNS0_13ScanTileStateIiLb1EEE15LessThanOrEqualNS0_8NullTypeEiNS2_19streaming_context_tIlLb1EEELS5_0EEEvT0_T1_T2_T3_T4_T5_T6_T7_iT8_NS1_7vsmem_tE:
.text._ZN3cub18CUB_300001_SM_10006detail6select23DeviceSelectSweepKernelINS2_10policy_hubIidiLb0ELNS0_10SelectImplE0EE10Policy1000EPiPdS8_PlNS0_13ScanTileStateIiLb1EEE15LessThanOrEqualNS0_8NullTypeEiNS2_19streaming_context_tIlLb1EEELS5_0EEEvT0_T1_T2_T3_T4_T5_T6_T7_iT8_NS1_7vsmem_tE:
[----:B------:R-:W0:Y:S08]  /*0000*/  LDC R1, c[0x0][0x37c] ;  /* 0x0000df00ff017b82 */ /* 0x000e300000000800 */
[----:B------:R-:W-:Y:S01]  /*0010*/  S2UR UR6, SR_CTAID.X ;  /* 0x00000000000679c3 */ /* 0x000fe20000002500 */
[----:B------:R-:W1:Y:S01]  /*0020*/  LDCU UR4, c[0x0][0x374] ;  /* 0x00006e80ff0477ac */ /* 0x000e620008000800 */
[----:B0-----:R-:W-:Y:S01]  /*0030*/  VIADD R1, R1, 0xfffffff0 ;  /* 0xfffffff001017836 */ /* 0x001fe20000000000 */
[----:B------:R-:W0:Y:S05]  /*0040*/  LDCU UR5, c[0x0][0x3b8] ;  /* 0x00007700ff0577ac */ /* 0x000e2a0008000800 */
[----:B------:R-:W1:Y:S01]  /*0050*/  S2UR UR7, SR_CTAID.Y ;  /* 0x00000000000779c3 */ /* 0x000e620000002600 */
[----:B------:R-:W2:Y:S01]  /*0060*/  LDCU.64 UR10, c[0x0][0x358] ;  /* 0x00006b00ff0a77ac */ /* 0x000ea20008000a00 */
[----:B0-----:R-:W-:-:S02]  /*0070*/  UIADD3 UR5, UPT, UPT, UR5, -0x1, URZ ;  /* 0xffffffff05057890 */ /* 0x001fc4000fffe0ff */
[----:B-1----:R-:W-:-:S04]  /*0080*/  UIMAD UR4, UR6, UR4, UR7 ;  /* 0x00000004060472a4 */ /* 0x002fc8000f8e0207 */
[----:B------:R-:W-:Y:S02]  /*0090*/  UISETP.GE.AND UP0, UPT, UR4, UR5, UPT ;  /* 0x000000050400728c */ /* 0x000fe4000bf06270 */
[----:B------:R-:W-:Y:S01]  /*00a0*/  IMAD.U32 R36, RZ, RZ, UR4 ;  /* 0x00000004ff247e24 */ /* 0x000fe2000f8e00ff */
[----:B------:R-:W-:-:S06]  /*00b0*/  UIMAD UR8, UR4, 0x1c00, URZ ;  /* 0x00001c00040878a4 */ /* 0x000fcc000f8e02ff */
[----:B--2---:R-:W-:Y:S06]  /*00c0*/  BRA.U UP0, `(.L_x_0) ;  /* 0x0000005500dc7547 */ /* 0x004fec000b800000 */
[----:B------:R-:W-:-:S13]  /*00d0*/  ISETP.NE.AND P0, PT, R36, RZ, PT ;  /* 0x000000ff2400720c */ /* 0x000fda0003f05270 */
[----:B------:R-:W-:Y:S05]  /*00e0*/  @P0 BRA `(.L_x_1) ;  /* 0x0000002400a40947 */ /* 0x000fea0003800000 */
[----:B------:R-:W0:Y:S01]  /*00f0*/  S2R R0, SR_TID.X ;  /* 0x0000000000007919 */ /* 0x000e220000002100 */
[----:B------:R-:W1:Y:S01]  /*0100*/  LDCU UR4, c[0x0][0x374] ;  /* 0x00006e80ff0477ac */ /* 0x000e620008000800 */
[----:B------:R-:W2:Y:S01]  /*0110*/  LDC.64 R4, c[0x0][0x3d0] ;  /* 0x0000f400ff047b82 */ /* 0x000ea20000000a00 */
[----:B------:R-:W3:Y:S01]  /*0120*/  LDCU.U8 UR8, c[0x0][0x3c0] ;  /* 0x00007800ff0877ac */ /* 0x000ee20008000000 */
[----:B------:R-:W4:Y:S01]  /*0130*/  LDCU.64 UR12, c[0x0][0x380] ;  /* 0x00007000ff0c77ac */ /* 0x000f220008000a00 */
[----:B-1----:R-:W-:Y:S01]  /*0140*/  UIMAD UR4, UR6, UR4, UR7 ;  /* 0x00000004060472a4 */ /* 0x002fe2000f8e0207 */
[----:B------:R-:W1:Y:S01]  /*0150*/  LDCU.64 UR6, c[0x0][0x388] ;  /* 0x00007100ff0677ac */ /* 0x000e620008000a00 */
[----:B---3--:R-:W-:Y:S02]  /*0160*/  ISETP.NE.AND P0, PT, RZ, UR8, PT ;  /* 0x00000008ff007c0c */ /* 0x008fe4000bf05270 */
[----:B------:R-:W-:Y:S02]  /*0170*/  UIMAD UR4, UR4, 0x1c00, URZ ;  /* 0x00001c00040478a4 */ /* 0x000fe4000f8e02ff */
[----:B--2---:R-:W-:Y:S01]  /*0180*/  SEL R3, R4, RZ, !P0 ;  /* 0x000000ff04037207 */ /* 0x004fe20004000000 */
[----:B0-----:R-:W-:-:S05]  /*0190*/  IMAD R2, R0, 0xe, RZ ;  /* 0x0000000e00027824 */ /* 0x001fca00078e02ff */
[----:B------:R-:W-:-:S03]  /*01a0*/  IADD3 R2, P1, P2, R2, UR4, R3 ;  /* 0x0000000402027c10 */ /* 0x000fc6000fa3e003 */
[----:B------:R-:W0:Y:S01]  /*01b0*/  LDCU.64 UR4, c[0x0][0x3a8] ;  /* 0x00007500ff0477ac */ /* 0x000e220008000a00 */
[----:B------:R-:W-:Y:S02]  /*01c0*/  SEL R3, R5, RZ, !P0 ;  /* 0x000000ff05037207 */ /* 0x000fe40004000000 */
[C---:B----4-:R-:W-:Y:S02]  /*01d0*/  LEA R16, P0, R2.reuse, UR12, 0x2 ;  /* 0x0000000c02107c11 */ /* 0x050fe4000f8010ff */
[----:B------:R-:W-:Y:S02]  /*01e0*/  IADD3.X R3, PT, PT, RZ, R3, RZ, P1, P2 ;  /* 0x00000003ff037210 */ /* 0x000fe40000fe44ff */
[C---:B-1----:R-:W-:Y:S02]  /*01f0*/  LEA R46, P1, R2.reuse, UR6, 0x3 ;  /* 0x00000006022e7c11 */ /* 0x042fe4000f8218ff */
[C-C-:B------:R-:W-:Y:S02]  /*0200*/  LEA.HI.X R17, R2.reuse, UR13, R3.reuse, 0x2, P0 ;  /* 0x0000000d02117c11 */ /* 0x140fe400080f1403 */
[----:B------:R-:W-:-:S03]  /*0210*/  LEA.HI.X R47, R2, UR7, R3, 0x3, P1 ;  /* 0x00000007022f7c11 */ /* 0x000fc600088f1c03 */
[----:B------:R-:W5:Y:S04]  /*0220*/  LDG.E R2, desc[UR10][R16.64] ;  /* 0x0000000a10027981 */ /* 0x000f68000c1e1900 */
        /* <DEDUP_REMOVED lines=12> */
[----:B------:R1:W5:Y:S01]  /*02f0*/  LDG.E R32, desc[UR10][R16.64+0x34] ;  /* 0x0000340a10207981 */ /* 0x000362000c1e1900 */
[----:B------:R-:W-:Y:S06]  /*0300*/  BAR.SYNC.DEFER_BLOCKING 0x0 ;  /* 0x0000000000007b1d */ /* 0x000fec0000010000 */
[----:B------:R-:W0:Y:S04]  /*0310*/  LDG.E.64 R40, desc[UR10][R46.64] ;  /* 0x0000000a2e287981 */ /* 0x000e28000c1e1b00 */
[----:B------:R-:W2:Y:S04]  /*0320*/  LDG.E.64 R42, desc[UR10][R46.64+0x8] ;  /* 0x0000080a2e2a7981 */ /* 0x000ea8000c1e1b00 */
[----:B------:R-:W3:Y:S04]  /*0330*/  LDG.E.64 R44, desc[UR10][R46.64+0x10] ;  /* 0x0000100a2e2c7981 */ /* 0x000ee8000c1e1b00 */
[----:B------:R-:W4:Y:S04]  /*0340*/  LDG.E.64 R4, desc[UR10][R46.64+0x18] ;  /* 0x0000180a2e047981 */ /* 0x000f28000c1e1b00 */
        /* <DEDUP_REMOVED lines=9> */
[----:B------:R-:W4:Y:S01]  /*03e0*/  LDG.E.64 R38, desc[UR10][R46.64+0x68] ;  /* 0x0000680a2e267981 */ /* 0x000f22000c1e1b00 */
[----:B------:R-:W-:Y:S01]  /*03f0*/  LOP3.LUT R30, R30, 0xfffffffe, RZ, 0xc0, !PT ;  /* 0xfffffffe1e1e7812 */ /* 0x000fe200078ec0ff */
[----:B------:R-:W-:Y:S01]  /*0400*/  BSSY.RECONVERGENT B0, `(.L_x_2) ;  /* 0x00000c3000007945 */ /* 0x000fe20003800200 */
[----:B------:R-:W-:Y:S06]  /*0410*/  BAR.SYNC.DEFER_BLOCKING 0x0 ;  /* 0x0000000000007b1d */ /* 0x000fec0000010000 */
[----:B0-----:R-:W-:Y:S01]  /*0420*/  DSETP.GTU.AND P5, PT, R40, UR4, PT ;  /* 0x0000000428007e2a */ /* 0x001fe2000bfac000 */
[----:B------:R-:W-:Y:S01]  /*0430*/  IMAD.MOV.U32 R40, RZ, RZ, 0x2 ;  /* 0x00000002ff287424 */ /* 0x000fe200078e00ff */
[----:B--2---:R-:W-:-:S04]  /*0440*/  DSETP.GTU.AND P4, PT, R42, UR4, PT ;  /* 0x000000042a007e2a */ /* 0x004fc8000bf8c000 */
[----:B------:R-:W-:Y:S01]  /*0450*/  SEL R33, RZ, 0x1, P5 ;  /* 0x00000001ff217807 */ /* 0x000fe20002800000 */
[----:B---3--:R-:W-:-:S04]  /*0460*/  DSETP.GTU.AND P3, PT, R44, UR4, PT ;  /* 0x000000042c007e2a */ /* 0x008fc8000bf6c000 */
[----:B------:R-:W-:Y:S01]  /*0470*/  VIADD R61, R33, 0x1 ;  /* 0x00000001213d7836 */ /* 0x000fe20000000000 */
[----:B----4-:R-:W-:Y:S02]  /*0480*/  DSETP.GTU.AND P1, PT, R4, UR4, PT ;  /* 0x0000000404007e2a */ /* 0x010fe4000bf2c000 */
[----:B------:R-:W-:Y:S01]  /*0490*/  @P5 LOP3.LUT R30, R30, 0x1, RZ, 0xfc, !PT ;  /* 0x000000011e1e5812 */ /* 0x000fe200078efcff */
[----:B------:R-:W-:Y:S01]  /*04a0*/  @P5 IMAD.MOV R40, RZ, RZ, 0x1 ;  /* 0x00000001ff285424 */ /* 0x000fe200078e02ff */
[----:B------:R-:W-:Y:S02]  /*04b0*/  DSETP.GTU.AND P0, PT, R6, UR4, PT ;  /* 0x0000000406007e2a */ /* 0x000fe4000bf0c000 */
[----:B------:R-:W-:Y:S01]  /*04c0*/  LOP3.LUT R30, R30, 0xfffffffd, RZ, 0xc0, !PT ;  /* 0xfffffffd1e1e7812 */ /* 0x000fe200078ec0ff */
[----:B------:R-:W-:-:S03]  /*04d0*/  @P4 IMAD.MOV R40, RZ, RZ, R33 ;  /* 0x000000ffff284224 */ /* 0x000fc600078e0221 */
[----:B------:R-:W-:Y:S01]  /*04e0*/  @P4 LOP3.LUT R30, R30, 0x2, RZ, 0xfc, !PT ;  /* 0x000000021e1e4812 */ /* 0x000fe200078efcff */
[----:B------:R-:W-:Y:S02]  /*04f0*/  VIADD R4, R40, 0x1 ;  /* 0x0000000128047836 */ /* 0x000fe40000000000 */
[----:B------:R-:W-:Y:S01]  /*0500*/  @P3 IMAD.MOV R4, RZ, RZ, R40 ;  /* 0x000000ffff043224 */ /* 0x000fe200078e0228 */
[----:B------:R-:W-:-:S03]  /*0510*/  LOP3.LUT R30, R30, 0xfffffffb, RZ, 0xc0, !PT ;  /* 0xfffffffb1e1e7812 */ /* 0x000fc600078ec0ff */
[----:B------:R-:W-:Y:S01]  /*0520*/  VIADD R5, R4, 0x1 ;  /* 0x0000000104057836 */ /* 0x000fe20000000000 */
[----:B------:R-:W-:Y:S01]  /*0530*/  @P3 LOP3.LUT R30, R30, 0x4, RZ, 0xfc, !PT ;  /* 0x000000041e1e3812 */ /* 0x000fe200078efcff */
[----:B------:R-:W-:-:S03]  /*0540*/  @P1 IMAD.MOV R5, RZ, RZ, R4 ;  /* 0x000000ffff051224 */ /* 0x000fc600078e0204 */
[----:B------:R-:W-:Y:S01]  /*0550*/  LOP3.LUT R30, R30, 0xfffffff7, RZ, 0xc0, !PT ;  /* 0xfffffff71e1e7812 */ /* 0x000fe200078ec0ff */
[----:B------:R-:W-:Y:S02]  /*0560*/  VIADD R4, R5, 0x1 ;  /* 0x0000000105047836 */ /* 0x000fe40000000000 */
[----:B------:R-:W-:Y:S01]  /*0570*/  @P0 IMAD.MOV R4, RZ, RZ, R5 ;  /* 0x000000ffff040224 */ /* 0x000fe200078e0205 */
[----:B------:R-:W-:Y:S01]  /*0580*/  @P1 LOP3.LUT R30, R30, 0x8, RZ, 0xfc, !PT ;  /* 0x000000081e1e1812 */ /* 0x000fe200078efcff */
[----:B------:R-:W-:Y:S02]  /*0590*/  DSETP.GTU.AND P1, PT, R8, UR4, PT ;  /* 0x0000000408007e2a */ /* 0x000fe4000bf2c000 */
[----:B------:R-:W-:Y:S01]  /*05a0*/  VIADD R5, R4, 0x1 ;  /* 0x0000000104057836 */ /* 0x000fe20000000000 */
[----:B------:R-:W-:Y:S01]  /*05b0*/  LOP3.LUT R30, R30, 0xffffffef, RZ, 0xc0, !PT ;  /* 0xffffffef1e1e7812 */ /* 0x000fe200078ec0ff */
[----:B------:R-:W-:Y:S02]  /*05c0*/  DSETP.GTU.AND P2, PT, R18, UR4, PT ;  /* 0x0000000412007e2a */ /* 0x000fe4000bf4c000 */
[----:B------:R-:W-:Y:S01]  /*05d0*/  DSETP.GTU.AND P3, PT, R34, UR4, PT ;  /* 0x0000000422007e2a */ /* 0x000fe2000bf6c000 */
[----:B------:R-:W-:Y:S01]  /*05e0*/  @P0 LOP3.LUT R30, R30, 0x10, RZ, 0xfc, !PT ;  /* 0x000000101e1e0812 */ /* 0x000fe200078efcff */
[----:B------:R-:W-:Y:S01]  /*05f0*/  DSETP.GTU.AND P0, PT, R10, UR4, PT ;  /* 0x000000040a007e2a */ /* 0x000fe2000bf0c000 */
[----:B------:R-:W-:Y:S01]  /*0600*/  SHF.R.U32.HI R34, RZ, 0x5, R0 ;  /* 0x00000005ff227819 */ /* 0x000fe20000011600 */
[----:B------:R-:W-:Y:S01]  /*0610*/  DSETP.GTU.AND P4, PT, R36, UR4, PT ;  /* 0x0000000424007e2a */ /* 0x000fe2000bf8c000 */
[----:B------:R-:W-:Y:S01]  /*0620*/  LOP3.LUT R30, R30, 0xffffffdf, RZ, 0xc0, !PT ;  /* 0xffffffdf1e1e7812 */ /* 0x000fe200078ec0ff */
[----:B------:R-:W0:Y:S01]  /*0630*/  S2R R10, SR_LANEID ;  /* 0x00000000000a7919 */ /* 0x000e220000000000 */
[----:B------:R-:W-:Y:S01]  /*0640*/  DSETP.GTU.AND P5, PT, R38, UR4, PT ;  /* 0x0000000426007e2a */ /* 0x000fe2000bfac000 */
[----:B------:R-:W-:Y:S01]  /*0650*/  @P1 IMAD.MOV R5, RZ, RZ, R4 ;  /* 0x000000ffff051224 */ /* 0x000fe200078e0204 */
[----:B------:R-:W-:Y:S01]  /*0660*/  @P1 LOP3.LUT R30, R30, 0x20, RZ, 0xfc, !PT ;  /* 0x000000201e1e1812 */ /* 0x000fe200078efcff */
[----:B------:R-:W-:-:S02]  /*0670*/  DSETP.GTU.AND P1, PT, R16, UR4, PT ;  /* 0x0000000410007e2a */ /* 0x000fc4000bf2c000 */
[----:B------:R-:W-:Y:S01]  /*0680*/  VIADD R4, R5, 0x1 ;  /* 0x0000000105047836 */ /* 0x000fe20000000000 */
[----:B------:R-:W-:-:S03]  /*0690*/  LOP3.LUT R30, R30, 0xffffffbf, RZ, 0xc0, !PT ;  /* 0xffffffbf1e1e7812 */ /* 0x000fc600078ec0ff */
[----:B------:R-:W-:Y:S01]  /*06a0*/  @P0 IMAD.MOV R4, RZ, RZ, R5 ;  /* 0x000000ffff040224 */ /* 0x000fe200078e0205 */
[----:B------:R-:W-:Y:S01]  /*06b0*/  @P0 LOP3.LUT R30, R30, 0x40, RZ, 0xfc, !PT ;  /* 0x000000401e1e0812 */ /* 0x000fe200078efcff */
[----:B------:R-:W-:Y:S02]  /*06c0*/  DSETP.GTU.AND P0, PT, R12, UR4, PT ;  /* 0x000000040c007e2a */ /* 0x000fe4000bf0c000 */
[----:B------:R-:W-:Y:S01]  /*06d0*/  VIADD R5, R4, 0x1 ;  /* 0x0000000104057836 */ /* 0x000fe20000000000 */
[----:B------:R-:W-:-:S11]  /*06e0*/  LOP3.LUT R30, R30, 0xffffff7f, RZ, 0xc0, !PT ;  /* 0xffffff7f1e1e7812 */ /* 0x000fd600078ec0ff */
[----:B------:R-:W-:Y:S01]  /*06f0*/  @P0 LOP3.LUT R30, R30, 0x80, RZ, 0xfc, !PT ;  /* 0x000000801e1e0812 */ /* 0x000fe200078efcff */
[----:B------:R-:W-:Y:S01]  /*0700*/  @P0 IMAD.MOV R5, RZ, RZ, R4 ;  /* 0x000000ffff050224 */ /* 0x000fe200078e0204 */
[----:B------:R-:W-:Y:S01]  /*0710*/  DSETP.GTU.AND P0, PT, R14, UR4, PT ;  /* 0x000000040e007e2a */ /* 0x000fe2000bf0c000 */
[----:B------:R-:W2:Y:S01]  /*0720*/  S2UR UR5, SR_CgaCtaId ;  /* 0x00000000000579c3 */ /* 0x000ea20000008800 */
[----:B------:R-:W-:Y:S01]  /*0730*/  UMOV UR4, 0x400 ;  /* 0x0000040000047882 */ /* 0x000fe20000000000 */
[----:B------:R-:W-:-:S03]  /*0740*/  VIADD R4, R5, 0x1 ;  /* 0x0000000105047836 */ /* 0x000fc60000000000 */
[----:B------:R-:W-:-:S08]  /*0750*/  P2R R40, PR, RZ, 0x1 ;  /* 0x00000001ff287803 */ /* 0x000fd00000000000 */
[----:B------:R-:W-:Y:S01]  /*0760*/  @P0 IMAD.MOV R4, RZ, RZ, R5 ;  /* 0x000000ffff040224 */ /* 0x000fe200078e0205 */
[----:B------:R-:W-:-:S03]  /*0770*/  LOP3.LUT P0, RZ, R30, 0x40, RZ, 0xc0, !PT ;  /* 0x000000401eff7812 */ /* 0x000fc6000780c0ff */
[----:B------:R-:W-:Y:S01]  /*0780*/  VIADD R5, R4, 0x1 ;  /* 0x0000000104057836 */ /* 0x000fe20000000000 */
[----:B------:R-:W-:Y:S01]  /*0790*/  P2R R15, PR, RZ, 0x1 ;  /* 0x00000001ff0f7803 */ /* 0x000fe20000000000 */
[----:B------:R-:W-:Y:S01]  /*07a0*/  @P1 IMAD.MOV R5, RZ, RZ, R4 ;  /* 0x000000ffff051224 */ /* 0x000fe200078e0204 */
[----:B------:R-:W-:-:S03]  /*07b0*/  LOP3.LUT P0, RZ, R30, 0x20, RZ, 0xc0, !PT ;  /* 0x000000201eff7812 */ /* 0x000fc6000780c0ff */
[----:B------:R-:W-:Y:S01]  /*07c0*/  VIADD R4, R5, 0x1 ;  /* 0x0000000105047836 */ /* 0x000fe20000000000 */
[----:B------:R-:W-:Y:S01]  /*07d0*/  P2R R14, PR, RZ, 0x1 ;  /* 0x00000001ff0e7803 */ /* 0x000fe20000000000 */
[----:B------:R-:W-:Y:S01]  /*07e0*/  @P2 IMAD.MOV R4, RZ, RZ, R5 ;  /* 0x000000ffff042224 */ /* 0x000fe200078e0205 */
[----:B------:R-:W-:Y:S01]  /*07f0*/  LOP3.LUT P0, RZ, R30, 0x10, RZ, 0xc0, !PT ;  /* 0x000000101eff7812 */ /* 0x000fe2000780c0ff */
[----:B--2---:R-:W-:Y:S02]  /*0800*/  ULEA UR4, UR5, UR4, 0x18 ;  /* 0x0000000405047291 */ /* 0x004fe4000f8ec0ff */
[----:B------:R-:W-:Y:S01]  /*0810*/  VIADD R5, R4, 0x1 ;  /* 0x0000000104057836 */ /* 0x000fe20000000000 */
[----:B------:R-:W-:Y:S01]  /*0820*/  P2R R13, PR, RZ, 0x1 ;  /* 0x00000001ff0d7803 */ /* 0x000fe20000000000 */
        /* <DEDUP_REMOVED lines=9> */
[----:B------:R-:W-:-:S04]  /*08c0*/  LOP3.LUT P0, RZ, R30, 0x2, RZ, 0xc0, !PT ;  /* 0x000000021eff7812 */ /* 0x000fc8000780c0ff */
[----:B------:R-:W2:Y:S09]  /*08d0*/  SHFL.UP P6, R5, R4, 0x1, RZ ;  /* 0x0420000004057989 */ /* 0x000eb200000c00ff */
[----:B------:R-:W-:Y:S01]  /*08e0*/  @P0 IMAD.MOV R61, RZ, RZ, R33 ;  /* 0x000000ffff3d0224 */ /* 0x000fe200078e0221 */
[----:B------:R-:W-:-:S03]  /*08f0*/  ISETP.NE.AND P0, PT, R11, RZ, PT ;  /* 0x000000ff0b00720c */ /* 0x000fc60003f05270 */
[----:B------:R-:W-:-:S10]  /*0900*/  VIADD R59, R61, 0x1 ;  /* 0x000000013d3b7836 */ /* 0x000fd40000000000 */
[----:B------:R-:W-:Y:S01]  /*0910*/  @P0 IMAD.MOV R59, RZ, RZ, R61 ;  /* 0x000000ffff3b0224 */ /* 0x000fe200078e023d */
[----:B------:R-:W-:Y:S01]  /*0920*/  ISETP.NE.AND P0, PT, R12, RZ, PT ;  /* 0x000000ff0c00720c */ /* 0x000fe20003f05270 */
[----:B--2---:R-:W-:Y:S02]  /*0930*/  @P6 IMAD.IADD R5, R5, 0x1, R4 ;  /* 0x0000000105056824 */ /* 0x004fe400078e0204 */
[----:B------:R-:W-:-:S03]  /*0940*/  VIADD R57, R59, 0x1 ;  /* 0x000000013b397836 */ /* 0x000fc60000000000 */
[----:B------:R-:W2:Y:S07]  /*0950*/  SHFL.UP P6, R6, R5, 0x2, RZ ;  /* 0x0440000005067989 */ /* 0x000eae00000c00ff */
        /* <DEDUP_REMOVED lines=15> */
[----:B------:R-:W2:Y:S02]  /*0a50*/  SHFL.UP P6, R8, R7, 0x8, RZ ;  /* 0x0500000007087989 */ /* 0x000ea400000c00ff */
[----:B--2---:R-:W-:-:S05]  /*0a60*/  @P6 IMAD.IADD R8, R7, 0x1, R8 ;  /* 0x0000000107086824 */ /* 0x004fca00078e0208 */
[----:B------:R-:W2:Y:S02]  /*0a70*/  SHFL.UP P6, R9, R8, 0x10, RZ ;  /* 0x0600000008097989 */ /* 0x000ea400000c00ff */
[----:B--2---:R-:W-:Y:S01]  /*0a80*/  @P6 IMAD.IADD R9, R8, 0x1, R9 ;  /* 0x0000000108096824 */ /* 0x004fe200078e0209 */
[----:B0-----:R-:W-:-:S13]  /*0a90*/  ISETP.NE.AND P6, PT, R10, 0x1f, PT ;  /* 0x0000001f0a00780c */ /* 0x001fda0003fc5270 */
[----:B------:R-:W-:-:S04]  /*0aa0*/  @!P6 SHF.R.U32.HI R4, RZ, 0x3, R0 ;  /* 0x00000003ff04e819 */ /* 0x000fc80000011600 */
[----:B------:R-:W-:-:S05]  /*0ab0*/  @!P6 LOP3.LUT R4, R4, 0x7c, RZ, 0xc0, !PT ;  /* 0x0000007c0404e812 */ /* 0x000fca00078ec0ff */
[----:B------:R0:W-:Y:S01]  /*0ac0*/  @!P6 STS [R4+UR4], R9 ;  /* 0x000000090400e988 */ /* 0x0001e20008000804 */
[----:B------:R-:W-:Y:S01]  /*0ad0*/  BAR.SYNC.DEFER_BLOCKING 0x0 ;  /* 0x0000000000007b1d */ /* 0x000fe20000010000 */
[----:B------:R-:W-:-:S13]  /*0ae0*/  LOP3.LUT P6, RZ, R30, 0x80, RZ, 0xc0, !PT ;  /* 0x000000801eff7812 */ /* 0x000fda00078cc0ff */
[----:B------:R-:W-:Y:S01]  /*0af0*/  @P6 IMAD.MOV R51, RZ, RZ, R45 ;  /* 0x000000ffff336224 */ /* 0x000fe200078e022d */
[----:B------:R-:W-:-:S03]  /*0b00*/  ISETP.NE.AND P6, PT, R10, RZ, PT ;  /* 0x000000ff0a00720c */ /* 0x000fc60003fc5270 */
[----:B------:R-:W-:Y:S02]  /*0b10*/  VIADD R47, R51, 0x1 ;  /* 0x00000001332f7836 */ /* 0x000fe40000000000 */
[----:B------:R-:W-:-:S04]  /*0b20*/  @P0 IMAD.MOV R47, RZ, RZ, R51 ;  /* 0x000000ffff2f0224 */ /* 0x000fc800078e0233 */
        /* <DEDUP_REMOVED lines=8> */
[----:B0-----:R-:W-:Y:S02]  /*0bb0*/  VIADD R4, R39, 0x1 ;  /* 0x0000000127047836 */ /* 0x001fe40000000000 */
[----:B------:R-:W-:-:S04]  /*0bc0*/  @P5 IMAD.MOV R4, RZ, RZ, R39 ;  /* 0x000000ffff045224 */ /* 0x000fc800078e0227 */
[----:B------:R-:W-:-:S05]  /*0bd0*/  IMAD.IADD R4, R9, 0x1, -R4 ;  /* 0x0000000109047824 */ /* 0x000fca00078e0a04 */
[----:B------:R-:W-:Y:S02]  /*0be0*/  SEL R38, R4, RZ, P6 ;  /* 0x000000ff04267207 */ /* 0x000fe40003000000 */
[----:B------:R-:W0:Y:S01]  /*0bf0*/  LDS.128 R4, [UR4] ;  /* 0x00000004ff047984 */ /* 0x000e220008000c00 */
[----:B------:R-:W-:Y:S01]  /*0c00*/  ISETP.NE.AND P6, PT, R34, 0x2, PT ;  /* 0x000000022200780c */ /* 0x000fe20003fc5270 */
[----:B0-----:R-:W-:-:S05]  /*0c10*/  IMAD.IADD R9, R4, 0x1, R5 ;  /* 0x0000000104097824 */ /* 0x001fca00078e0205 */
[----:B------:R-:W-:Y:S01]  /*0c20*/  SEL R8, R9, R4, !P6 ;  /* 0x0000000409087207 */ /* 0x000fe20007000000 */
[----:B------:R-:W-:Y:S01]  /*0c30*/  IMAD.IADD R9, R6, 0x1, R9 ;  /* 0x0000000106097824 */ /* 0x000fe200078e0209 */
[----:B------:R-:W-:-:S03]  /*0c40*/  ISETP.NE.AND P6, PT, R34, 0x3, PT ;  /* 0x000000032200780c */ /* 0x000fc60003fc5270 */
[----:B------:R-:W-:Y:S01]  /*0c50*/  IMAD.IADD R13, R7, 0x1, R9 ;  /* 0x00000001070d7824 */ /* 0x000fe200078e0209 */
[----:B------:R-:W-:Y:S02]  /*0c60*/  SEL R8, R9, R8, !P6 ;  /* 0x0000000809087207 */ /* 0x000fe40007000000 */
[----:B------:R-:W-:-:S04]  /*0c70*/  ISETP.NE.AND P6, PT, R34, 0x4, PT ;  /* 0x000000042200780c */ /* 0x000fc80003fc5270 */
[C---:B------:R-:W-:Y:S02]  /*0c80*/  SEL R12, R13.reuse, R8, !P6 ;  /* 0x000000080d0c7207 */ /* 0x040fe40007000000 */
[----:B------:R-:W0:Y:S01]  /*0c90*/  LDS.128 R8, [UR4+0x10] ;  /* 0x00001004ff087984 */ /* 0x000e220008000c00 */
[----:B------:R-:W-:Y:S01]  /*0ca0*/  ISETP.NE.AND P6, PT, R34, 0x5, PT ;  /* 0x000000052200780c */ /* 0x000fe20003fc5270 */
[----:B0-----:R-:W-:-:S05]  /*0cb0*/  IMAD.IADD R13, R13, 0x1, R8 ;  /* 0x000000010d0d7824 */ /* 0x001fca00078e0208 */
[----:B------:R-:W-:Y:S01]  /*0cc0*/  SEL R12, R13, R12, !P6 ;  /* 0x0000000c0d0c7207 */ /* 0x000fe20007000000 */
[----:B------:R-:W-:Y:S01]  /*0cd0*/  IMAD.IADD R13, R9, 0x1, R13 ;  /* 0x00000001090d7824 */ /* 0x000fe200078e020d */
[----:B------:R-:W-:-:S04]  /*0ce0*/  ISETP.NE.AND P6, PT, R34, 0x6, PT ;  /* 0x000000062200780c */ /* 0x000fc80003fc5270 */
[----:B------:R-:W-:Y:S01]  /*0cf0*/  SEL R12, R13, R12, !P6 ;  /* 0x0000000c0d0c7207 */ /* 0x000fe20007000000 */
[----:B------:R-:W-:Y:S01]  /*0d00*/  IMAD.IADD R13, R10, 0x1, R13 ;  /* 0x000000010a0d7824 */ /* 0x000fe200078e020d */
[----:B------:R-:W-:-:S03]  /*0d10*/  ISETP.NE.AND P6, PT, R34, 0x7, PT ;  /* 0x000000072200780c */ /* 0x000fc60003fc5270 */
[----:B-1----:R-:W-:Y:S01]  /*0d20*/  IMAD.IADD R17, R11, 0x1, R13 ;  /* 0x000000010b117824 */ /* 0x002fe200078e020d */
        /* <DEDUP_REMOVED lines=22> */
[----:B------:R-:W-:Y:S02]  /*0e90*/  SEL R36, R35, R36, !P6 ;  /* 0x0000002423247207 */ /* 0x000fe40007000000 */
[----:B------:R-:W-:Y:S02]  /*0ea0*/  ISETP.NE.AND P6, PT, R34, 0xf, PT ;  /* 0x0000000f2200780c */ /* 0x000fe40003fc5270 */
[----:B------:R-:W-:-:S04]  /*0eb0*/  IADD3 R34, PT, PT, R6, R5, R4 ;  /* 0x0000000506227210 */ /* 0x000fc80007ffe004 */
[----:B------:R-:W-:-:S04]  /*0ec0*/  IADD3 R34, PT, PT, R8, R34, R7 ;  /* 0x0000002208227210 */ /* 0x000fc80007ffe007 */
[----:B------:R-:W-:-:S03]  /*0ed0*/  IADD3 R34, PT, PT, R10, R34, R9 ;  /* 0x000000220a227210 */ /* 0x000fc60007ffe009 */
[----:B------:R-:W-:Y:S01]  /*0ee0*/  @!P6 IMAD.IADD R36, R18, 0x1, R35 ;  /* 0x000000011224e824 */ /* 0x000fe200078e0223 */
[----:B------:R-:W-:Y:S02]  /*0ef0*/  ISETP.GE.U32.AND P6, PT, R0, 0x20, PT ;  /* 0x000000200000780c */ /* 0x000fe40003fc6070 */
[----:B------:R-:W-:Y:S02]  /*0f00*/  IADD3 R34, PT, PT, R12, R34, R11 ;  /* 0x000000220c227210 */ /* 0x000fe40007ffe00b */
[----:B------:R-:W-:Y:S02]  /*0f10*/  SEL R35, R36, RZ, P6 ;  /* 0x000000ff24237207 */ /* 0x000fe40003000000 */
[----:B------:R-:W-:Y:S02]  /*0f20*/  ISETP.NE.AND P6, PT, R0, RZ, PT ;  /* 0x000000ff0000720c */ /* 0x000fe40003fc5270 */
[----:B------:R-:W-:Y:S01]  /*0f30*/  IADD3 R34, PT, PT, R14, R34, R13 ;  /* 0x000000220e227210 */ /* 0x000fe20007ffe00d */
[----:B------:R-:W-:-:S03]  /*0f40*/  IMAD.IADD R38, R35, 0x1, R38 ;  /* 0x0000000123267824 */ /* 0x000fc600078e0226 */
[----:B------:R-:W-:-:S04]  /*0f50*/  IADD3 R34, PT, PT, R16, R34, R15 ;  /* 0x0000002210227210 */ /* 0x000fc80007ffe00f */
[----:B------:R-:W-:-:S03]  /*0f60*/  IADD3 R42, PT, PT, R18, R34, R17 ;  /* 0x00000022122a7210 */ /* 0x000fc60007ffe011 */
[----:B------:R-:W-:Y:S05]  /*0f70*/  @P6 BRA `(.L_x_3) ;  /* 0x00000000002c6947 */ /* 0x000fea0003800000 */
[----:B------:R-:W-:-:S04]  /*0f80*/  IADD3 R34, PT, PT, R6, R5, R4 ;  /* 0x0000000506227210 */ /* 0x000fc80007ffe004 */
[----:B------:R-:W-:-:S04]  /*0f90*/  IADD3 R34, PT, PT, R8, R34, R7 ;  /* 0x0000002208227210 */ /* 0x000fc80007ffe007 */
[----:B------:R-:W-:Y:S02]  /*0fa0*/  IADD3 R36, PT, PT, R10, R34, R9 ;  /* 0x000000220a247210 */ /* 0x000fe40007ffe009 */
[----:B------:R-:W0:Y:S02]  /*0fb0*/  LDC.64 R34, c[0x0][0x3a0] ;  /* 0x0000e800ff227b82 */ /* 0x000e240000000a00 */
[----:B------:R-:W-:-:S04]  /*0fc0*/  IADD3 R36, PT, PT, R12, R36, R11 ;  /* 0x000000240c247210 */ /* 0x000fc80007ffe00b */
[----:B------:R-:W-:-:S04]  /*0fd0*/  IADD3 R36, PT, PT, R14, R36, R13 ;  /* 0x000000240e247210 */ /* 0x000fc80007ffe00d */
[----:B------:R-:W-:-:S04]  /*0fe0*/  IADD3 R36, PT, PT, R16, R36, R15 ;  /* 0x0000002410247210 */ /* 0x000fc80007ffe00f */
[----:B------:R-:W-:Y:S01]  /*0ff0*/  IADD3 R40, PT, PT, R18, R36, R17 ;  /* 0x0000002412287210 */ /* 0x000fe20007ffe011 */
[----:B------:R-:W-:-:S04]  /*1000*/  IMAD.MOV.U32 R36, RZ, RZ, 0x65 ;  /* 0x00000065ff247424 */ /* 0x000fc800078e00ff */
[----:B------:R-:W-:-:S05]  /*1010*/  IMAD.IADD R37, R19, 0x1, R40 ;  /* 0x0000000113257824 */ /* 0x000fca00078e0228 */
[----:B0-----:R0:W-:Y:S02]  /*1020*/  ST.E.64.STRONG.GPU desc[UR10][R34.64+0x100], R36 ;  /* 0x0001002422007985 */ /* 0x0011e4000c10fb0a */
.L_x_3:
[----:B------:R-:W-:Y:S05]  /*1030*/  BSYNC.RECONVERGENT B0 ;  /* 0x0000000000007941 */ /* 0x000fea0003800200 */
.L_x_2:
[----:B0-----:R-:W-:Y:S02]  /*1040*/  IMAD.IADD R35, R19, 0x1, R42 ;  /* 0x0000000113237824 */ /* 0x001fe400078e022a */
[----:B------:R-:W-:Y:S02]  /*1050*/  IMAD.IADD R33, R33, 0x1, R38 ;  /* 0x0000000121217824 */ /* 0x000fe400078e0226 */
[C---:B------:R-:W-:Y:S01]  /*1060*/  IMAD.IADD R34, R38.reuse, 0x1, R61 ;  /* 0x0000000126227824 */ /* 0x040fe200078e023d */
[----:B------:R-:W-:Y:S01]  /*1070*/  ISETP.GT.AND P6, PT, R35, 0x200, PT ;  /* 0x000002002300780c */ /* 0x000fe20003fc4270 */
[C---:B------:R-:W-:Y:S02]  /*1080*/  IMAD.IADD R36, R38.reuse, 0x1, R59 ;  /* 0x0000000126247824 */ /* 0x040fe400078e023b */
[C---:B------:R-:W-:Y:S02]  /*1090*/  IMAD.IADD R37, R38.reuse, 0x1, R57 ;  /* 0x0000000126257824 */ /* 0x040fe400078e0239 */
[----:B------:R-:W-:-:S02]  /*10a0*/  IMAD.IADD R42, R38, 0x1, R55 ;  /* 0x00000001262a7824 */ /* 0x000fc400078e0237 */
[C---:B------:R-:W-:Y:S02]  /*10b0*/  IMAD.IADD R40, R38.reuse, 0x1, R53 ;  /* 0x0000000126287824 */ /* 0x040fe400078e0235 */
[C---:B------:R-:W-:Y:S02]  /*10c0*/  IMAD.IADD R45, R38.reuse, 0x1, R45 ;  /* 0x00000001262d7824 */ /* 0x040fe400078e022d */
[C---:B------:R-:W-:Y:S02]  /*10d0*/  IMAD.IADD R44, R38.reuse, 0x1, R51 ;  /* 0x00000001262c7824 */ /* 0x040fe400078e0233 */
[C---:B------:R-:W-:Y:S02]  /*10e0*/  IMAD.IADD R47, R38.reuse, 0x1, R47 ;  /* 0x00000001262f7824 */ /* 0x040fe400078e022f */
[C---:B------:R-:W-:Y:S02]  /*10f0*/  IMAD.IADD R46, R38.reuse, 0x1, R49 ;  /* 0x00000001262e7824 */ /* 0x040fe400078e0231 */
[----:B------:R-:W-:-:S02]  /*1100*/  IMAD.IADD R43, R38, 0x1, R43 ;  /* 0x00000001262b7824 */ /* 0x000fc400078e022b */
[C---:B------:R-:W-:Y:S02]  /*1110*/  IMAD.IADD R41, R38.reuse, 0x1, R41 ;  /* 0x0000000126297824 */ /* 0x040fe400078e0229 */
[----:B------:R-:W-:Y:S01]  /*1120*/  IMAD.IADD R39, R38, 0x1, R39 ;  /* 0x0000000126277824 */ /* 0x000fe200078e0227 */
[----:B------:R-:W-:Y:S06]  /*1130*/  @P6 BRA `(.L_x_4) ;  /* 0x0000000c002c6947 */ /* 0x000fec0003800000 */
[----:B------:R-:W-:Y:S01]  /*1140*/  LOP3.LUT P6, RZ, R30, 0x1, RZ, 0xc0, !PT ;  /* 0x000000011eff7812 */ /* 0x000fe200078cc0ff */
[----:B------:R-:W-:-:S12]  /*1150*/  BSSY.RECONVERGENT B0, `(.L_x_5) ;  /* 0x000000d000007945 */ /* 0x000fd80003800200 */
[----:B------:R-:W-:Y:S05]  /*1160*/  @P6 BRA `(.L_x_6) ;  /* 0x00000000002c6947 */ /* 0x000fea0003800000 */
[----:B------:R-:W-:Y:S01]  /*1170*/  UISETP.NE.AND UP0, UPT, UR8, URZ, UPT ;  /* 0x000000ff0800728c */ /* 0x000fe2000bf05270 */
[----:B------:R-:W-:-:S08]  /*1180*/  CS2R R4, SRZ ;  /* 0x0000000000047805 */ /* 0x000fd0000001ff00 */
[----:B------:R-:W-:Y:S05]  /*1190*/  BRA.U UP0, `(.L_x_7) ;  /* 0x0000000100087547 */ /* 0x000fea000b800000 */
[----:B------:R-:W0:Y:S02]  /*11a0*/  LDC.64 R4, c[0x0][0x3d8] ;  /* 0x0000f600ff047b82 */ /* 0x000e240000000a00 */
[----:B0-----:R-:W5:Y:S02]  /*11b0*/  LDG.E.64 R4, desc[UR10][R4.64] ;  /* 0x0000000a04047981 */ /* 0x001f64000c1e1b00 */
.L_x_7:
[----:B------:R-:W0:Y:S01]  /*11c0*/  LDCU.64 UR4, c[0x0][0x390] ;  /* 0x00007200ff0477ac */ /* 0x000e220008000a00 */
[----:B-----5:R-:W-:-:S04]  /*11d0*/  IADD3 R0, P6, PT, R38, R4, RZ ;  /* 0x0000000426007210 */ /* 0x020fc80007fde0ff */
[----:B------:R-:W-:Y:S02]  /*11e0*/  LEA.HI.X.SX32 R5, R38, R5, 0x1, P6 ;  /* 0x0000000526057211 */ /* 0x000fe400030f0eff */
[----:B0-----:R-:W-:-:S04]  /*11f0*/  LEA R4, P6, R0, UR4, 0x2 ;  /* 0x0000000400047c11 */ /* 0x001fc8000f8c10ff */
[----:B------:R-:W-:-:S05]  /*1200*/  LEA.HI.X R5, R0, UR5, R5, 0x2, P6 ;  /* 0x0000000500057c11 */ /* 0x000fca000b0f1405 */
[----:B------:R0:W-:Y:S04]  /*1210*/  STG.E desc[UR10][R4.64], R2 ;  /* 0x0000000204007986 */ /* 0x0001e8000c10190a */
.L_x_6:
[----:B------:R-:W-:Y:S05]  /*1220*/  BSYNC.RECONVERGENT B0 ;  /* 0x0000000000007941 */ /* 0x000fea0003800200 */
.L_x_5:
[----:B------:R-:W-:Y:S01]  /*1230*/  LOP3.LUT P6, RZ, R30, 0x2, RZ, 0xc0, !PT ;  /* 0x000000021eff7812 */ /* 0x000fe200078cc0ff */
[----:B------:R-:W-:-:S12]  /*1240*/  BSSY.RECONVERGENT B0, `(.L_x_8) ;  /* 0x000000d000007945 */ /* 0x000fd80003800200 */
[----:B------:R-:W-:Y:S05]  /*1250*/  @P6 BRA `(.L_x_9) ;  /* 0x00000000002c6947 */ /* 0x000fea0003800000 */
[----:B------:R-:W-:Y:S01]  /*1260*/  UISETP.NE.AND UP0, UPT, UR8, URZ, UPT ;  /* 0x000000ff0800728c */ /* 0x000fe2000bf05270 */
[----:B0-----:R-:W-:-:S08]  /*1270*/  CS2R R4, SRZ ;  /* 0x0000000000047805 */ /* 0x001fd0000001ff00 */
[----:B------:R-:W-:Y:S05]  /*1280*/  BRA.U UP0, `(.L_x_10) ;  /* 0x0000000100087547 */ /* 0x000fea000b800000 */
[----:B------:R-:W0:Y:S02]  /*1290*/  LDC.64 R4, c[0x0][0x3d8] ;  /* 0x0000f600ff047b82 */ /* 0x000e240000000a00 */
[----:B0-----:R-:W5:Y:S02]  /*12a0*/  LDG.E.64 R4, desc[UR10][R4.64] ;  /* 0x0000000a04047981 */ /* 0x001f64000c1e1b00 */
.L_x_10:
[----:B------:R-:W0:Y:S01]  /*12b0*/  LDCU.64 UR4, c[0x0][0x390] ;  /* 0x00007200ff0477ac */ /* 0x000e220008000a00 */
[----:B-----5:R-:W-:-:S04]  /*12c0*/  IADD3 R0, P6, PT, R33, R4, RZ ;  /* 0x0000000421007210 */ /* 0x020fc80007fde0ff */
[----:B------:R-:W-:Y:S02]  /*12d0*/  LEA.HI.X.SX32 R5, R33, R5, 0x1, P6 ;  /* 0x0000000521057211 */ /* 0x000fe400030f0eff */
[----:B0-----:R-:W-:-:S04]  /*12e0*/  LEA R4, P6, R0, UR4, 0x2 ;  /* 0x0000000400047c11 */ /* 0x001fc8000f8c10ff */
[----:B------:R-:W-:-:S05]  /*12f0*/  LEA.HI.X R5, R0, UR5, R5, 0x2, P6 ;  /* 0x0000000500057c11 */ /* 0x000fca000b0f1405 */
[----:B------:R1:W-:Y:S04]  /*1300*/  STG.E desc[UR10][R4.64], R3 ;  /* 0x0000000304007986 */ /* 0x0003e8000c10190a */
.L_x_9:
[----:B------:R-:W-:Y:S05]  /*1310*/  BSYNC.RECONVERGENT B0 ;  /* 0x0000000000007941 */ /* 0x000fea0003800200 */
.L_x_8:
[----:B------:R-:W-:Y:S01]  /*1320*/  LOP3.LUT P6, RZ, R30, 0x4, RZ, 0xc0, !PT ;  /* 0x000000041eff7812 */ /* 0x000fe200078cc0ff */
[----:B------:R-:W-:-:S12]  /*1330*/  BSSY.RECONVERGENT B0, `(.L_x_11) ;  /* 0x000000d000007945 */ /* 0x000fd80003800200 */
[----:B------:R-:W-:Y:S05]  /*1340*/  @P6 BRA `(.L_x_12) ;  /* 0x00000000002c6947 */ /* 0x000fea0003800000 */
[----:B------:R-:W-:Y:S01]  /*1350*/  UISETP.NE.AND UP0, UPT, UR8, URZ, UPT ;  /* 0x000000ff0800728c */ /* 0x000fe2000bf05270 */
[----:B01---5:R-:W-:-:S08]  /*1360*/  CS2R R2, SRZ ;  /* 0x0000000000027805 */ /* 0x023fd0000001ff00 */
[----:B------:R-:W-:Y:S05]  /*1370*/  BRA.U UP0, `(.L_x_13) ;  /* 0x0000000100087547 */ /* 0x000fea000b800000 */
[----:B------:R-:W0:Y:S02]  /*1380*/  LDC.64 R2, c[0x0][0x3d8] ;  /* 0x0000f600ff027b82 */ /* 0x000e240000000a00 */
[----:B0-----:R-:W5:Y:S02]  /*1390*/  LDG.E.64 R2, desc[UR10][R2.64] ;  /* 0x0000000a02027981 */ /* 0x001f64000c1e1b00 */
.L_x_13:
[----:B------:R-:W0:Y:S01]  /*13a0*/  LDCU.64 UR4, c[0x0][0x390] ;  /* 0x00007200ff0477ac */ /* 0x000e220008000a00 */
[----:B-----5:R-:W-:-:S04]  /*13b0*/  IADD3 R0, P6, PT, R34, R2, RZ ;  /* 0x0000000222007210 */ /* 0x020fc80007fde0ff */
[----:B------:R-:W-:Y:S02]  /*13c0*/  LEA.HI.X.SX32 R3, R34, R3, 0x1, P6 ;  /* 0x0000000322037211 */ /* 0x000fe400030f0eff */
[----:B0-----:R-:W-:-:S04]  /*13d0*/  LEA R2, P6, R0, UR4, 0x2 ;  /* 0x0000000400027c11 */ /* 0x001fc8000f8c10ff */
[----:B------:R-:W-:-:S05]  /*13e0*/  LEA.HI.X R3, R0, UR5, R3, 0x2, P6 ;  /* 0x0000000500037c11 */ /* 0x000fca000b0f1403 */
[----:B------:R2:W-:Y:S04]  /*13f0*/  STG.E desc[UR10][R2.64], R20 ;  /* 0x0000001402007986 */ /* 0x0005e8000c10190a */
.L_x_12:
[----:B------:R-:W-:Y:S05]  /*1400*/  BSYNC.RECONVERGENT B0 ;  /* 0x0000000000007941 */ /* 0x000fea0003800200 */
.L_x_11:
[----:B------:R-:W-:Y:S01]  /*1410*/  LOP3.LUT P6, RZ, R30, 0x8, RZ, 0xc0, !PT ;  /* 0x000000081eff7812 */ /* 0x000fe200078cc0ff */
[----:B------:R-:W-:-:S12]  /*1420*/  BSSY.RECONVERGENT B0, `(.L_x_14) ;  /* 0x000000d000007945 */ /* 0x000fd80003800200 */
[----:B------:R-:W-:Y:S05]  /*1430*/  @P6 BRA `(.L_x_15) ;  /* 0x00000000002c6947 */ /* 0x000fea0003800000 */
[----:B------:R-:W-:Y:S01]  /*1440*/  UISETP.NE.AND UP0, UPT, UR8, URZ, UPT ;  /* 0x000000ff0800728c */ /* 0x000fe2000bf05270 */
[----:B012--5:R-:W-:-:S08]  /*1450*/  CS2R R2, SRZ ;  /* 0x0000000000027805 */ /* 0x027fd0000001ff00 */
[----:B------:R-:W-:Y:S05]  /*1460*/  BRA.U UP0, `(.L_x_16) ;  /* 0x0000000100087547 */ /* 0x000fea000b800000 */
[----:B------:R-:W0:Y:S02]  /*1470*/  LDC.64 R2, c[0x0][0x3d8] ;  /* 0x0000f600ff027b82 */ /* 0x000e240000000a00 */
[----:B0-----:R-:W5:Y:S02]  /*1480*/  LDG.E.64 R2, desc[UR10][R2.64] ;  /* 0x0000000a02027981 */ /* 0x001f64000c1e1b00 */
.L_x_16:
[----:B------:R-:W0:Y:S01]  /*1490*/  LDCU.64 UR4, c[0x0][0x390] ;  /* 0x00007200ff0477ac */ /* 0x000e220008000a00 */
[----:B-----5:R-:W-:-:S04]  /*14a0*/  IADD3 R0, P6, PT, R36, R2, RZ ;  /* 0x0000000224007210 */ /* 0x020fc80007fde0ff */
[----:B------:R-:W-:Y:S02]  /*14b0*/  LEA.HI.X.SX32 R3, R36, R3, 0x1, P6 ;  /* 0x0000000324037211 */ /* 0x000fe400030f0eff */
[----:B0-----:R-:W-:-:S04]  /*14c0*/  LEA R2, P6, R0, UR4, 0x2 ;  /* 0x0000000400027c11 */ /* 0x001fc8000f8c10ff */
[----:B------:R-:W-:-:S05]  /*14d0*/  LEA.HI.X R3, R0, UR5, R3, 0x2, P6 ;  /* 0x0000000500037c11 */ /* 0x000fca000b0f1403 */
[----:B------:R3:W-:Y:S04]  /*14e0*/  STG.E desc[UR10][R2.64], R21 ;  /* 0x0000001502007986 */ /* 0x0007e8000c10190a */
.L_x_15:
[----:B------:R-:W-:Y:S05]  /*14f0*/  BSYNC.RECONVERGENT B0 ;  /* 0x0000000000007941 */ /* 0x000fea0003800200 */
.L_x_14:
[----:B------:R-:W-:Y:S01]  /*1500*/  LOP3.LUT P6, RZ, R30, 0x10, RZ, 0xc0, !PT ;  /* 0x000000101eff7812 */ /* 0x000fe200078cc0ff */
[----:B------:R-:W-:-:S12]  /*1510*/  BSSY.RECONVERGENT B0, `(.L_x_17) ;  /* 0x000000d000007945 */ /* 0x000fd80003800200 */
[----:B------:R-:W-:Y:S05]  /*1520*/  @P6 BRA `(.L_x_18) ;  /* 0x00000000002c6947 */ /* 0x000fea0003800000 */
[----:B------:R-:W-:Y:S01]  /*1530*/  UISETP.NE.AND UP0, UPT, UR8, URZ, UPT ;  /* 0x000000ff0800728c */ /* 0x000fe2000bf05270 */
[----:B0123-5:R-:W-:-:S08]  /*1540*/  CS2R R2, SRZ ;  /* 0x0000000000027805 */ /* 0x02ffd0000001ff00 */
[----:B------:R-:W-:Y:S05]  /*1550*/  BRA.U UP0, `(.L_x_19) ;  /* 0x0000000100087547 */ /* 0x000fea000b800000 */
[----:B------:R-:W0:Y:S02]  /*1560*/  LDC.64 R2, c[0x0][0x3d8] ;  /* 0x0000f600ff027b82 */ /* 0x000e240000000a00 */
[----:B0-----:R-:W5:Y:S02]  /*1570*/  LDG.E.64 R2, desc[UR10][R2.64] ;  /* 0x0000000a02027981 */ /* 0x001f64000c1e1b00 */
.L_x_19:
[----:B------:R-:W0:Y:S01]  /*1580*/  LDCU.64 UR4, c[0x0][0x390] ;  /* 0x00007200ff0477ac */ /* 0x000e220008000a00 */
[----:B-----5:R-:W-:-:S04]  /*1590*/  IADD3 R0, P6, PT, R37, R2, RZ ;  /* 0x0000000225007210 */ /* 0x020fc80007fde0ff */
[----:B------:R-:W-:Y:S02]  /*15a0*/  LEA.HI.X.SX32 R3, R37, R3, 0x1, P6 ;  /* 0x0000000325037211 */ /* 0x000fe400030f0eff */
[----:B0-----:R-:W-:-:S04]  /*15b0*/  LEA R2, P6, R0, UR4, 0x2 ;  /* 0x0000000400027c11 */ /* 0x001fc8000f8c10ff */
[----:B------:R-:W-:-:S05]  /*15c0*/  LEA.HI.X R3, R0, UR5, R3, 0x2, P6 ;  /* 0x0000000500037c11 */ /* 0x000fca000b0f1403 */
[----:B------:R4:W-:Y:S04]  /*15d0*/  STG.E desc[UR10][R2.64], R22 ;  /* 0x0000001602007986 */ /* 0x0009e8000c10190a */
.L_x_18:
[----:B------:R-:W-:Y:S05]  /*15e0*/  BSYNC.RECONVERGENT B0 ;  /* 0x0000000000007941 */ /* 0x000fea0003800200 */
.L_x_17:
[----:B------:R-:W-:Y:S01]  /*15f0*/  LOP3.LUT P6, RZ, R30, 0x20, RZ, 0xc0, !PT ;  /* 0x000000201eff7812 */ /* 0x000fe200078cc0ff */
[----:B------:R-:W-:-:S12]  /*1600*/  BSSY.RECONVERGENT B0, `(.L_x_20) ;  /* 0x000000d000007945 */ /* 0x000fd80003800200 */
[----:B------:R-:W-:Y:S05]  /*1610*/  @P6 BRA `(.L_x_21) ;  /* 0x00000000002c6947 */ /* 0x000fea0003800000 */
[----:B------:R-:W-:Y:S01]  /*1620*/  UISETP.NE.AND UP0, UPT, UR8, URZ, UPT ;  /* 0x000000ff0800728c */ /* 0x000fe2000bf05270 */
[----:B012345:R-:W-:-:S08]  /*1630*/  CS2R R2, SRZ ;  /* 0x0000000000027805 */ /* 0x03ffd0000001ff00 */
[----:B------:R-:W-:Y:S05]  /*1640*/  BRA.U UP0, `(.L_x_22) ;  /* 0x0000000100087547 */ /* 0x000fea000b800000 */
[----:B------:R-:W0:Y:S02]  /*1650*/  LDC.64 R2, c[0x0][0x3d8] ;  /* 0x0000f600ff027b82 */ /* 0x000e240000000a00 */
[----:B0-----:R-:W5:Y:S02]  /*1660*/  LDG.E.64 R2, desc[UR10][R2.64] ;  /* 0x0000000a02027981 */ /* 0x001f64000c1e1b00 */
.L_x_22:
[----:B------:R-:W0:Y:S01]  /*1670*/  LDCU.64 UR4, c[0x0][0x390] ;  /* 0x00007200ff0477ac */ /* 0x000e220008000a00 */
[----:B-----5:R-:W-:-:S04]  /*1680*/  IADD3 R0, P6, PT, R42, R2, RZ ;  /* 0x000000022a007210 */ /* 0x020fc80007fde0ff */
[----:B------:R-:W-:Y:S02]  /*1690*/  LEA.HI.X.SX32 R3, R42, R3, 0x1, P6 ;  /* 0x000000032a037211 */ /* 0x000fe400030f0eff */
[----:B0-----:R-:W-:-:S04]  /*16a0*/  LEA R2, P6, R0, UR4, 0x2 ;  /* 0x0000000400027c11 */ /* 0x001fc8000f8c10ff */
[----:B------:R-:W-:-:S05]  /*16b0*/  LEA.HI.X R3, R0, UR5, R3, 0x2, P6 ;  /* 0x0000000500037c11 */ /* 0x000fca000b0f1403 */
[----:B------:R0:W-:Y:S04]  /*16c0*/  STG.E desc[UR10][R2.64], R23 ;  /* 0x0000001702007986 */ /* 0x0001e8000c10190a */
.L_x_21:
[----:B------:R-:W-:Y:S05]  /*16d0*/  BSYNC.RECONVERGENT B0 ;  /* 0x0000000000007941 */ /* 0x000fea0003800200 */
.L_x_20:
        /* <DEDUP_REMOVED lines=8> */
.L_x_25:
[----:B------:R-:W0:Y:S01]  /*1760*/  LDCU.64 UR4, c[0x0][0x390] ;  /* 0x00007200ff0477ac */ /* 0x000e220008000a00 */
[----:B-----5:R-:W-:-:S04]  /*1770*/  IADD3 R0, P6, PT, R40, R2, RZ ;  /* 0x0000000228007210 */ /* 0x020fc80007fde0ff */
[----:B------:R-:W-:Y:S02]  /*1780*/  LEA.HI.X.SX32 R3, R40, R3, 0x1, P6 ;  /* 0x0000000328037211 */ /* 0x000fe400030f0eff */
[----:B0-----:R-:W-:-:S04]  /*1790*/  LEA R2, P6, R0, UR4, 0x2 ;  /* 0x0000000400027c11 */ /* 0x001fc8000f8c10ff */
[----:B------:R-:W-:-:S05]  /*17a0*/  LEA.HI.X R3, R0, UR5, R3, 0x2, P6 ;  /* 0x0000000500037c11 */ /* 0x000fca000b0f1403 */
[----:B------:R0:W-:Y:S04]  /*17b0*/  STG.E desc[UR10][R2.64], R24 ;  /* 0x0000001802007986 */ /* 0x0001e8000c10190a */
.L_x_24:
[----:B------:R-:W-:Y:S05]  /*17c0*/  BSYNC.RECONVERGENT B0 ;  /* 0x0000000000007941 */ /* 0x000fea0003800200 */
.L_x_23:
[----:B------:R-:W-:Y:S01]  /*17d0*/  LOP3.LUT P6, RZ, R30, 0x80, RZ, 0xc0, !PT ;  /* 0x000000801eff7812 */ /* 0x000fe200078cc0ff */
[----:B------:R-:W-:-:S12]  /*17e0*/  BSSY.RECONVERGENT B0, `(.L_x_26) ;  /* 0x000000d000007945 */ /* 0x000fd80003800200 */
[----:B------:R-:W-:Y:S05]  /*17f0*/  @P6 BRA `(.L_x_27) ;  /* 0x00000000002c6947 */ /* 0x000fea0003800000 */
[----:B------:R-:W-:Y:S01]  /*1800*/  UISETP.NE.AND UP0, UPT, UR8, URZ, UPT ;  /* 0x000000ff0800728c */ /* 0x000fe2000bf05270 */
[----:B012345:R-:W-:Y:S01]  /*1810*/  CS2R R2, SRZ ;  /* 0x0000000000027805 */ /* 0x03ffe2000001ff00 */
[----:B------:R-:W0:Y:S07]  /*1820*/  LDCU.64 UR4, c[0x0][0x390] ;  /* 0x00007200ff0477ac */ /* 0x000e2e0008000a00 */
[----:B------:R-:W-:Y:S05]  /*1830*/  BRA.U UP0, `(.L_x_28) ;  /* 0x0000000100087547 */ /* 0x000fea000b800000 */
[----:B------:R-:W1:Y:S02]  /*1840*/  LDC.64 R2, c[0x0][0x3d8] ;  /* 0x0000f600ff027b82 */ /* 0x000e640000000a00 */
[----:B-1----:R-:W5:Y:S02]  /*1850*/  LDG.E.64 R2, desc[UR10][R2.64] ;  /* 0x0000000a02027981 */ /* 0x002f64000c1e1b00 */
.L_x_28:
[----:B-----5:R-:W-:-:S04]  /*1860*/  IADD3 R0, P6, PT, R45, R2, RZ ;  /* 0x000000022d007210 */ /* 0x020fc80007fde0ff */
[----:B------:R-:W-:Y:S02]  /*1870*/  LEA.HI.X.SX32 R3, R45, R3, 0x1, P6 ;  /* 0x000000032d037211 */ /* 0x000fe400030f0eff */
[----:B0-----:R-:W-:-:S04]  /*1880*/  LEA R2, P6, R0, UR4, 0x2 ;  /* 0x0000000400027c11 */ /* 0x001fc8000f8c10ff */
[----:B------:R-:W-:-:S05]  /*1890*/  LEA.HI.X R3, R0, UR5, R3, 0x2, P6 ;  /* 0x0000000500037c11 */ /* 0x000fca000b0f1403 */
[----:B------:R0:W-:Y:S04]  /*18a0*/  STG.E desc[UR10][R2.64], R25 ;  /* 0x0000001902007986 */ /* 0x0001e8000c10190a */
.L_x_27:
[----:B------:R-:W-:Y:S05]  /*18b0*/  BSYNC.RECONVERGENT B0 ;  /* 0x0000000000007941 */ /* 0x000fea0003800200 */
.L_x_26:
[----:B------:R-:W-:Y:S04]  /*18c0*/  BSSY.RECONVERGENT B0, `(.L_x_29) ;  /* 0x000000d000007945 */ /* 0x000fe80003800200 */
[----:B------:R-:W-:Y:S05]  /*18d0*/  @P0 BRA `(.L_x_30) ;  /* 0x00000000002c0947 */ /* 0x000fea0003800000 */
[----:B------:R-:W-:Y:S01]  /*18e0*/  UISETP.NE.AND UP0, UPT, UR8, URZ, UPT ;  /* 0x000000ff0800728c */ /* 0x000fe2000bf05270 */
[----:B012345:R-:W-:Y:S01]  /*18f0*/  CS2R R2, SRZ ;  /* 0x0000000000027805 */ /* 0x03ffe2000001ff00 */
[----:B------:R-:W0:Y:S07]  /*1900*/  LDCU.64 UR4, c[0x0][0x390] ;  /* 0x00007200ff0477ac */ /* 0x000e2e0008000a00 */
[----:B------:R-:W-:Y:S05]  /*1910*/  BRA.U UP0, `(.L_x_31) ;  /* 0x0000000100087547 */ /* 0x000fea000b800000 */
[----:B------:R-:W1:Y:S02]  /*1920*/  LDC.64 R2, c[0x0][0x3d8] ;  /* 0x0000f600ff027b82 */ /* 0x000e640000000a00 */
[----:B-1----:R-:W5:Y:S02]  /*1930*/  LDG.E.64 R2, desc[UR10][R2.64] ;  /* 0x0000000a02027981 */ /* 0x002f64000c1e1b00 */
.L_x_31:
[----:B-----5:R-:W-:-:S04]  /*1940*/  IADD3 R0, P0, PT, R44, R2, RZ ;  /* 0x000000022c007210 */ /* 0x020fc80007f1e0ff */
[----:B------:R-:W-:Y:S02]  /*1950*/  LEA.HI.X.SX32 R3, R44, R3, 0x1, P0 ;  /* 0x000000032c037211 */ /* 0x000fe400000f0eff */
[----:B0-----:R-:W-:-:S04]  /*1960*/  LEA R2, P0, R0, UR4, 0x2 ;  /* 0x0000000400027c11 */ /* 0x001fc8000f8010ff */
[----:B------:R-:W-:-:S05]  /*1970*/  LEA.HI.X R3, R0, UR5, R3, 0x2, P0 ;  /* 0x0000000500037c11 */ /* 0x000fca00080f1403 */
[----:B------:R0:W-:Y:S04]  /*1980*/  STG.E desc[UR10][R2.64], R26 ;  /* 0x0000001a02007986 */ /* 0x0001e8000c10190a */
.L_x_30:
[----:B------:R-:W-:Y:S05]  /*1990*/  BSYNC.RECONVERGENT B0 ;  /* 0x0000000000007941 */ /* 0x000fea0003800200 */
.L_x_29:
        /* <DEDUP_REMOVED lines=8> */
.L_x_34:
[----:B-----5:R-:W-:-:S04]  /*1a20*/  IADD3 R0, P0, PT, R47, R2, RZ ;  /* 0x000000022f007210 */ /* 0x020fc80007f1e0ff */
[----:B------:R-:W-:Y:S02]  /*1a30*/  LEA.HI.X.SX32 R3, R47, R3, 0x1, P0 ;  /* 0x000000032f037211 */ /* 0x000fe400000f0eff */
[----:B0-----:R-:W-:-:S04]  /*1a40*/  LEA R2, P0, R0, UR4, 0x2 ;  /* 0x0000000400027c11 */ /* 0x001fc8000f8010ff */
[----:B------:R-:W-:-:S05]  /*1a50*/  LEA.HI.X R3, R0, UR5, R3, 0x2, P0 ;  /* 0x0000000500037c11 */ /* 0x000fca00080f1403 */
[----:B------:R0:W-:Y:S04]  /*1a60*/  STG.E desc[UR10][R2.64], R27 ;  /* 0x0000001b02007986 */ /* 0x0001e8000c10190a */
.L_x_33:
[----:B------:R-:W-:Y:S05]  /*1a70*/  BSYNC.RECONVERGENT B0 ;  /* 0x0000000000007941 */ /* 0x000fea0003800200 */
.L_x_32:
        /* <DEDUP_REMOVED lines=8> */
.L_x_37:
[----:B-----5:R-:W-:-:S04]  /*1b00*/  IADD3 R0, P0, PT, R46, R2, RZ ;  /* 0x000000022e007210 */ /* 0x020fc80007f1e0ff */
[----:B------:R-:W-:Y:S02]  /*1b10*/  LEA.HI.X.SX32 R3, R46, R3, 0x1, P0 ;  /* 0x000000032e037211 */ /* 0x000fe400000f0eff */
[----:B0-----:R-:W-:-:S04]  /*1b20*/  LEA R2, P0, R0, UR4, 0x2 ;  /* 0x0000000400027c11 */ /* 0x001fc8000f8010ff */
[----:B------:R-:W-:-:S05]  /*1b30*/  LEA.HI.X R3, R0, UR5, R3, 0x2, P0 ;  /* 0x0000000500037c11 */ /* 0x000fca00080f1403 */
[----:B------:R0:W-:Y:S04]  /*1b40*/  STG.E desc[UR10][R2.64], R28 ;  /* 0x0000001c02007986 */ /* 0x0001e8000c10190a */
.L_x_36:
[----:B------:R-:W-:Y:S05]  /*1b50*/  BSYNC.RECONVERGENT B0 ;  /* 0x0000000000007941 */ /* 0x000fea0003800200 */
.L_x_35:
        /* <DEDUP_REMOVED lines=8> */
.L_x_40:
[----:B-----5:R-:W-:-:S04]  /*1be0*/  IADD3 R0, P0, PT, R43, R2, RZ ;  /* 0x000000022b007210 */ /* 0x020fc80007f1e0ff */
[----:B------:R-:W-:Y:S02]  /*1bf0*/  LEA.HI.X.SX32 R3, R43, R3, 0x1, P0 ;  /* 0x000000032b037211 */ /* 0x000fe400000f0eff */
[----:B0-----:R-:W-:-:S04]  /*1c00*/  LEA R2, P0, R0, UR4, 0x2 ;  /* 0x0000000400027c11 */ /* 0x001fc8000f8010ff */
[----:B------:R-:W-:-:S05]  /*1c10*/  LEA.HI.X R3, R0, UR5, R3, 0x2, P0 ;  /* 0x0000000500037c11 */ /* 0x000fca00080f1403 */
[----:B------:R0:W-:Y:S04]  /*1c20*/  STG.E desc[UR10][R2.64], R29 ;  /* 0x0000001d02007986 */ /* 0x0001e8000c10190a */
.L_x_39:
[----:B------:R-:W-:Y:S05]  /*1c30*/  BSYNC.RECONVERGENT B0 ;  /* 0x0000000000007941 */ /* 0x000fea0003800200 */
.L_x_38:
        /* <DEDUP_REMOVED lines=8> */
.L_x_43:
[----:B-----5:R-:W-:-:S04]  /*1cc0*/  IADD3 R0, P0, PT, R41, R2, RZ ;  /* 0x0000000229007210 */ /* 0x020fc80007f1e0ff */
[----:B------:R-:W-:Y:S02]  /*1cd0*/  LEA.HI.X.SX32 R3, R41, R3, 0x1, P0 ;  /* 0x0000000329037211 */ /* 0x000fe400000f0eff */
[----:B0-----:R-:W-:-:S04]  /*1ce0*/  LEA R2, P0, R0, UR4, 0x2 ;  /* 0x0000000400027c11 */ /* 0x001fc8000f8010ff */
[----:B------:R-:W-:-:S05]  /*1cf0*/  LEA.HI.X R3, R0, UR5, R3, 0x2, P0 ;  /* 0x0000000500037c11 */ /* 0x000fca00080f1403 */
[----:B------:R0:W-:Y:S04]  /*1d00*/  STG.E desc[UR10][R2.64], R31 ;  /* 0x0000001f02007986 */ /* 0x0001e8000c10190a */
.L_x_42:
[----:B------:R-:W-:Y:S05]  /*1d10*/  BSYNC.RECONVERGENT B0 ;  /* 0x0000000000007941 */ /* 0x000fea0003800200 */
.L_x_41:
[----:B------:R-:W-:Y:S05]  /*1d20*/  @P5 EXIT ;  /* 0x000000000000594d */ /* 0x000fea0003800000 */
[----:B------:R-:W-:Y:S01]  /*1d30*/  UISETP.NE.AND UP0, UPT, UR8, URZ, UPT ;  /* 0x000000ff0800728c */ /* 0x000fe2000bf05270 */
[----:B012345:R-:W-:-:S08]  /*1d40*/  CS2R R2, SRZ ;  /* 0x0000000000027805 */ /* 0x03ffd0000001ff00 */
[----:B------:R-:W-:Y:S05]  /*1d50*/  BRA.U UP0, `(.L_x_44) ;  /* 0x0000000100087547 */ /* 0x000fea000b800000 */
[----:B------:R-:W0:Y:S02]  /*1d60*/  LDC.64 R2, c[0x0][0x3d8] ;  /* 0x0000f600ff027b82 */ /* 0x000e240000000a00 */
[----:B0-----:R-:W5:Y:S02]  /*1d70*/  LDG.E.64 R2, desc[UR10][R2.64] ;  /* 0x0000000a02027981 */ /* 0x001f64000c1e1b00 */
.L_x_44:
[----:B------:R-:W0:Y:S01]  /*1d80*/  LDCU.64 UR4, c[0x0][0x390] ;  /* 0x00007200ff0477ac */ /* 0x000e220008000a00 */
[----:B-----5:R-:W-:-:S04]  /*1d90*/  IADD3 R0, P0, PT, R39, R2, RZ ;  /* 0x0000000227007210 */ /* 0x020fc80007f1e0ff */
[----:B------:R-:W-:Y:S02]  /*1da0*/  LEA.HI.X.SX32 R3, R39, R3, 0x1, P0 ;  /* 0x0000000327037211 */ /* 0x000fe400000f0eff */
[----:B0-----:R-:W-:-:S04]  /*1db0*/  LEA R2, P0, R0, UR4, 0x2 ;  /* 0x0000000400027c11 */ /* 0x001fc8000f8010ff */
[----:B------:R-:W-:-:S05]  /*1dc0*/  LEA.HI.X R3, R0, UR5, R3, 0x2, P0 ;  /* 0x0000000500037c11 */ /* 0x000fca00080f1403 */
[----:B------:R-:W-:Y:S01]  /*1dd0*/  STG.E desc[UR10][R2.64], R32 ;  /* 0x0000002002007986 */ /* 0x000fe2000c10190a */
[----:B------:R-:W-:Y:S05]  /*1de0*/  EXIT ;  /* 0x000000000000794d */ /* 0x000fea0003800000 */
.L_x_4:
[----:B------:R-:W-:Y:S01]  /*1df0*/  P2R R50, PR, RZ, 0x1 ;  /* 0x00000001ff327803 */ /* 0x000fe20000000000 */
[----:B------:R-:W-:Y:S01]  /*1e00*/  BAR.SYNC.DEFER_BLOCKING 0x0 ;  /* 0x0000000000007b1d */ /* 0x000fe20000010000 */
[C---:B------:R-:W-:Y:S02]  /*1e10*/  LOP3.LUT P0, RZ, R30.reuse, 0x2, RZ, 0xc0, !PT ;  /* 0x000000021eff7812 */ /* 0x040fe4000780c0ff */
[----:B------:R-:W-:Y:S02]  /*1e20*/  P2R R51, PR, RZ, 0x2 ;  /* 0x00000002ff337803 */ /* 0x000fe40000000000 */
[----:B------:R-:W-:Y:S02]  /*1e30*/  P2R R48, PR, RZ, 0x1 ;  /* 0x00000001ff307803 */ /* 0x000fe40000000000 */
[C---:B------:R-:W-:Y:S02]  /*1e40*/  LOP3.LUT P0, RZ, R30.reuse, 0x1, RZ, 0xc0, !PT ;  /* 0x000000011eff7812 */ /* 0x040fe4000780c0ff */
[----:B------:R-:W-:-:S02]  /*1e50*/  LOP3.LUT P1, RZ, R30, 0x4, RZ, 0xc0, !PT ;  /* 0x000000041eff7812 */ /* 0x000fc4000782c0ff */
[----:B------:R-:W-:Y:S02]  /*1e60*/  P2R R52, PR, RZ, 0x4 ;  /* 0x00000004ff347803 */ /* 0x000fe40000000000 */
[C---:B------:R-:W-:Y:S02]  /*1e70*/  LOP3.LUT P2, RZ, R30.reuse, 0x8, RZ, 0xc0, !PT ;  /* 0x000000081eff7812 */ /* 0x040fe4000784c0ff */
[----:B------:R-:W-:Y:S02]  /*1e80*/  P2R R53, PR, RZ, 0x8 ;  /* 0x00000008ff357803 */ /* 0x000fe40000000000 */
[----:B------:R-:W-:Y:S02]  /*1e90*/  LOP3.LUT P3, RZ, R30, 0x10, RZ, 0xc0, !PT ;  /* 0x000000101eff7812 */ /* 0x000fe4000786c0ff */
[----:B------:R-:W-:Y:S02]  /*1ea0*/  P2R R54, PR, RZ, 0x10 ;  /* 0x00000010ff367803 */ /* 0x000fe40000000000 */
[----:B------:R-:W-:-:S02]  /*1eb0*/  @!P0 LEA R49, R38, UR4, 0x2 ;  /* 0x0000000426318c11 */ /* 0x000fc4000f8e10ff */
[----:B------:R-:W-:Y:S02]  /*1ec0*/  LOP3.LUT P4, RZ, R30, 0x20, RZ, 0xc0, !PT ;  /* 0x000000201eff7812 */ /* 0x000fe4000788c0ff */
[----:B------:R-:W-:Y:S01]  /*1ed0*/  P2R R55, PR, RZ, 0x20 ;  /* 0x00000020ff377803 */ /* 0x000fe20000000000 */
[----:B-----5:R0:W-:Y:S01]  /*1ee0*/  @!P0 STS [R49], R2 ;  /* 0x0000000231008388 */ /* 0x0201e20000000800 */
[----:B------:R-:W-:Y:S02]  /*1ef0*/  ISETP.NE.AND P0, PT, R48, RZ, PT ;  /* 0x000000ff3000720c */ /* 0x000fe40003f05270 */
[C---:B------:R-:W-:Y:S02]  /*1f00*/  LOP3.LUT P5, RZ, R30.reuse, 0x40, RZ, 0xc0, !PT ;  /* 0x000000401eff7812 */ /* 0x040fe400078ac0ff */
[----:B------:R-:W-:Y:S02]  /*1f10*/  LOP3.LUT P6, RZ, R30, 0x80, RZ, 0xc0, !PT ;  /* 0x000000801eff7812 */ /* 0x000fe400078cc0ff */
[----:B------:R-:W-:-:S02]  /*1f20*/  @!P2 LEA R36, R36, UR4, 0x2 ;  /* 0x000000042424ac11 */ /* 0x000fc4000f8e10ff */
[----:B------:R-:W-:Y:S02]  /*1f30*/  @!P3 LEA R37, R37, UR4, 0x2 ;  /* 0x000000042525bc11 */ /* 0x000fe4000f8e10ff */
[----:B------:R-:W-:-:S03]  /*1f40*/  @!P4 LEA R42, R42, UR4, 0x2 ;  /* 0x000000042a2acc11 */ /* 0x000fc6000f8e10ff */
[----:B------:R-:W-:Y:S02]  /*1f50*/  @!P0 LEA R30, R33, UR4, 0x2 ;  /* 0x00000004211e8c11 */ /* 0x000fe4000f8e10ff */
[----:B------:R-:W-:Y:S02]  /*1f60*/  @!P1 LEA R33, R34, UR4, 0x2 ;  /* 0x0000000422219c11 */ /* 0x000fe4000f8e10ff */
[----:B0-----:R-:W-:Y:S01]  /*1f70*/  @!P5 LEA R49, R40, UR4, 0x2 ;  /* 0x000000042831dc11 */ /* 0x001fe2000f8e10ff */
[----:B------:R0:W-:Y:S01]  /*1f80*/  @!P0 STS [R30], R3 ;  /* 0x000000031e008388 */ /* 0x0001e20000000800 */
[----:B------:R-:W-:Y:S02]  /*1f90*/  ISETP.NE.AND P0, PT, R50, RZ, PT ;  /* 0x000000ff3200720c */ /* 0x000fe40003f05270 */
[----:B------:R-:W-:Y:S01]  /*1fa0*/  @!P6 LEA R2, R45, UR4, 0x2 ;  /* 0x000000042d02ec11 */ /* 0x000fe2000f8e10ff */
[----:B------:R1:W-:Y:S01]  /*1fb0*/  @!P1 STS [R33], R20 ;  /* 0x0000001421009388 */ /* 0x0003e20000000800 */
[----:B------:R-:W-:-:S03]  /*1fc0*/  ISETP.NE.AND P1, PT, R51, RZ, PT ;  /* 0x000000ff3300720c */ /* 0x000fc60003f25270 */
[----:B------:R2:W-:Y:S01]  /*1fd0*/  @!P2 STS [R36], R21 ;  /* 0x000000152400a388 */ /* 0x0005e20000000800 */
[----:B------:R-:W-:-:S03]  /*1fe0*/  ISETP.NE.AND P2, PT, R52, RZ, PT ;  /* 0x000000ff3400720c */ /* 0x000fc60003f45270 */
[----:B------:R3:W-:Y:S01]  /*1ff0*/  @!P3 STS [R37], R22 ;  /* 0x000000162500b388 */ /* 0x0007e20000000800 */
[----:B------:R-:W-:Y:S02]  /*2000*/  ISETP.NE.AND P3, PT, R53, RZ, PT ;  /* 0x000000ff3500720c */ /* 0x000fe40003f65270 */
[----:B0-----:R-:W-:Y:S01]  /*2010*/  @!P0 LEA R3, R44, UR4, 0x2 ;  /* 0x000000042c038c11 */ /* 0x001fe2000f8e10ff */
[----:B------:R0:W-:Y:S01]  /*2020*/  @!P4 STS [R42], R23 ;  /* 0x000000172a00c388 */ /* 0x0001e20000000800 */
[----:B------:R-:W-:Y:S02]  /*2030*/  ISETP.NE.AND P4, PT, R54, RZ, PT ;  /* 0x000000ff3600720c */ /* 0x000fe40003f85270 */
[----:B-1----:R-:W-:Y:S01]  /*2040*/  @!P1 LEA R20, R47, UR4, 0x2 ;  /* 0x000000042f149c11 */ /* 0x002fe2000f8e10ff */
[----:B------:R0:W-:Y:S01]  /*2050*/  @!P5 STS [R49], R24 ;  /* 0x000000183100d388 */ /* 0x0001e20000000800 */
[----:B------:R-:W-:Y:S02]  /*2060*/  ISETP.NE.AND P5, PT, R55, RZ, PT ;  /* 0x000000ff3700720c */ /* 0x000fe40003fa5270 */
[----:B--2---:R-:W-:Y:S01]  /*2070*/  @!P2 LEA R21, R46, UR4, 0x2 ;  /* 0x000000042e15ac11 */ /* 0x004fe2000f8e10ff */
[----:B------:R0:W-:Y:S02]  /*2080*/  @!P6 STS [R2], R25 ;  /* 0x000000190200e388 */ /* 0x0001e40000000800 */
[----:B---3--:R-:W-:-:S02]  /*2090*/  @!P3 LEA R22, R43, UR4, 0x2 ;  /* 0x000000042b16bc11 */ /* 0x008fc4000f8e10ff */
[----:B------:R0:W-:Y:S01]  /*20a0*/  @!P0 STS [R3], R26 ;  /* 0x0000001a03008388 */ /* 0x0001e20000000800 */
[----:B------:R-:W-:Y:S02]  /*20b0*/  ISETP.GE.U32.AND P0, PT, R0, R35, PT ;  /* 0x000000230000720c */ /* 0x000fe40003f06070 */
[----:B------:R-:W-:Y:S01]  /*20c0*/  @!P4 LEA R30, R41, UR4, 0x2 ;  /* 0x00000004291ecc11 */ /* 0x000fe2000f8e10ff */
[----:B------:R0:W-:Y:S02]  /*20d0*/  @!P1 STS [R20], R27 ;  /* 0x0000001b14009388 */ /* 0x0001e40000000800 */
[----:B------:R-:W-:Y:S02]  /*20e0*/  @!P5 LEA R39, R39, UR4, 0x2 ;  /* 0x000000042727dc11 */ /* 0x000fe4000f8e10ff */
[----:B------:R0:W-:Y:S04]  /*20f0*/  @!P2 STS [R21], R28 ;  /* 0x0000001c1500a388 */ /* 0x0001e80000000800 */
[----:B------:R0:W-:Y:S04]  /*2100*/  @!P3 STS [R22], R29 ;  /* 0x0000001d1600b388 */ /* 0x0001e80000000800 */
[----:B------:R0:W-:Y:S04]  /*2110*/  @!P4 STS [R30], R31 ;  /* 0x0000001f1e00c388 */ /* 0x0001e80000000800 */
[----:B------:R0:W-:Y:S01]  /*2120*/  @!P5 STS [R39], R32 ;  /* 0x000000202700d388 */ /* 0x0001e20000000800 */
[----:B------:R-:W-:Y:S06]  /*2130*/  BAR.SYNC.DEFER_BLOCKING 0x0 ;  /* 0x0000000000007b1d */ /* 0x000fec0000010000 */
[----:B------:R-:W-:Y:S05]  /*2140*/  @P0 EXIT ;  /* 0x000000000000094d */ /* 0x000fea0003800000 */
[----:B------:R-:W-:Y:S01]  /*2150*/  IADD3 R5, PT, PT, R7, R5, R6 ;  /* 0x0000000507057210 */ /* 0x000fe20007ffe006 */
[----:B------:R-:W1:Y:S01]  /*2160*/  LDCU.64 UR6, c[0x0][0x390] ;  /* 0x00007200ff0677ac */ /* 0x000e620008000a00 */
[----:B0-----:R-:W-:Y:S01]  /*2170*/  LOP3.LUT R2, RZ, R0, RZ, 0x33, !PT ;  /* 0x00000000ff027212 */ /* 0x001fe200078e33ff */
[----:B------:R-:W-:Y:S01]  /*2180*/  BSSY.RECONVERGENT B0, `(.L_x_45) ;  /* 0x0000025000007945 */ /* 0x000fe20003800200 */
[----:B------:R-:W-:-:S04]  /*2190*/  IADD3 R5, PT, PT, R9, R5, R8 ;  /* 0x0000000509057210 */ /* 0x000fc80007ffe008 */
[----:B------:R-:W-:-:S04]  /*21a0*/  IADD3 R5, PT, PT, R11, R5, R10 ;  /* 0x000000050b057210 */ /* 0x000fc80007ffe00a */
[----:B------:R-:W-:-:S04]  /*21b0*/  IADD3 R5, PT, PT, R13, R5, R12 ;  /* 0x000000050d057210 */ /* 0x000fc80007ffe00c */
[----:B------:R-:W-:-:S04]  /*21c0*/  IADD3 R5, PT, PT, R15, R5, R14 ;  /* 0x000000050f057210 */ /* 0x000fc80007ffe00e */
[----:B------:R-:W-:-:S04]  /*21d0*/  IADD3 R5, PT, PT, R17, R5, R16 ;  /* 0x0000000511057210 */ /* 0x000fc80007ffe010 */
[----:B------:R-:W-:-:S04]  /*21e0*/  IADD3 R5, PT, PT, R19, R5, R18 ;  /* 0x0000000513057210 */ /* 0x000fc80007ffe012 */
[----:B------:R-:W-:-:S04]  /*21f0*/  IADD3 R10, PT, PT, R2, R5, R4 ;  /* 0x00000005020a7210 */ /* 0x000fc80007ffe004 */
[----:B------:R-:W-:-:S04]  /*2200*/  LOP3.LUT R2, R10, 0x600, RZ, 0xc0, !PT ;  /* 0x000006000a027812 */ /* 0x000fc800078ec0ff */
[----:B------:R-:W-:-:S13]  /*2210*/  ISETP.NE.AND P0, PT, R2, 0x600, PT ;  /* 0x000006000200780c */ /* 0x000fda0003f05270 */
[----:B-1----:R-:W-:Y:S05]  /*2220*/  @!P0 BRA `(.L_x_46) ;  /* 0x0000000000688947 */ /* 0x002fea0003800000 */
[----:B------:R-:W-:Y:S01]  /*2230*/  LEA.HI R2, R10, 0x1, RZ, 0x17 ;  /* 0x000000010a027811 */ /* 0x000fe200078fb8ff */
[----:B------:R-:W-:Y:S01]  /*2240*/  BSSY.RECONVERGENT B1, `(.L_x_47) ;  /* 0x0000017000017945 */ /* 0x000fe20003800200 */
[----:B------:R-:W-:Y:S01]  /*2250*/  LEA R6, R0, UR4, 0x2 ;  /* 0x0000000400067c11 */ /* 0x000fe2000f8e10ff */
[----:B------:R-:W-:Y:S01]  /*2260*/  IMAD.MOV.U32 R9, RZ, RZ, R0 ;  /* 0x000000ffff097224 */ /* 0x000fe200078e0000 */
[----:B------:R-:W-:Y:S01]  /*2270*/  LOP3.LUT R2, R2, 0x3, RZ, 0xc0, !PT ;  /* 0x0000000302027812 */ /* 0x000fe200078ec0ff */
[----:B------:R-:W-:-:S04]  /*2280*/  IMAD.MOV.U32 R11, RZ, RZ, RZ ;  /* 0x000000ffff0b7224 */ /* 0x000fc800078e00ff */
[----:B------:R-:W-:-:S07]  /*2290*/  IMAD.MOV R0, RZ, RZ, -R2 ;  /* 0x000000ffff007224 */ /* 0x000fce00078e0a02 */
.L_x_48:
[----:B------:R-:W-:Y:S02]  /*22a0*/  ISETP.NE.AND P0, PT, RZ, UR8, PT ;  /* 0x00000008ff007c0c */ /* 0x000fe4000bf05270 */
[----:B0-----:R-:W-:Y:S01]  /*22b0*/  CS2R R2, SRZ ;  /* 0x0000000000027805 */ /* 0x001fe2000001ff00 */
[----:B------:R0:W1:Y:S10]  /*22c0*/  LDS R13, [R6] ;  /* 0x00000000060d7984 */ /* 0x0000740000000800 */
[----:B------:R-:W2:Y:S02]  /*22d0*/  @!P0 LDC.64 R4, c[0x0][0x3d8] ;  /* 0x0000f600ff048b82 */ /* 0x000ea40000000a00 */
[----:B--2---:R-:W2:Y:S01]  /*22e0*/  @!P0 LDG.E.64 R2, desc[UR10][R4.64] ;  /* 0x0000000a04028981 */ /* 0x004ea2000c1e1b00 */
[----:B------:R-:W-:-:S02]  /*22f0*/  VIADD R0, R0, 0x1 ;  /* 0x0000000100007836 */ /* 0x000fc40000000000 */
[----:B0-----:R-:W-:Y:S01]  /*2300*/  VIADD R6, R6, 0x800 ;  /* 0x0000080006067836 */ /* 0x001fe20000000000 */
[----:B--2---:R-:W-:-:S05]  /*2310*/  IADD3 R7, P0, PT, R9, R2, RZ ;  /* 0x0000000209077210 */ /* 0x004fca0007f1e0ff */
[----:B------:R-:W-:Y:S01]  /*2320*/  IMAD.X R8, R11, 0x1, R3, P0 ;  /* 0x000000010b087824 */ /* 0x000fe200000e0603 */
[----:B------:R-:W-:-:S04]  /*2330*/  LEA R2, P0, R7, UR6, 0x2 ;  /* 0x0000000607027c11 */ /* 0x000fc8000f8010ff */
[----:B------:R-:W-:Y:S02]  /*2340*/  LEA.HI.X R3, R7, UR7, R8, 0x2, P0 ;  /* 0x0000000707037c11 */ /* 0x000fe400080f1408 */
[----:B------:R-:W-:Y:S02]  /*2350*/  ISETP.NE.AND P0, PT, R0, RZ, PT ;  /* 0x000000ff0000720c */ /* 0x000fe40003f05270 */
[----:B------:R-:W-:Y:S01]  /*2360*/  IADD3 R7, P1, PT, R9, 0x200, RZ ;  /* 0x0000020009077810 */ /* 0x000fe20007f3e0ff */
[----:B-1----:R0:W-:Y:S04]  /*2370*/  STG.E desc[UR10][R2.64], R13 ;  /* 0x0000000d02007986 */ /* 0x0021e8000c10190a */
[----:B------:R-:W-:Y:S02]  /*2380*/  IMAD.MOV.U32 R9, RZ, RZ, R7 ;  /* 0x000000ffff097224 */ /* 0x000fe400078e0007 */
[----:B------:R-:W-:-:S04]  /*2390*/  IMAD.X R11, RZ, RZ, R11, P1 ;  /* 0x000000ffff0b7224 */ /* 0x000fc800008e060b */
[----:B------:R-:W-:Y:S05]  /*23a0*/  @P0 BRA `(.L_x_48) ;  /* 0xfffffffc00bc0947 */ /* 0x000fea000383ffff */
[----:B------:R-:W-:Y:S05]  /*23b0*/  BSYNC.RECONVERGENT B1 ;  /* 0x0000000000017941 */ /* 0x000fea0003800200 */
.L_x_47:
[----:B------:R-:W-:-:S07]  /*23c0*/  IMAD.MOV.U32 R0, RZ, RZ, R7 ;  /* 0x000000ffff007224 */ /* 0x000fce00078e0007 */
.L_x_46:
[----:B------:R-:W-:Y:S05]  /*23d0*/  BSYNC.RECONVERGENT B0 ;  /* 0x0000000000007941 */ /* 0x000fea0003800200 */
.L_x_45:
[----:B------:R-:W-:-:S13]  /*23e0*/  ISETP.GE.U32.AND P0, PT, R10, 0x600, PT ;  /* 0x000006000a00780c */ /* 0x000fda0003f06070 */
[----:B------:R-:W-:Y:S05]  /*23f0*/  @!P0 EXIT ;  /* 0x000000000000894d */ /* 0x000fea0003800000 */
[----:B------:R-:W1:Y:S01]  /*2400*/  S2UR UR5, SR_CgaCtaId ;  /* 0x00000000000579c3 */ /* 0x000e620000008800 */
[----:B------:R-:W-:Y:S01]  /*2410*/  UMOV UR4, 0x400 ;  /* 0x0000040000047882 */ /* 0x000fe20000000000 */
[----:B------:R-:W-:Y:S01]  /*2420*/  UISETP.NE.AND UP0, UPT, UR8, URZ, UPT ;  /* 0x000000ff0800728c */ /* 0x000fe2000bf05270 */
[----:B------:R-:W-:Y:S02]  /*2430*/  IMAD.MOV.U32 R15, RZ, RZ, RZ ;  /* 0x000000ffff0f7224 */ /* 0x000fe400078e00ff */
[----:B------:R-:W-:-:S03]  /*2440*/  IMAD.MOV.U32 R17, RZ, RZ, RZ ;  /* 0x000000ffff117224 */ /* 0x000fc600078e00ff */
[----:B0-----:R-:W0:Y:S01]  /*2450*/  LDC.64 R2, c[0x0][0x390] ;  /* 0x0000e400ff027b82 */ /* 0x001e220000000a00 */
[----:B------:R-:W-:Y:S01]  /*2460*/  PLOP3.LUT P0, PT, PT, PT, UP0, 0x80, 0x8 ;  /* 0x000000000008781c */ /* 0x000fe20003f0f008 */
[----:B------:R-:W-:Y:S02]  /*2470*/  UISETP.NE.AND UP0, UPT, UR8, URZ, UPT ;  /* 0x000000ff0800728c */ /* 0x000fe4000bf05270 */
[----:B-1----:R-:W-:-:S06]  /*2480*/  ULEA UR4, UR5, UR4, 0x18 ;  /* 0x0000000405047291 */ /* 0x002fcc000f8ec0ff */
[C---:B------:R-:W-:Y:S01]  /*2490*/  LEA R14, R0.reuse, UR4, 0x2 ;  /* 0x00000004000e7c11 */ /* 0x040fe2000f8e10ff */
[----:B0-----:R-:W-:-:S04]  /*24a0*/  IMAD.WIDE.U32 R2, R0, 0x4, R2 ;  /* 0x0000000400027825 */ /* 0x001fc800078e0002 */
[----:B------:R-:W-:-:S07]  /*24b0*/  VIADD R14, R14, 0x1000 ;  /* 0x000010000e0e7836 */ /* 0x000fce0000000000 */
.L_x_49:
[----:B------:R-:W0:Y:S01]  /*24c0*/  @!P0 LDC.64 R8, c[0x0][0x3d8] ;  /* 0x0000f600ff088b82 */ /* 0x000e220000000a00 */
[----:B-1----:R-:W-:Y:S01]  /*24d0*/  CS2R R4, SRZ ;  /* 0x0000000000047805 */ /* 0x002fe2000001ff00 */
[----:B------:R-:W1:Y:S04]  /*24e0*/  LDS R19, [R14+-0x1000] ;  /* 0xfff000000e137984 */ /* 0x000e680000000800 */
[----:B------:R-:W2:Y:S04]  /*24f0*/  LDS R21, [R14+-0x800] ;  /* 0xfff800000e157984 */ /* 0x000ea80000000800 */
[----:B0-----:R-:W3:Y:S01]  /*2500*/  @!P0 LDG.E.64 R4, desc[UR10][R8.64] ;  /* 0x0000000a08048981 */ /* 0x001ee2000c1e1b00 */
[----:B------:R-:W-:-:S13]  /*2510*/  PLOP3.LUT P0, PT, PT, PT, UP0, 0x80, 0x8 ;  /* 0x000000000008781c */ /* 0x000fda0003f0f008 */
[----:B------:R-:W0:Y:S01]  /*2520*/  @!P0 LDC.64 R10, c[0x0][0x3d8] ;  /* 0x0000f600ff0a8b82 */ /* 0x000e220000000a00 */
[----:B---3--:R-:W-:-:S04]  /*2530*/  LEA R7, P1, R4, R15, 0x2 ;  /* 0x0000000f04077211 */ /* 0x008fc800078210ff */
[----:B------:R-:W-:Y:S02]  /*2540*/  LEA.HI.X R5, R4, R17, R5, 0x2, P1 ;  /* 0x0000001104057211 */ /* 0x000fe400008f1405 */
[----:B------:R-:W-:-:S05]  /*2550*/  IADD3 R6, P1, PT, R2, R7, RZ ;  /* 0x0000000702067210 */ /* 0x000fca0007f3e0ff */
[----:B------:R-:W-:Y:S01]  /*2560*/  IMAD.X R7, R3, 0x1, R5, P1 ;  /* 0x0000000103077824 */ /* 0x000fe200008e0605 */
[----:B------:R-:W-:-:S04]  /*2570*/  CS2R R4, SRZ ;  /* 0x0000000000047805 */ /* 0x000fc8000001ff00 */
[----:B-1----:R1:W-:Y:S04]  /*2580*/  STG.E desc[UR10][R6.64], R19 ;  /* 0x0000001306007986 */ /* 0x0023e8000c10190a */
[----:B0-----:R-:W3:Y:S01]  /*2590*/  @!P0 LDG.E.64 R4, desc[UR10][R10.64] ;  /* 0x0000000a0a048981 */ /* 0x001ee2000c1e1b00 */
[----:B------:R-:W0:Y:S03]  /*25a0*/  @!P0 LDC.64 R12, c[0x0][0x3d8] ;  /* 0x0000f600ff0c8b82 */ /* 0x000e260000000a00 */
[----:B------:R-:W4:Y:S01]  /*25b0*/  LDS R19, [R14] ;  /* 0x000000000e137984 */ /* 0x000f220000000800 */
[----:B---3--:R-:W-:-:S04]  /*25c0*/  LEA R9, P1, R4, R15, 0x2 ;  /* 0x0000000f04097211 */ /* 0x008fc800078210ff */
[----:B------:R-:W-:Y:S02]  /*25d0*/  LEA.HI.X R5, R4, R17, R5, 0x2, P1 ;  /* 0x0000001104057211 */ /* 0x000fe400008f1405 */
[----:B------:R-:W-:-:S05]  /*25e0*/  IADD3 R8, P1, PT, R2, R9, RZ ;  /* 0x0000000902087210 */ /* 0x000fca0007f3e0ff */
[----:B------:R-:W-:Y:S01]  /*25f0*/  IMAD.X R9, R3, 0x1, R5, P1 ;  /* 0x0000000103097824 */ /* 0x000fe200008e0605 */
[----:B------:R-:W-:-:S04]  /*2600*/  CS2R R4, SRZ ;  /* 0x0000000000047805 */ /* 0x000fc8000001ff00 */
[----:B--2---:R-:W-:Y:S04]  /*2610*/  STG.E desc[UR10][R8.64+0x800], R21 ;  /* 0x0008001508007986 */ /* 0x004fe8000c10190a */
[----:B0-----:R-:W1:Y:S01]  /*2620*/  @!P0 LDG.E.64 R4, desc[UR10][R12.64] ;  /* 0x0000000a0c048981 */ /* 0x001e62000c1e1b00 */
[----:B------:R-:W0:Y:S03]  /*2630*/  @!P0 LDC.64 R10, c[0x0][0x3d8] ;  /* 0x0000f600ff0a8b82 */ /* 0x000e260000000a00 */
[----:B------:R2:W3:Y:S01]  /*2640*/  LDS R21, [R14+0x800] ;  /* 0x000800000e157984 */ /* 0x0004e20000000800 */
[----:B-1----:R-:W-:-:S04]  /*2650*/  LEA R7, P1, R4, R15, 0x2 ;  /* 0x0000000f04077211 */ /* 0x002fc800078210ff */
[----:B------:R-:W-:Y:S02]  /*2660*/  LEA.HI.X R5, R4, R17, R5, 0x2, P1 ;  /* 0x0000001104057211 */ /* 0x000fe400008f1405 */
[----:B------:R-:W-:-:S05]  /*2670*/  IADD3 R6, P1, PT, R2, R7, RZ ;  /* 0x0000000702067210 */ /* 0x000fca0007f3e0ff */
[----:B------:R-:W-:Y:S01]  /*2680*/  IMAD.X R7, R3, 0x1, R5, P1 ;  /* 0x0000000103077824 */ /* 0x000fe200008e0605 */
[----:B------:R-:W-:-:S04]  /*2690*/  CS2R R4, SRZ ;  /* 0x0000000000047805 */ /* 0x000fc8000001ff00 */
[----:B----4-:R1:W-:Y:S04]  /*26a0*/  STG.E desc[UR10][R6.64+0x1000], R19 ;  /* 0x0010001306007986 */ /* 0x0103e8000c10190a */
[----:B0-----:R-:W4:Y:S01]  /*26b0*/  @!P0 LDG.E.64 R4, desc[UR10][R10.64] ;  /* 0x0000000a0a048981 */ /* 0x001f22000c1e1b00 */
[----:B------:R-:W-:Y:S02]  /*26c0*/  VIADD R0, R0, 0x800 ;  /* 0x0000080000007836 */ /* 0x000fe40000000000 */
[----:B--2---:R-:W-:Y:S01]  /*26d0*/  VIADD R14, R14, 0x2000 ;  /* 0x000020000e0e7836 */ /* 0x004fe20000000000 */
[----:B----4-:R-:W-:Y:S02]  /*26e0*/  LEA R9, P1, R4, R15, 0x2 ;  /* 0x0000000f04097211 */ /* 0x010fe400078210ff */
[----:B------:R-:W-:-:S02]  /*26f0*/  IADD3 R15, P2, PT, R15, 0x2000, RZ ;  /* 0x000020000f0f7810 */ /* 0x000fc40007f5e0ff */
[----:B------:R-:W-:Y:S02]  /*2700*/  LEA.HI.X R5, R4, R17, R5, 0x2, P1 ;  /* 0x0000001104057211 */ /* 0x000fe400008f1405 */
[----:B------:R-:W-:Y:S01]  /*2710*/  IADD3 R4, P1, PT, R2, R9, RZ ;  /* 0x0000000902047210 */ /* 0x000fe20007f3e0ff */
[----:B------:R-:W-:-:S04]  /*2720*/  IMAD.X R17, RZ, RZ, R17, P2 ;  /* 0x000000ffff117224 */ /* 0x000fc800010e0611 */
[----:B------:R-:W-:Y:S01]  /*2730*/  IMAD.X R5, R3, 0x1, R5, P1 ;  /* 0x0000000103057824 */ /* 0x000fe200008e0605 */
[----:B------:R-:W-:-:S04]  /*2740*/  ISETP.GE.AND P1, PT, R0, R35, PT ;  /* 0x000000230000720c */ /* 0x000fc80003f26270 */
[----:B---3--:R1:W-:Y:S09]  /*2750*/  STG.E desc[UR10][R4.64+0x1800], R21 ;  /* 0x0018001504007986 */ /* 0x0083f2000c10190a */
[----:B------:R-:W-:Y:S05]  /*2760*/  @!P1 BRA `(.L_x_49) ;  /* 0xfffffffc00549947 */ /* 0x000fea000383ffff */
[----:B------:R-:W-:Y:S05]  /*2770*/  EXIT ;  /* 0x000000000000794d */ /* 0x000fea0003800000 */
.L_x_1:
[----:B------:R-:W0:Y:S01]  /*2780*/  S2R R52, SR_TID.X ;  /* 0x0000000000347919 */ /* 0x000e220000002100 */
[----:B------:R-:W1:Y:S01]  /*2790*/  LDCU UR4, c[0x0][0x374] ;  /* 0x00006e80ff0477ac */ /* 0x000e620008000800 */
[----:B------:R-:W2:Y:S01]  /*27a0*/  LDC.64 R2, c[0x0][0x3d0] ;  /* 0x0000f400ff027b82 */ /* 0x000ea20000000a00 */
[----:B------:R-:W3:Y:S01]  /*27b0*/  LDCU.U8 UR5, c[0x0][0x3c0] ;  /* 0x00007800ff0577ac */ /* 0x000ee20008000000 */
[----:B------:R-:W4:Y:S01]  /*27c0*/  LDCU.64 UR12, c[0x0][0x380] ;  /* 0x00007000ff0c77ac */ /* 0x000f220008000a00 */
[----:B------:R-:W4:Y:S01]  /*27d0*/  LDCU.64 UR14, c[0x0][0x388] ;  /* 0x00007100ff0e77ac */ /* 0x000f220008000a00 */
[----:B-1----:R-:W-:Y:S01]  /*27e0*/  UIMAD UR4, UR6, UR4, UR7 ;  /* 0x00000004060472a4 */ /* 0x002fe2000f8e0207 */
[----:B---3--:R-:W-:-:S03]  /*27f0*/  ISETP.NE.AND P2, PT, RZ, UR5, PT ;  /* 0x00000005ff007c0c */ /* 0x008fc6000bf45270 */
[----:B------:R-:W-:Y:S01]  /*2800*/  UIMAD UR5, UR4, 0x1c00, URZ ;  /* 0x00001c00040578a4 */ /* 0x000fe2000f8e02ff */
[----:B--2---:R-:W-:-:S03]  /*2810*/  SEL R0, R2, RZ, !P2 ;  /* 0x000000ff02007207 */ /* 0x004fc60005000000 */
[----:B------:R-:W-:Y:S01]  /*2820*/  USHF.R.S32.HI UR8, URZ, 0x1f, UR5 ;  /* 0x0000001fff087899 */ /* 0x000fe20008011405 */
[----:B------:R-:W-:Y:S01]  /*2830*/  SEL R3, R3, RZ, !P2 ;  /* 0x000000ff03037207 */ /* 0x000fe20005000000 */
[----:B0-----:R-:W-:-:S05]  /*2840*/  IMAD R5, R52, 0xe, RZ ;  /* 0x0000000e34057824 */ /* 0x001fca00078e02ff */
[----:B------:R-:W-:-:S04]  /*2850*/  IADD3 R0, P0, P1, R5, UR5, R0 ;  /* 0x0000000505007c10 */ /* 0x000fc8000f91e000 */
[----:B------:R-:W-:Y:S01]  /*2860*/  IADD3.X R3, PT, PT, RZ, UR8, R3, P0, P1 ;  /* 0x00000008ff037c10 */ /* 0x000fe200087e2403 */
[----:B------:R-:W0:Y:S01]  /*2870*/  LDCU.64 UR8, c[0x0][0x3a8] ;  /* 0x00007500ff0877ac */ /* 0x000e220008000a00 */
[C---:B----4-:R-:W-:Y:S02]  /*2880*/  LEA R16, P0, R0.reuse, UR12, 0x2 ;  /* 0x0000000c00107c11 */ /* 0x050fe4000f8010ff */
[C---:B------:R-:W-:Y:S02]  /*2890*/  LEA R10, P1, R0.reuse, UR14, 0x3 ;  /* 0x0000000e000a7c11 */ /* 0x040fe4000f8218ff */
        /* <DEDUP_REMOVED lines=30> */
[----:B------:R4:W4:Y:S01]  /*2a80*/  LDG.E.64 R46, desc[UR10][R10.64+0x68] ;  /* 0x0000680a0a2e7981 */ /* 0x000922000c1e1b00 */
[----:B-1----:R-:W-:Y:S01]  /*2a90*/  IMAD.MOV.U32 R17, RZ, RZ, 0x2 ;  /* 0x00000002ff117424 */ /* 0x002fe200078e00ff */
[----:B------:R-:W-:Y:S01]  /*2aa0*/  UMOV UR5, 0x400 ;  /* 0x0000040000057882 */ /* 0x000fe20000000000 */
[----:B------:R-:W-:Y:S01]  /*2ab0*/  SHF.R.U32.HI R51, RZ, 0x5, R52 ;  /* 0x00000005ff337819 */ /* 0x000fe20000011634 */
[----:B------:R-:W-:Y:S06]  /*2ac0*/  BAR.SYNC.DEFER_BLOCKING 0x0 ;  /* 0x0000000000007b1d */ /* 0x000fec0000010000 */
[----:B0-----:R-:W-:-:S02]  /*2ad0*/  DSETP.GTU.AND P0, PT, R48, UR8, PT ;  /* 0x0000000830007e2a */ /* 0x001fc4000bf0c000 */
[----:B--2---:R-:W-:-:S04]  /*2ae0*/  DSETP.GTU.AND P1, PT, R30, UR8, PT ;  /* 0x000000081e007e2a */ /* 0x004fc8000bf2c000 */
[----:B------:R-:W-:Y:S01]  /*2af0*/  SEL R16, RZ, 0x1, P0 ;  /* 0x00000001ff107807 */ /* 0x000fe20000000000 */
[----:B---3--:R-:W-:-:S07]  /*2b00*/  DSETP.GTU.AND P2, PT, R8, UR8, PT ;  /* 0x0000000808007e2a */ /* 0x008fce000bf4c000 */
[----:B------:R-:W-:Y:S01]  /*2b10*/  @P0 IMAD.MOV R17, RZ, RZ, 0x1 ;  /* 0x00000001ff110424 */ /* 0x000fe200078e02ff */
[----:B----4-:R-:W-:Y:S01]  /*2b20*/  DSETP.GTU.AND P0, PT, R12, UR8, PT ;  /* 0x000000080c007e2a */ /* 0x010fe2000bf0c000 */
[----:B------:R-:W-:Y:S01]  /*2b30*/  @P1 IMAD.MOV R17, RZ, RZ, R16 ;  /* 0x000000ffff111224 */ /* 0x000fe200078e0210 */
[----:B------:R-:W-:-:S03]  /*2b40*/  DSETP.GTU.AND P1, PT, R14, UR8, PT ;  /* 0x000000080e007e2a */ /* 0x000fc6000bf2c000 */
[----:B------:R-:W-:Y:S02]  /*2b50*/  VIADD R16, R17, 0x1 ;  /* 0x0000000111107836 */ /* 0x000fe40000000000 */
[----:B------:R-:W-:-:S04]  /*2b60*/  @P2 IMAD.MOV R16, RZ, RZ, R17 ;  /* 0x000000ffff102224 */ /* 0x000fc800078e0211 */
[----:B------:R-:W-:-:S03]  /*2b70*/  VIADD R10, R16, 0x1 ;  /* 0x00000001100a7836 */ /* 0x000fc60000000000 */
[----:B------:R-:W-:Y:S01]  /*2b80*/  @P0 IMAD.MOV R10, RZ, RZ, R16 ;  /* 0x000000ffff0a0224 */ /* 0x000fe200078e0210 */
[----:B------:R-:W-:-:S03]  /*2b90*/  DSETP.GTU.AND P0, PT, R28, UR8, PT ;  /* 0x000000081c007e2a */ /* 0x000fc6000bf0c000 */
[----:B------:R-:W-:Y:S02]  /*2ba0*/  VIADD R11, R10, 0x1 ;  /* 0x000000010a0b7836 */ /* 0x000fe40000000000 */
[----:B------:R-:W-:Y:S01]  /*2bb0*/  @P1 IMAD.MOV R11, RZ, RZ, R10 ;  /* 0x000000ffff0b1224 */ /* 0x000fe200078e020a */
[----:B------:R-:W-:-:S03]  /*2bc0*/  DSETP.GTU.AND P1, PT, R32, UR8, PT ;  /* 0x0000000820007e2a */ /* 0x000fc6000bf2c000 */
[----:B------:R-:W-:-:S05]  /*2bd0*/  VIADD R10, R11, 0x1 ;  /* 0x000000010b0a7836 */ /* 0x000fca0000000000 */
        /* <DEDUP_REMOVED lines=19> */
[----:B------:R-:W-:Y:S01]  /*2d10*/  DSETP.GTU.AND P0, PT, R46, UR8, PT ;  /* 0x000000082e007e2a */ /* 0x000fe2000bf0c000 */
[----:B------:R-:W0:Y:S02]  /*2d20*/  S2UR UR8, SR_CgaCtaId ;  /* 0x00000000000879c3 */ /* 0x000e240000008800 */
[----:B------:R-:W-:Y:S02]  /*2d30*/  VIADD R16, R10, 0x1 ;  /* 0x000000010a107836 */ /* 0x000fe40000000000 */
[----:B------:R-:W-:Y:S02]  /*2d40*/  @P1 IMAD.MOV R16, RZ, RZ, R10 ;  /* 0x000000ffff101224 */ /* 0x000fe400078e020a */
[----:B------:R-:W1:Y:S02]  /*2d50*/  S2R R10, SR_LANEID ;  /* 0x00000000000a7919 */ /* 0x000e640000000000 */
[----:B------:R-:W-:-:S05]  /*2d60*/  VIADD R11, R16, 0x1 ;  /* 0x00000001100b7836 */ /* 0x000fca0000000000 */
[----:B------:R-:W-:-:S05]  /*2d70*/  @P0 IMAD.MOV R11, RZ, RZ, R16 ;  /* 0x000000ffff0b0224 */ /* 0x000fca00078e0210 */
[----:B------:R-:W2:Y:S01]  /*2d80*/  SHFL.UP P0, R16, R11, 0x1, RZ ;  /* 0x042000000b107989 */ /* 0x000ea200000000ff */
[----:B0-----:R-:W-:Y:S01]  /*2d90*/  ULEA UR8, UR8, UR5, 0x18 ;  /* 0x0000000508087291 */ /* 0x001fe2000f8ec0ff */
[C---:B-1----:R-:W-:Y:S02]  /*2da0*/  ISETP.NE.AND P1, PT, R10.reuse, 0x1f, PT ;  /* 0x0000001f0a00780c */ /* 0x042fe40003f25270 */
[----:B------:R-:W-:Y:S01]  /*2db0*/  ISETP.NE.AND P2, PT, R10, RZ, PT ;  /* 0x000000ff0a00720c */ /* 0x000fe20003f45270 */
[----:B--2---:R-:W-:-:S05]  /*2dc0*/  @P0 IMAD.IADD R16, R16, 0x1, R11 ;  /* 0x0000000110100824 */ /* 0x004fca00078e020b */
[----:B------:R-:W0:Y:S02]  /*2dd0*/  SHFL.UP P0, R17, R16, 0x2, RZ ;  /* 0x0440000010117989 */ /* 0x000e2400000000ff */
[----:B0-----:R-:W-:-:S03]  /*2de0*/  @P0 IMAD.IADD R17, R16, 0x1, R17 ;  /* 0x0000000110110824 */ /* 0x001fc600078e0211 */
[----:B------:R-:W-:Y:S02]  /*2df0*/  @!P1 SHF.R.U32.HI R16, RZ, 0x3, R52 ;  /* 0x00000003ff109819 */ /* 0x000fe40000011634 */
[----:B------:R-:W0:Y:S02]  /*2e00*/  SHFL.UP P0, R18, R17, 0x4, RZ ;  /* 0x0480000011127989 */ /* 0x000e2400000000ff */
[----:B------:R-:W-:Y:S01]  /*2e10*/  @!P1 LOP3.LUT R61, R16, 0x7c, RZ, 0xc0, !PT ;  /* 0x0000007c103d9812 */ /* 0x000fe200078ec0ff */
[----:B0-----:R-:W-:-:S05]  /*2e20*/  @P0 IMAD.IADD R18, R17, 0x1, R18 ;  /* 0x0000000111120824 */ /* 0x001fca00078e0212 */
[----:B------:R-:W0:Y:S02]  /*2e30*/  SHFL.UP P0, R19, R18, 0x8, RZ ;  /* 0x0500000012137989 */ /* 0x000e2400000000ff */
[----:B0-----:R-:W-:-:S05]  /*2e40*/  @P0 IMAD.IADD R19, R18, 0x1, R19 ;  /* 0x0000000112130824 */ /* 0x001fca00078e0213 */
[----:B------:R-:W0:Y:S02]  /*2e50*/  SHFL.UP P0, R50, R19, 0x10, RZ ;  /* 0x0600000013327989 */ /* 0x000e2400000000ff */
[----:B0-----:R-:W-:Y:S01]  /*2e60*/  @P0 IMAD.IADD R50, R19, 0x1, R50 ;  /* 0x0000000113320824 */ /* 0x001fe200078e0232 */
[----:B------:R-:W-:-:S03]  /*2e70*/  ISETP.NE.AND P0, PT, R51, 0x2, PT ;  /* 0x000000023300780c */ /* 0x000fc60003f05270 */
[----:B------:R-:W-:Y:S01]  /*2e80*/  IMAD.IADD R11, R50, 0x1, -R11 ;  /* 0x00000001320b7824 */ /* 0x000fe200078e0a0b */
[----:B------:R-:W-:Y:S01]  /*2e90*/  @!P1 STS [R61+UR8], R50 ;  /* 0x000000323d009988 */ /* 0x000fe20008000808 */
[----:B------:R-:W-:Y:S01]  /*2ea0*/  BAR.SYNC.DEFER_BLOCKING 0x0 ;  /* 0x0000000000007b1d */ /* 0x000fe20000010000 */
[----:B------:R-:W-:-:S05]  /*2eb0*/  ISETP.NE.AND P1, PT, R51, 0xd, PT ;  /* 0x0000000d3300780c */ /* 0x000fca0003f25270 */
[----:B------:R-:W0:Y:S04]  /*2ec0*/  LDS.128 R24, [UR8] ;  /* 0x00000008ff187984 */ /* 0x000e280008000c00 */
[----:B------:R-:W1:Y:S04]  /*2ed0*/  LDS.128 R16, [UR8+0x10] ;  /* 0x00001008ff107984 */ /* 0x000e680008000c00 */
[----:B------:R-:W2:Y:S01]  /*2ee0*/  LDS.128 R20, [UR8+0x20] ;  /* 0x00002008ff147984 */ /* 0x000ea20008000c00 */
[----:B0-----:R-:W-:-:S04]  /*2ef0*/  IMAD.IADD R25, R24, 0x1, R25 ;  /* 0x0000000118197824 */ /* 0x001fc800078e0219 */
[----:B------:R-:W-:Y:S01]  /*2f00*/  IMAD.IADD R26, R26, 0x1, R25 ;  /* 0x000000011a1a7824 */ /* 0x000fe200078e0219 */
[----:B------:R-:W-:Y:S02]  /*2f10*/  SEL R24, R25, R24, !P0 ;  /* 0x0000001819187207 */ /* 0x000fe40004000000 */
[----:B------:R-:W-:Y:S01]  /*2f20*/  ISETP.NE.AND P0, PT, R51, 0x3, PT ;  /* 0x000000033300780c */ /* 0x000fe20003f05270 */
[----:B------:R-:W-:-:S03]  /*2f30*/  IMAD.IADD R27, R27, 0x1, R26 ;  /* 0x000000011b1b7824 */ /* 0x000fc600078e021a */
[----:B------:R-:W-:Y:S01]  /*2f40*/  SEL R24, R26, R24, !P0 ;  /* 0x000000181a187207 */ /* 0x000fe20004000000 */
[----:B-1----:R-:W-:Y:S01]  /*2f50*/  IMAD.IADD R16, R27, 0x1, R16 ;  /* 0x000000011b107824 */ /* 0x002fe200078e0210 */
[----:B------:R-:W-:-:S03]  /*2f60*/  ISETP.NE.AND P0, PT, R51, 0x4, PT ;  /* 0x000000043300780c */ /* 0x000fc60003f05270 */
[----:B------:R-:W-:Y:S01]  /*2f70*/  IMAD.IADD R17, R17, 0x1, R16 ;  /* 0x0000000111117824 */ /* 0x000fe200078e0210 */
[----:B------:R-:W-:Y:S02]  /*2f80*/  SEL R24, R27, R24, !P0 ;  /* 0x000000181b187207 */ /* 0x000fe40004000000 */
[----:B------:R-:W-:Y:S01]  /*2f90*/  ISETP.NE.AND P0, PT, R51, 0x5, PT ;  /* 0x000000053300780c */ /* 0x000fe20003f05270 */
[----:B------:R-:W-:-:S03]  /*2fa0*/  IMAD.IADD R18, R18, 0x1, R17 ;  /* 0x0000000112127824 */ /* 0x000fc600078e0211 */
[----:B------:R-:W-:Y:S01]  /*2fb0*/  SEL R60, R16, R24, !P0 ;  /* 0x00000018103c7207 */ /* 0x000fe20004000000 */
[----:B------:R-:W-:Y:S01]  /*2fc0*/  IMAD.IADD R19, R19, 0x1, R18 ;  /* 0x0000000113137824 */ /* 0x000fe200078e0212 */
[----:B------:R-:W0:Y:S01]  /*2fd0*/  LDS.128 R24, [UR8+0x30] ;  /* 0x00003008ff187984 */ /* 0x000e220008000c00 */
[----:B------:R-:W-:Y:S02]  /*2fe0*/  ISETP.NE.AND P0, PT, R51, 0x6, PT ;  /* 0x000000063300780c */ /* 0x000fe40003f05270 */
[----:B--2---:R-:W-:Y:S02]  /*2ff0*/  IMAD.IADD R20, R19, 0x1, R20 ;  /* 0x0000000113147824 */ /* 0x004fe400078e0214 */
[----:B------:R-:W-:Y:S02]  /*3000*/  SEL R60, R17, R60, !P0 ;  /* 0x0000003c113c7207 */ /* 0x000fe40004000000 */
[----:B------:R-:W-:Y:S01]  /*3010*/  ISETP.NE.AND P0, PT, R51, 0x7, PT ;  /* 0x000000073300780c */ /* 0x000fe20003f05270 */
[----:B------:R-:W-:Y:S01]  /*3020*/  IMAD.IADD R21, R21, 0x1, R20 ;  /* 0x0000000115157824 */ /* 0x000fe200078e0214 */
[----:B------:R-:W-:-:S02]  /*3030*/  SEL R17, R11, RZ, P2 ;  /* 0x000000ff0b117207 */ /* 0x000fc40001000000 */
[----:B------:R-:W-:Y:S01]  /*3040*/  SEL R60, R18, R60, !P0 ;  /* 0x0000003c123c7207 */ /* 0x000fe20004000000 */
[----:B------:R-:W-:Y:S01]  /*3050*/  IMAD.IADD R22, R22, 0x1, R21 ;  /* 0x0000000116167824 */ /* 0x000fe200078e0215 */
[----:B------:R-:W-:-:S03]  /*3060*/  ISETP.NE.AND P0, PT, R51, 0x8, PT ;  /* 0x000000083300780c */ /* 0x000fc60003f05270 */
[----:B------:R-:W-:Y:S01]  /*3070*/  IMAD.IADD R23, R23, 0x1, R22 ;  /* 0x0000000117177824 */ /* 0x000fe200078e0216 */
[----:B------:R-:W-:Y:S02]  /*3080*/  SEL R60, R19, R60, !P0 ;  /* 0x0000003c133c7207 */ /* 0x000fe40004000000 */
[----:B------:R-:W-:-:S04]  /*3090*/  ISETP.NE.AND P0, PT, R51, 0x9, PT ;  /* 0x000000093300780c */ /* 0x000fc80003f05270 */
[----:B------:R-:W-:Y:S02]  /*30a0*/  SEL R60, R20, R60, !P0 ;  /* 0x0000003c143c7207 */ /* 0x000fe40004000000 */
[----:B------:R-:W-:-:S04]  /*30b0*/  ISETP.NE.AND P0, PT, R51, 0xa, PT ;  /* 0x0000000a3300780c */ /* 0x000fc80003f05270 */
[----:B------:R-:W-:Y:S02]  /*30c0*/  SEL R60, R21, R60, !P0 ;  /* 0x0000003c153c7207 */ /* 0x000fe40004000000 */
[----:B------:R-:W-:-:S04]  /*30d0*/  ISETP.NE.AND P0, PT, R51, 0xb, PT ;  /* 0x0000000b3300780c */ /* 0x000fc80003f05270 */
[----:B------:R-:W-:Y:S02]  /*30e0*/  SEL R60, R22, R60, !P0 ;  /* 0x0000003c163c7207 */ /* 0x000fe40004000000 */
[----:B------:R-:W-:Y:S01]  /*30f0*/  ISETP.NE.AND P0, PT, R51, 0xc, PT ;  /* 0x0000000c3300780c */ /* 0x000fe20003f05270 */
[----:B0-----:R-:W-:-:S03]  /*3100*/  IMAD.IADD R24, R23, 0x1, R24 ;  /* 0x0000000117187824 */ /* 0x001fc600078e0218 */
[----:B------:R-:W-:Y:S02]  /*3110*/  SEL R60, R23, R60, !P0 ;  /* 0x0000003c173c7207 */ /* 0x000fe40004000000 */
[----:B------:R-:W-:Y:S01]  /*3120*/  ISETP.NE.AND P0, PT, R51, 0xe, PT ;  /* 0x0000000e3300780c */ /* 0x000fe20003f05270 */
[----:B------:R-:W-:Y:S01]  /*3130*/  IMAD.IADD R25, R25, 0x1, R24 ;  /* 0x0000000119197824 */ /* 0x000fe200078e0218 */
[----:B------:R-:W-:Y:S02]  /*3140*/  SEL R60, R24, R60, !P1 ;  /* 0x0000003c183c7207 */ /* 0x000fe40004800000 */
[----:B------:R-:W-:Y:S01]  /*3150*/  ISETP.NE.AND P1, PT, R51, 0xf, PT ;  /* 0x0000000f3300780c */ /* 0x000fe20003f25270 */
[----:B------:R-:W-:Y:S01]  /*3160*/  IMAD.IADD R26, R26, 0x1, R25 ;  /* 0x000000011a1a7824 */ /* 0x000fe200078e0219 */
[----:B------:R-:W-:Y:S02]  /*3170*/  SEL R60, R25, R60, !P0 ;  /* 0x0000003c193c7207 */ /* 0x000fe40004000000 */
[----:B------:R-:W-:Y:S01]  /*3180*/  ISETP.GT.U32.AND P0, PT, R52, 0x1f, PT ;  /* 0x0000001f3400780c */ /* 0x000fe20003f04070 */
[----:B------:R-:W-:Y:S01]  /*3190*/  IMAD.IADD R27, R27, 0x1, R26 ;  /* 0x000000011b1b7824 */ /* 0x000fe200078e021a */
[----:B------:R-:W-:-:S02]  /*31a0*/  SEL R60, R26, R60, !P1 ;  /* 0x0000003c1a3c7207 */ /* 0x000fc40004800000 */
[----:B------:R-:W-:-:S03]  /*31b0*/  ISETP.GE.U32.AND P1, PT, R52, 0x20, PT ;  /* 0x000000203400780c */ /* 0x000fc60003f26070 */
[----:B------:R-:W-:-:S05]  /*31c0*/  IMAD.IADD R16, R60, 0x1, R17 ;  /* 0x000000013c107824 */ /* 0x000fca00078e0211 */
[----:B------:R-:W-:Y:S01]  /*31d0*/  SEL R60, R11, R16, !P1 ;  /* 0x000000100b3c7207 */ /* 0x000fe20004800000 */
[----:B------:R-:W-:Y:S06]  /*31e0*/  @P0 BRA `(.L_x_50) ;  /* 0x0000000800e00947 */ /* 0x000fec0003800000 */
[----:B------:R-:W0:Y:S01]  /*31f0*/  LDC.64 R18, c[0x0][0x3a0] ;  /* 0x0000e800ff127b82 */ /* 0x000e220000000a00 */
[----:B------:R-:W-:Y:S01]  /*3200*/  ISETP.NE.AND P0, PT, R52, RZ, PT ;  /* 0x000000ff3400720c */ /* 0x000fe20003f05270 */
[----:B------:R-:W-:Y:S01]  /*3210*/  IMAD.U32 R24, RZ, RZ, UR4 ;  /* 0x00000004ff187e24 */ /* 0x000fe2000f8e00ff */
[----:B------:R-:W-:-:S05]  /*3220*/  LOP3.LUT R51, RZ, R52, RZ, 0x33, !PT ;  /* 0x00000034ff337212 */ /* 0x000fca00078e33ff */
[----:B------:R-:W-:-:S06]  /*3230*/  IMAD.IADD R23, R24, 0x1, R51 ;  /* 0x0000000118177824 */ /* 0x000fcc00078e0233 */
[----:B------:R-:W-:Y:S01]  /*3240*/  @!P0 IMAD.MOV.U32 R26, RZ, RZ, 0x64 ;  /* 0x00000064ff1a8424 */ /* 0x000fe200078e00ff */
[----:B------:R1:W-:Y:S01]  /*3250*/  @!P0 STS [UR8+0x6c], R27 ;  /* 0x00006c1bff008988 */ /* 0x0003e20008000808 */
[----:B0-----:R-:W-:-:S04]  /*3260*/  IMAD.WIDE R20, R24, 0x8, R18 ;  /* 0x0000000818147825 */ /* 0x001fc800078e0212 */
[----:B------:R-:W-:Y:S01]  /*3270*/  IMAD.WIDE R22, R23, 0x8, R18 ;  /* 0x0000000817167825 */ /* 0x000fe200078e0212 */
[----:B------:R1:W-:Y:S01]  /*3280*/  @!P0 ST.E.64.STRONG.GPU desc[UR10][R20.64+0x100], R26 ;  /* 0x0001001a14008985 */ /* 0x0003e2000c10fb0a */
[----:B------:R-:W-:Y:S05]  /*3290*/  NANOSLEEP 0x2a3 ;  /* 0x000002a30000795d */ /* 0x000fea0003800000 */
[----:B------:R-:W2:Y:S01]  /*32a0*/  LD.E.64.STRONG.GPU R22, desc[UR10][R22.64+0x100] ;  /* 0x0001000a16167980 */ /* 0x000ea2000c10fb00 */
[----:B------:R-:W-:Y:S01]  /*32b0*/  UMOV UR5, 0xffffffff ;  /* 0xffffffff00057882 */ /* 0x000fe20000000000 */
[----:B--2---:R-:W-:Y:S02]  /*32c0*/  ISETP.NE.AND P6, PT, R22, 0x63, PT ;  /* 0x000000631600780c */ /* 0x004fe40003fc5270 */
[----:B-1----:R-:W-:Y:S11]  /*32d0*/  BRA.DIV UR5, `(.L_x_51) ;  /* 0x0000008205b47947 */ /* 0x002ff6000b800000 */
[----:B------:R-:W-:-:S13]  /*32e0*/  VOTE.ANY P6, !P6 ;  /* 0x0000000000ff7806 */ /* 0x000fda00070c0100 */
.L_x_221:
[----:B------:R-:W-:Y:S05]  /*32f0*/  @!P6 BRA `(.L_x_52) ;  /* 0x000000000084e947 */ /* 0x000fea0003800000 */
[----:B------:R-:W-:-:S07]  /*3300*/  IMAD.MOV.U32 R11, RZ, RZ, 0x1a6 ;  /* 0x000001a6ff0b7424 */ /* 0x000fce00078e00ff */
.L_x_54:
[----:B------:R-:W-:Y:S02]  /*3310*/  VIADD R23, R11, 0x1 ;  /* 0x000000010b177836 */ /* 0x000fe40000000000 */
[----:B------:R-:W-:Y:S02]  /*3320*/  IMAD R24, R24, 0x41a7, RZ ;  /* 0x000041a718187824 */ /* 0x000fe400078e02ff */
[----:B------:R-:W0:Y:S01]  /*3330*/  I2F.U32.RP R22, R23 ;  /* 0x0000001700167306 */ /* 0x000e220000209000 */
[----:B------:R-:W-:Y:S01]  /*3340*/  IMAD.MOV R25, RZ, RZ, -R23 ;  /* 0x000000ffff197224 */ /* 0x000fe200078e0a17 */
[----:B------:R-:W-:Y:S02]  /*3350*/  ISETP.NE.U32.AND P1, PT, R23, RZ, PT ;  /* 0x000000ff1700720c */ /* 0x000fe40003f25070 */
[----:B------:R-:W-:-:S04]  /*3360*/  LOP3.LUT R24, R24, 0x7fffffff, RZ, 0xc0, !PT ;  /* 0x7fffffff18187812 */ /* 0x000fc800078ec0ff */
[----:B0-----:R-:W0:Y:S02]  /*3370*/  MUFU.RCP R22, R22 ;  /* 0x0000001600167308 */ /* 0x001e240000001000 */
[----:B0-----:R-:W-:-:S06]  /*3380*/  VIADD R16, R22, 0xffffffe ;  /* 0x0ffffffe16107836 */ /* 0x001fcc0000000000 */
[----:B------:R0:W1:Y:S02]  /*3390*/  F2I.FTZ.U32.TRUNC.NTZ R17, R16 ;  /* 0x0000001000117305 */ /* 0x000064000021f000 */
[----:B0-----:R-:W-:Y:S02]  /*33a0*/  IMAD.MOV.U32 R16, RZ, RZ, RZ ;  /* 0x000000ffff107224 */ /* 0x001fe400078e00ff */
[----:B-1----:R-:W-:-:S04]  /*33b0*/  IMAD R25, R25, R17, RZ ;  /* 0x0000001119197224 */ /* 0x002fc800078e02ff */
[----:B------:R-:W-:-:S06]  /*33c0*/  IMAD.HI.U32 R17, R17, R25, R16 ;  /* 0x0000001911117227 */ /* 0x000fcc00078e0010 */
[----:B------:R-:W-:-:S04]  /*33d0*/  IMAD.HI.U32 R17, R17, R24, RZ ;  /* 0x0000001811117227 */ /* 0x000fc800078e00ff */
[----:B------:R-:W-:-:S04]  /*33e0*/  IMAD.MOV R17, RZ, RZ, -R17 ;  /* 0x000000ffff117224 */ /* 0x000fc800078e0a11 */
[----:B------:R-:W-:-:S05]  /*33f0*/  IMAD R22, R23, R17, R24 ;  /* 0x0000001117167224 */ /* 0x000fca00078e0218 */
[----:B------:R-:W-:-:S13]  /*3400*/  ISETP.GE.U32.AND P0, PT, R22, R23, PT ;  /* 0x000000171600720c */ /* 0x000fda0003f06070 */
[----:B------:R-:W-:-:S05]  /*3410*/  @P0 IMAD.IADD R22, R22, 0x1, -R23 ;  /* 0x0000000116160824 */ /* 0x000fca00078e0a17 */
[----:B------:R-:W-:-:S13]  /*3420*/  ISETP.GE.U32.AND P0, PT, R22, R23, PT ;  /* 0x000000171600720c */ /* 0x000fda0003f06070 */
[----:B------:R-:W-:Y:S01]  /*3430*/  @P0 IMAD.IADD R22, R22, 0x1, -R23 ;  /* 0x0000000116160824 */ /* 0x000fe200078e0a17 */
[----:B------:R-:W-:-:S04]  /*3440*/  @!P1 LOP3.LUT R22, RZ, R23, RZ, 0x33, !PT ;  /* 0x00000017ff169212 */ /* 0x000fc800078e33ff */
[----:B------:R-:W-:Y:S05]  /*3450*/  NANOSLEEP R22 ;  /* 0x000000160000735d */ /* 0x000fea0003800000 */
[----:B------:R-:W0:Y:S02]  /*3460*/  LDCU UR5, c[0x0][0x374] ;  /* 0x00006e80ff0577ac */ /* 0x000e240008000800 */
[----:B0-----:R-:W-:-:S06]  /*3470*/  UIMAD UR5, UR6, UR5, UR7 ;  /* 0x00000005060572a4 */ /* 0x001fcc000f8e0207 */
[----:B------:R-:W-:-:S04]  /*3480*/  VIADD R23, R51, UR5 ;  /* 0x0000000533177c36 */ /* 0x000fc80008000000 */
[----:B------:R-:W-:-:S06]  /*3490*/  IMAD.WIDE R22, R23, 0x8, R18 ;  /* 0x0000000817167825 */ /* 0x000fcc00078e0212 */
[----:B------:R-:W2:Y:S01]  /*34a0*/  LD.E.64.STRONG.GPU R22, desc[UR10][R22.64+0x100] ;  /* 0x0001000a16167980 */ /* 0x000ea2000c10fb00 */
[----:B------:R-:W-:Y:S01]  /*34b0*/  UMOV UR5, 0xffffffff ;  /* 0xffffffff00057882 */ /* 0x000fe20000000000 */
[----:B------:R-:W-:Y:S02]  /*34c0*/  SHF.R.U32.HI R11, RZ, 0x1, R11 ;  /* 0x00000001ff0b7819 */ /* 0x000fe4000001160b */
[----:B--2---:R-:W-:Y:S01]  /*34d0*/  ISETP.NE.AND P6, PT, R22, 0x63, PT ;  /* 0x000000631600780c */ /* 0x004fe20003fc5270 */
[----:B------:R-:W-:-:S12]  /*34e0*/  BRA.DIV UR5, `(.L_x_53) ;  /* 0x0000008205507947 */ /* 0x000fd8000b800000 */
[----:B------:R-:W-:-:S13]  /*34f0*/  VOTE.ANY P6, !P6 ;  /* 0x0000000000ff7806 */ /* 0x000fda00070c0100 */
.L_x_224:
[----:B------:R-:W-:Y:S05]  /*3500*/  @P6 BRA `(.L_x_54) ;  /* 0xfffffffc00806947 */ /* 0x000fea000383ffff */
.L_x_52:
[----:B------:R-:W-:Y:S01]  /*3510*/  UMOV UR5, 0xffffffff ;  /* 0xffffffff00057882 */ /* 0x000fe20000000000 */
[----:B------:R-:W-:Y:S01]  /*3520*/  ISETP.NE.AND P6, PT, R22, 0x65, PT ;  /* 0x000000651600780c */ /* 0x000fe20003fc5270 */
[----:B------:R-:W-:Y:S01]  /*3530*/  VIADD R51, R51, UR4 ;  /* 0x0000000433337c36 */ /* 0x000fe20008000000 */
[----:B------:R-:W-:Y:S11]  /*3540*/  BRA.DIV UR5, `(.L_x_55) ;  /* 0x0000008205587947 */ /* 0x000ff6000b800000 */
[----:B------:R-:W0:Y:S01]  /*3550*/  S2R R61, SR_GEMASK ;  /* 0x00000000003d7919 */ /* 0x000e220000003c00 */
[----:B------:R-:W-:Y:S01]  /*3560*/  VOTE.ANY R17, PT, !P6 ;  /* 0x0000000000117806 */ /* 0x000fe200070e0100 */
[----:B------:R-:W-:-:S03]  /*3570*/  VIADD R18, R10, 0x2 ;  /* 0x000000020a127836 */ /* 0x000fc60000000000 */
[----:B0-----:R-:W-:-:S05]  /*3580*/  LOP3.LUT R17, R17, 0x80000000, R61, 0xec, !PT ;  /* 0x8000000011117812 */ /* 0x001fca00078eec3d */
[----:B------:R-:W-:-:S05]  /*3590*/  VIADD R16, R17, 0xffffffff ;  /* 0xffffffff11107836 */ /* 0x000fca0000000000 */
[----:B------:R-:W-:-:S04]  /*35a0*/  LOP3.LUT R16, R17, R16, RZ, 0xc, !PT ;  /* 0x0000001011107212 */ /* 0x000fc800078e0cff */
[----:B------:R0:W1:Y:S02]  /*35b0*/  POPC R11, R16 ;  /* 0x00000010000b7309 */ /* 0x0000640000000000 */
[C---:B0-----:R-:W-:Y:S01]  /*35c0*/  VIADD R16, R10.reuse, 0x4 ;  /* 0x000000040a107836 */ /* 0x041fe20000000000 */
[----:B-1----:R-:W0:Y:S01]  /*35d0*/  SHFL.DOWN PT, R19, R23, 0x1, R11 ;  /* 0x0820000017137989 */ /* 0x002e2200000e000b */
[----:B------:R-:W-:-:S04]  /*35e0*/  ISETP.GE.AND P0, PT, R10, R11, PT ;  /* 0x0000000b0a00720c */ /* 0x000fc80003f06270 */
[----:B0-----:R-:W-:Y:S02]  /*35f0*/  SEL R26, R19, RZ, !P0 ;  /* 0x000000ff131a7207 */ /* 0x001fe40004000000 */
[----:B------:R-:W-:Y:S01]  /*3600*/  ISETP.GT.AND P0, PT, R18, R11, PT ;  /* 0x0000000b1200720c */ /* 0x000fe20003f04270 */
[----:B------:R-:W-:Y:S02]  /*3610*/  VIADD R18, R10, 0x10 ;  /* 0x000000100a127836 */ /* 0x000fe40000000000 */
[----:B------:R-:W-:-:S03]  /*3620*/  IMAD.IADD R26, R26, 0x1, R23 ;  /* 0x000000011a1a7824 */ /* 0x000fc600078e0217 */
[-C--:B------:R-:W-:Y:S02]  /*3630*/  ISETP.GT.AND P1, PT, R18, R11.reuse, PT ;  /* 0x0000000b1200720c */ /* 0x080fe40003f24270 */
[----:B------:R-:W0:Y:S02]  /*3640*/  SHFL.DOWN PT, R19, R26, 0x2, R11 ;  /* 0x084000001a137989 */ /* 0x000e2400000e000b */
[----:B0-----:R-:W-:Y:S02]  /*3650*/  SEL R19, R19, RZ, !P0 ;  /* 0x000000ff13137207 */ /* 0x001fe40004000000 */
[----:B------:R-:W-:Y:S01]  /*3660*/  ISETP.GT.AND P0, PT, R16, R11, PT ;  /* 0x0000000b1000720c */ /* 0x000fe20003f04270 */
[----:B------:R-:W-:Y:S02]  /*3670*/  VIADD R16, R10, 0x8 ;  /* 0x000000080a107836 */ /* 0x000fe40000000000 */
[----:B------:R-:W-:-:S05]  /*3680*/  IMAD.IADD R50, R26, 0x1, R19 ;  /* 0x000000011a327824 */ /* 0x000fca00078e0213 */
[----:B------:R-:W0:Y:S02]  /*3690*/  SHFL.DOWN PT, R19, R50, 0x4, R11 ;  /* 0x0880000032137989 */ /* 0x000e2400000e000b */
[----:B0-----:R-:W-:Y:S02]  /*36a0*/  SEL R19, R19, RZ, !P0 ;  /* 0x000000ff13137207 */ /* 0x001fe40004000000 */
[----:B------:R-:W-:Y:S02]  /*36b0*/  ISETP.GT.AND P0, PT, R16, R11, PT ;  /* 0x0000000b1000720c */ /* 0x000fe40003f04270 */
[----:B------:R-:W0:Y:S01]  /*36c0*/  LDC.64 R16, c[0x0][0x3a0] ;  /* 0x0000e800ff107b82 */ /* 0x000e220000000a00 */
[----:B------:R-:W-:-:S05]  /*36d0*/  IMAD.IADD R23, R50, 0x1, R19 ;  /* 0x0000000132177824 */ /* 0x000fca00078e0213 */
[----:B------:R-:W1:Y:S02]  /*36e0*/  SHFL.DOWN PT, R19, R23, 0x8, R11 ;  /* 0x0900000017137989 */ /* 0x000e6400000e000b */
[----:B-1----:R-:W-:Y:S02]  /*36f0*/  SEL R52, R19, RZ, !P0 ;  /* 0x000000ff13347207 */ /* 0x002fe40004000000 */
[----:B------:R-:W-:-:S03]  /*3700*/  ISETP.NE.AND P0, PT, R22, 0x65, PT ;  /* 0x000000651600780c */ /* 0x000fc60003f05270 */
[----:B------:R-:W-:-:S05]  /*3710*/  IMAD.IADD R52, R23, 0x1, R52 ;  /* 0x0000000117347824 */ /* 0x000fca00078e0234 */
[----:B------:R-:W1:Y:S05]  /*3720*/  SHFL.DOWN PT, R19, R52, 0x10, R11 ;  /* 0x0a00000034137989 */ /* 0x000e6a00000e000b */
[----:B------:R-:W-:Y:S02]  /*3730*/  VOTE.ALL P6, P0 ;  /* 0x0000000000ff7806 */ /* 0x000fe400000c0000 */
[----:B0-----:R-:W-:-:S05]  /*3740*/  IADD3 R26, P0, PT, R16, 0x100, RZ ;  /* 0x00000100101a7810 */ /* 0x001fca0007f1e0ff */
[----:B------:R-:W-:Y:S01]  /*3750*/  IMAD.X R50, RZ, RZ, R17, P0 ;  /* 0x000000ffff327224 */ /* 0x000fe200000e0611 */
[----:B-1----:R-:W-:-:S05]  /*3760*/  SEL R19, R19, RZ, !P1 ;  /* 0x000000ff13137207 */ /* 0x002fca0004800000 */
[----:B------:R-:W-:-:S07]  /*3770*/  IMAD.IADD R25, R52, 0x1, R19 ;  /* 0x0000000134197824 */ /* 0x000fce00078e0213 */
.L_x_233:
[----:B------:R-:W-:Y:S05]  /*3780*/  @!P6 BRA `(.L_x_56) ;  /* 0x000000040034e947 */ /* 0x000fea0003800000 */
[----:B------:R-:W-:-:S07]  /*3790*/  IMAD.MOV.U32 R52, RZ, RZ, 0x1a6 ;  /* 0x000001a6ff347424 */ /* 0x000fce00078e00ff */
.L_x_62:
[----:B------:R-:W-:Y:S02]  /*37a0*/  IMAD.MOV.U32 R16, RZ, RZ, R26 ;  /* 0x000000ffff107224 */ /* 0x000fe400078e001a */
[----:B------:R-:W-:Y:S02]  /*37b0*/  IMAD.MOV.U32 R17, RZ, RZ, R50 ;  /* 0x000000ffff117224 */ /* 0x000fe400078e0032 */
[----:B------:R-:W-:-:S05]  /*37c0*/  IMAD.WIDE R18, R51, 0x8, R16 ;  /* 0x0000000833127825 */ /* 0x000fca00078e0210 */
[----:B------:R-:W2:Y:S01]  /*37d0*/  LD.E.64.STRONG.GPU R22, desc[UR10][R18.64+-0x100] ;  /* 0xffff000a12167980 */ /* 0x000ea2000c10fb00 */
[----:B------:R-:W-:Y:S05]  /*37e0*/  YIELD ;  /* 0x0000000000007946 */ /* 0x000fea0003800000 */
[----:B------:R-:W-:Y:S01]  /*37f0*/  UMOV UR5, 0xffffffff ;  /* 0xffffffff00057882 */ /* 0x000fe20000000000 */
[----:B------:R-:W-:Y:S02]  /*3800*/  SHF.R.U32.HI R52, RZ, 0x1, R52 ;  /* 0x00000001ff347819 */ /* 0x000fe40000011634 */
[----:B--2---:R-:W-:Y:S01]  /*3810*/  ISETP.NE.AND P6, PT, R22, 0x63, PT ;  /* 0x000000631600780c */ /* 0x004fe20003fc5270 */
[----:B------:R-:W-:-:S12]  /*3820*/  BRA.DIV UR5, `(.L_x_57) ;  /* 0x0000008205a87947 */ /* 0x000fd8000b800000 */
[----:B------:R-:W-:-:S13]  /*3830*/  VOTE.ANY P6, !P6 ;  /* 0x0000000000ff7806 */ /* 0x000fda00070c0100 */
.L_x_236:
[----:B------:R-:W-:Y:S05]  /*3840*/  @!P6 BRA `(.L_x_58) ;  /* 0x000000000074e947 */ /* 0x000fea0003800000 */
[----:B------:R-:W-:-:S07]  /*3850*/  IMAD.MOV.U32 R11, RZ, RZ, R52 ;  /* 0x000000ffff0b7224 */ /* 0x000fce00078e0034 */
.L_x_60:
        /* <DEDUP_REMOVED lines=8> */
[----:B------:R-:W0:Y:S02]  /*38e0*/  F2I.FTZ.U32.TRUNC.NTZ R17, R17 ;  /* 0x0000001100117305 */ /* 0x000e24000021f000 */
[----:B0-----:R-:W-:Y:S02]  /*38f0*/  IMAD R22, R16, R17, RZ ;  /* 0x0000001110167224 */ /* 0x001fe400078e02ff */
[----:B------:R-:W-:-:S04]  /*3900*/  IMAD.MOV.U32 R16, RZ, RZ, RZ ;  /* 0x000000ffff107224 */ /* 0x000fc800078e00ff */
        /* <DEDUP_REMOVED lines=10> */
[----:B------:R-:W2:Y:S01]  /*39b0*/  LD.E.64.STRONG.GPU R22, desc[UR10][R18.64+-0x100] ;  /* 0xffff000a12167980 */ /* 0x000ea2000c10fb00 */
[----:B------:R-:W-:Y:S01]  /*39c0*/  UMOV UR5, 0xffffffff ;  /* 0xffffffff00057882 */ /* 0x000fe20000000000 */
[----:B------:R-:W-:Y:S02]  /*39d0*/  SHF.R.U32.HI R11, RZ, 0x1, R11 ;  /* 0x00000001ff0b7819 */ /* 0x000fe4000001160b */
[----:B--2---:R-:W-:Y:S01]  /*39e0*/  ISETP.NE.AND P6, PT, R22, 0x63, PT ;  /* 0x000000631600780c */ /* 0x004fe20003fc5270 */
[----:B------:R-:W-:-:S12]  /*39f0*/  BRA.DIV UR5, `(.L_x_59) ;  /* 0x0000008205547947 */ /* 0x000fd8000b800000 */
[----:B------:R-:W-:-:S13]  /*3a00*/  VOTE.ANY P6, !P6 ;  /* 0x0000000000ff7806 */ /* 0x000fda00070c0100 */
.L_x_239:
[----:B------:R-:W-:Y:S05]  /*3a10*/  @P6 BRA `(.L_x_60) ;  /* 0xfffffffc00906947 */ /* 0x000fea000383ffff */
.L_x_58:
[----:B------:R-:W-:Y:S01]  /*3a20*/  UMOV UR5, 0xffffffff ;  /* 0xffffffff00057882 */ /* 0x000fe20000000000 */
[----:B------:R-:W-:Y:S02]  /*3a30*/  ISETP.NE.AND P6, PT, R22, 0x65, PT ;  /* 0x000000651600780c */ /* 0x000fe40003fc5270 */
[----:B------:R-:W-:Y:S11]  /*3a40*/  BRA.DIV UR5, `(.L_x_61) ;  /* 0x0000008205607947 */ /* 0x000ff6000b800000 */
[----:B------:R-:W-:Y:S01]  /*3a50*/  VOTE.ANY R17, PT, !P6 ;  /* 0x0000000000117806 */ /* 0x000fe200070e0100 */
[----:B------:R-:W-:Y:S01]  /*3a60*/  VIADD R51, R51, 0xffffffe0 ;  /* 0xffffffe033337836 */ /* 0x000fe20000000000 */
[----:B------:R-:W-:Y:S02]  /*3a70*/  ISETP.NE.AND P6, PT, R22, 0x65, PT ;  /* 0x000000651600780c */ /* 0x000fe40003fc5270 */
[----:B------:R-:W-:-:S05]  /*3a80*/  LOP3.LUT R17, R17, 0x80000000, R61, 0xec, !PT ;  /* 0x8000000011117812 */ /* 0x000fca00078eec3d */
[----:B------:R-:W-:-:S05]  /*3a90*/  VIADD R16, R17, 0xffffffff ;  /* 0xffffffff11107836 */ /* 0x000fca0000000000 */
[----:B------:R-:W-:Y:S01]  /*3aa0*/  LOP3.LUT R16, R17, R16, RZ, 0xc, !PT ;  /* 0x0000001011107212 */ /* 0x000fe200078e0cff */
[C---:B------:R-:W-:Y:S01]  /*3ab0*/  VIADD R17, R10.reuse, 0x2 ;  /* 0x000000020a117836 */ /* 0x040fe20000000000 */
[----:B------:R-:W-:Y:S02]  /*3ac0*/  VOTE.ALL P6, P6 ;  /* 0x0000000000ff7806 */ /* 0x000fe400030c0000 */
[----:B------:R0:W1:Y:S02]  /*3ad0*/  POPC R11, R16 ;  /* 0x00000010000b7309 */ /* 0x0000640000000000 */
[C---:B0-----:R-:W-:Y:S01]  /*3ae0*/  VIADD R16, R10.reuse, 0x4 ;  /* 0x000000040a107836 */ /* 0x041fe20000000000 */
[----:B-1----:R-:W0:Y:S01]  /*3af0*/  SHFL.DOWN PT, R19, R23, 0x1, R11 ;  /* 0x0820000017137989 */ /* 0x002e2200000e000b */
[----:B------:R-:W-:-:S04]  /*3b00*/  ISETP.GE.AND P0, PT, R10, R11, PT ;  /* 0x0000000b0a00720c */ /* 0x000fc80003f06270 */
[----:B0-----:R-:W-:Y:S02]  /*3b10*/  SEL R18, R19, RZ, !P0 ;  /* 0x000000ff13127207 */ /* 0x001fe40004000000 */
[----:B------:R-:W-:-:S03]  /*3b20*/  ISETP.GT.AND P0, PT, R17, R11, PT ;  /* 0x0000000b1100720c */ /* 0x000fc60003f04270 */
[----:B------:R-:W-:-:S05]  /*3b30*/  IMAD.IADD R18, R18, 0x1, R23 ;  /* 0x0000000112127824 */ /* 0x000fca00078e0217 */
[----:B------:R-:W0:Y:S02]  /*3b40*/  SHFL.DOWN PT, R19, R18, 0x2, R11 ;  /* 0x0840000012137989 */ /* 0x000e2400000e000b */
[----:B0-----:R-:W-:Y:S02]  /*3b50*/  SEL R19, R19, RZ, !P0 ;  /* 0x000000ff13137207 */ /* 0x001fe40004000000 */
[----:B------:R-:W-:-:S03]  /*3b60*/  ISETP.GT.AND P0, PT, R16, R11, PT ;  /* 0x0000000b1000720c */ /* 0x000fc60003f04270 */
[----:B------:R-:W-:-:S05]  /*3b70*/  IMAD.IADD R23, R18, 0x1, R19 ;  /* 0x0000000112177824 */ /* 0x000fca00078e0213 */
[----:B------:R-:W0:Y:S02]  /*3b80*/  SHFL.DOWN PT, R19, R23, 0x4, R11 ;  /* 0x0880000017137989 */ /* 0x000e2400000e000b */
[----:B0-----:R-:W-:-:S05]  /*3b90*/  SEL R16, R19, RZ, !P0 ;  /* 0x000000ff13107207 */ /* 0x001fca0004000000 */
[----:B------:R-:W-:Y:S02]  /*3ba0*/  IMAD.IADD R23, R23, 0x1, R16 ;  /* 0x0000000117177824 */ /* 0x000fe400078e0210 */
[----:B------:R-:W-:-:S03]  /*3bb0*/  VIADD R16, R10, 0x8 ;  /* 0x000000080a107836 */ /* 0x000fc60000000000 */
[----:B------:R-:W0:Y:S02]  /*3bc0*/  SHFL.DOWN PT, R19, R23, 0x8, R11 ;  /* 0x0900000017137989 */ /* 0x000e2400000e000b */
[----:B------:R-:W-:Y:S01]  /*3bd0*/  ISETP.GT.AND P0, PT, R16, R11, PT ;  /* 0x0000000b1000720c */ /* 0x000fe20003f04270 */
[----:B------:R-:W-:-:S03]  /*3be0*/  VIADD R16, R10, 0x10 ;  /* 0x000000100a107836 */ /* 0x000fc60000000000 */
[----:B0-----:R-:W-:Y:S02]  /*3bf0*/  SEL R18, R19, RZ, !P0 ;  /* 0x000000ff13127207 */ /* 0x001fe40004000000 */
[----:B------:R-:W-:-:S03]  /*3c00*/  ISETP.GT.AND P0, PT, R16, R11, PT ;  /* 0x0000000b1000720c */ /* 0x000fc60003f04270 */
[----:B------:R-:W-:-:S05]  /*3c10*/  IMAD.IADD R18, R23, 0x1, R18 ;  /* 0x0000000117127824 */ /* 0x000fca00078e0212 */
[----:B------:R-:W0:Y:S02]  /*3c20*/  SHFL.DOWN PT, R19, R18, 0x10, R11 ;  /* 0x0a00000012137989 */ /* 0x000e2400000e000b */
[----:B0-----:R-:W-:-:S04]  /*3c30*/  SEL R19, R19, RZ, !P0 ;  /* 0x000000ff13137207 */ /* 0x001fc80004000000 */
[----:B------:R-:W-:-:S07]  /*3c40*/  IADD3 R25, PT, PT, R18, R19, R25 ;  /* 0x0000001312197210 */ /* 0x000fce0007ffe019 */
.L_x_248:
[----:B------:R-:W-:Y:S05]  /*3c50*/  @P6 BRA `(.L_x_62) ;  /* 0xfffffff800d06947 */ /* 0x000fea000383ffff */
.L_x_56:
[----:B------:R-:W0:Y:S01]  /*3c60*/  S2R R52, SR_TID.X ;  /* 0x0000000000347919 */ /* 0x000e220000002100 */
[----:B------:R-:W-:-:S13]  /*3c70*/  ISETP.NE.AND P0, PT, R10, RZ, PT ;  /* 0x000000ff0a00720c */ /* 0x000fda0003f05270 */
[----:B------:R-:W1:Y:S01]  /*3c80*/  @!P0 S2R R17, SR_CgaCtaId ;  /* 0x0000000000118919 */ /* 0x000e620000008800 */
[----:B------:R-:W-:Y:S02]  /*3c90*/  @!P0 MOV R16, 0x400 ;  /* 0x0000040000108802 */ /* 0x000fe40000000f00 */
[----:B0-----:R-:W-:-:S13]  /*3ca0*/  ISETP.NE.AND P1, PT, R52, RZ, PT ;  /* 0x000000ff3400720c */ /* 0x001fda0003f25270 */
[----:B------:R-:W0:Y:S01]  /*3cb0*/  @!P1 S2R R11, SR_CgaCtaId ;  /* 0x00000000000b9919 */ /* 0x000e220000008800 */
[----:B------:R-:W-:Y:S01]  /*3cc0*/  @!P1 MOV R10, 0x400 ;  /* 0x00000400000a9802 */ /* 0x000fe20000000f00 */
[--C-:B------:R-:W-:Y:S01]  /*3cd0*/  @!P1 IMAD.IADD R27, R27, 0x1, R25.reuse ;  /* 0x000000011b1b9824 */ /* 0x100fe200078e0219 */
[----:B-1----:R-:W-:Y:S01]  /*3ce0*/  @!P0 LEA R18, R17, R16, 0x18 ;  /* 0x0000001011128211 */ /* 0x002fe200078ec0ff */
[----:B------:R-:W-:Y:S02]  /*3cf0*/  @!P1 IMAD.MOV.U32 R26, RZ, RZ, 0x65 ;  /* 0x00000065ff1a9424 */ /* 0x000fe400078e00ff */
[----:B------:R-:W-:Y:S02]  /*3d00*/  IMAD.MOV.U32 R16, RZ, RZ, R60 ;  /* 0x000000ffff107224 */ /* 0x000fe400078e003c */
[----:B------:R-:W-:Y:S01]  /*3d10*/  @!P0 IMAD.MOV.U32 R16, RZ, RZ, R25 ;  /* 0x000000ffff108224 */ /* 0x000fe200078e0019 */
[----:B------:R1:W-:Y:S01]  /*3d20*/  @!P1 ST.E.64.STRONG.GPU desc[UR10][R20.64+0x100], R26 ;  /* 0x0001001a14009985 */ /* 0x0003e2000c10fb0a */
[----:B0-----:R-:W-:-:S05]  /*3d30*/  @!P1 LEA R10, R11, R10, 0x18 ;  /* 0x0000000a0b0a9211 */ /* 0x001fca00078ec0ff */
[----:B------:R1:W-:Y:S04]  /*3d40*/  @!P1 STS [R10+0x68], R27 ;  /* 0x0000681b0a009388 */ /* 0x0003e80000000800 */
[----:B------:R1:W-:Y:S04]  /*3d50*/  @!P1 STS [R10+0x64], R25 ;  /* 0x000064190a009388 */ /* 0x0003e80000000800 */
[----:B------:R1:W-:Y:S02]  /*3d60*/  @!P0 STS [R18+0x50], R25 ;  /* 0x0000501912008388 */ /* 0x0003e40000000800 */
.L_x_50:
[----:B------:R-:W-:Y:S05]  /*3d70*/  WARPSYNC.ALL ;  /* 0x0000000000007948 */ /* 0x000fea0003800000 */
[----:B------:R-:W0:Y:S08]  /*3d80*/  S2UR UR5, SR_CgaCtaId ;  /* 0x00000000000579c3 */ /* 0x000e300000008800 */
[----:B------:R-:W-:Y:S01]  /*3d90*/  BAR.SYNC.DEFER_BLOCKING 0x0 ;  /* 0x0000000000007b1d */ /* 0x000fe20000010000 */
[----:B------:R-:W-:-:S05]  /*3da0*/  ISETP.NE.AND P0, PT, R52, RZ, PT ;  /* 0x000000ff3400720c */ /* 0x000fca0003f05270 */
[----:B------:R-:W-:Y:S01]  /*3db0*/  UMOV UR4, 0x400 ;  /* 0x0000040000047882 */ /* 0x000fe20000000000 */
[----:B------:R-:W2:Y:S01]  /*3dc0*/  LDCU.64 UR6, c[0x0][0x3a8] ;  /* 0x00007500ff0677ac */ /* 0x000ea20008000a00 */
[----:B0-----:R-:W-:Y:S01]  /*3dd0*/  ULEA UR4, UR5, UR4, 0x18 ;  /* 0x0000000405047291 */ /* 0x001fe2000f8ec0ff */
[----:B--2---:R-:W-:Y:S02]  /*3de0*/  DSETP.GTU.AND P2, PT, R48, UR6, PT ;  /* 0x0000000630007e2a */ /* 0x004fe4000bf4c000 */
[----:B------:R-:W-:Y:S01]  /*3df0*/  DSETP.GTU.AND P1, PT, R30, UR6, PT ;  /* 0x000000061e007e2a */ /* 0x000fe2000bf2c000 */
[----:B------:R-:W-:Y:S01]  /*3e00*/  LOP3.LUT R30, R30, 0xfffffffe, RZ, 0xc0, !PT ;  /* 0xfffffffe1e1e7812 */ /* 0x000fe200078ec0ff */
[----:B------:R-:W-:Y:S02]  /*3e10*/  DSETP.GTU.AND P3, PT, R40, UR6, PT ;  /* 0x0000000628007e2a */ /* 0x000fe4000bf6c000 */
[----:B------:R-:W-:Y:S02]  /*3e20*/  SEL R22, RZ, 0x1, P2 ;  /* 0x00000001ff167807 */ /* 0x000fe40001000000 */
[----:B-1----:R-:W0:Y:S01]  /*3e30*/  LDS R10, [UR4+0x50] ;  /* 0x00005004ff0a7984 */ /* 0x002e220008000800 */
[----:B------:R-:W-:-:S02]  /*3e40*/  DSETP.GTU.AND P4, PT, R42, UR6, PT ;  /* 0x000000062a007e2a */ /* 0x000fc4000bf8c000 */
[----:B------:R-:W-:Y:S01]  /*3e50*/  DSETP.GTU.AND P5, PT, R44, UR6, PT ;  /* 0x000000062c007e2a */ /* 0x000fe2000bfac000 */
[----:B------:R-:W1:Y:S02]  /*3e60*/  LDS R20, [UR4+0x6c] ;  /* 0x00006c04ff147984 */ /* 0x000e640008000800 */
[----:B------:R-:W-:Y:S01]  /*3e70*/  @P2 LOP3.LUT R30, R30, 0x1, RZ, 0xfc, !PT ;  /* 0x000000011e1e2812 */ /* 0x000fe200078efcff */
[----:B------:R-:W-:Y:S01]  /*3e80*/  DSETP.GTU.AND P2, PT, R8, UR6, PT ;  /* 0x0000000608007e2a */ /* 0x000fe2000bf4c000 */
[----:B------:R-:W2:Y:S02]  /*3e90*/  LDS R21, [UR4+0x64] ;  /* 0x00006404ff157984 */ /* 0x000ea40008000800 */
[----:B------:R-:W-:-:S04]  /*3ea0*/  LOP3.LUT R30, R30, 0xfffffffd, RZ, 0xc0, !PT ;  /* 0xfffffffd1e1e7812 */ /* 0x000fc800078ec0ff */
[----:B------:R-:W-:-:S04]  /*3eb0*/  @P1 LOP3.LUT R30, R30, 0x2, RZ, 0xfc, !PT ;  /* 0x000000021e1e1812 */ /* 0x000fc800078efcff */
[----:B------:R-:W-:-:S04]  /*3ec0*/  LOP3.LUT R30, R30, 0xfffffffb, RZ, 0xc0, !PT ;  /* 0xfffffffb1e1e7812 */ /* 0x000fc800078ec0ff */
[----:B------:R-:W-:-:S04]  /*3ed0*/  @P2 LOP3.LUT R30, R30, 0x4, RZ, 0xfc, !PT ;  /* 0x000000041e1e2812 */ /* 0x000fc800078efcff */
[----:B------:R-:W-:Y:S02]  /*3ee0*/  LOP3.LUT R30, R30, 0xfffffff7, RZ, 0xc0, !PT ;  /* 0xfffffff71e1e7812 */ /* 0x000fe400078ec0ff */
[----:B0-----:R-:W-:Y:S01]  /*3ef0*/  SEL R23, R10, RZ, P0 ;  /* 0x000000ff0a177207 */ /* 0x001fe20000000000 */
[----:B------:R-:W-:Y:S01]  /*3f00*/  VIADD R10, R22, 0x1 ;  /* 0x00000001160a7836 */ /* 0x000fe20000000000 */
[----:B------:R-:W-:Y:S01]  /*3f10*/  DSETP.GTU.AND P0, PT, R14, UR6, PT ;  /* 0x000000060e007e2a */ /* 0x000fe2000bf0c000 */
[----:B------:R-:W-:Y:S01]  /*3f20*/  @P1 IMAD.MOV R10, RZ, RZ, R22 ;  /* 0x000000ffff0a1224 */ /* 0x000fe200078e0216 */
[----:B------:R-:W-:Y:S01]  /*3f30*/  DSETP.GTU.AND P1, PT, R12, UR6, PT ;  /* 0x000000060c007e2a */ /* 0x000fe2000bf2c000 */
[----:B------:R-:W-:Y:S01]  /*3f40*/  IMAD.IADD R23, R23, 0x1, R16 ;  /* 0x0000000117177824 */ /* 0x000fe200078e0210 */
[----:B-1----:R-:W-:-:S03]  /*3f50*/  ISETP.GT.AND P6, PT, R20, 0x200, PT ;  /* 0x000002001400780c */ /* 0x002fc60003fc4270 */
[----:B------:R-:W-:Y:S02]  /*3f60*/  IMAD.IADD R8, R23, 0x1, R10 ;  /* 0x0000000117087824 */ /* 0x000fe400078e020a */
[----:B------:R-:W-:Y:S02]  /*3f70*/  IMAD.IADD R25, R22, 0x1, R23 ;  /* 0x0000000116197824 */ /* 0x000fe400078e0217 */
[----:B------:R-:W-:Y:S02]  /*3f80*/  VIADD R9, R8, 0x1 ;  /* 0x0000000108097836 */ /* 0x000fe40000000000 */
[----:B------:R-:W-:Y:S01]  /*3f90*/  @P2 IMAD.MOV R9, RZ, RZ, R8 ;  /* 0x000000ffff092224 */ /* 0x000fe200078e0208 */
[----:B------:R-:W-:Y:S02]  /*3fa0*/  DSETP.GTU.AND P2, PT, R38, UR6, PT ;  /* 0x0000000626007e2a */ /* 0x000fe4000bf4c000 */
[----:B------:R-:W-:Y:S01]  /*3fb0*/  @P1 LOP3.LUT R30, R30, 0x8, RZ, 0xfc, !PT ;  /* 0x000000081e1e1812 */ /* 0x000fe200078efcff */
[----:B------:R-:W-:-:S02]  /*3fc0*/  VIADD R10, R9, 0x1 ;  /* 0x00000001090a7836 */ /* 0x000fc40000000000 */
[----:B------:R-:W-:Y:S01]  /*3fd0*/  @P1 IMAD.MOV R10, RZ, RZ, R9 ;  /* 0x000000ffff0a1224 */ /* 0x000fe200078e0209 */
[----:B------:R-:W-:Y:S01]  /*3fe0*/  DSETP.GTU.AND P1, PT, R28, UR6, PT ;  /* 0x000000061c007e2a */ /* 0x000fe2000bf2c000 */
[----:B------:R-:W-:Y:S02]  /*3ff0*/  LOP3.LUT R30, R30, 0xffffffef, RZ, 0xc0, !PT ;  /* 0xffffffef1e1e7812 */ /* 0x000fe400078ec0ff */
[----:B------:R-:W-:Y:S02]  /*4000*/  VIADD R11, R10, 0x1 ;  /* 0x000000010a0b7836 */ /* 0x000fe40000000000 */
[----:B------:R-:W-:Y:S01]  /*4010*/  @P0 LOP3.LUT R30, R30, 0x10, RZ, 0xfc, !PT ;  /* 0x000000101e1e0812 */ /* 0x000fe200078efcff */
[----:B------:R-:W-:Y:S01]  /*4020*/  @P0 IMAD.MOV R11, RZ, RZ, R10 ;  /* 0x000000ffff0b0224 */ /* 0x000fe200078e020a */
[----:B------:R-:W-:Y:S02]  /*4030*/  DSETP.GTU.AND P0, PT, R32, UR6, PT ;  /* 0x0000000620007e2a */ /* 0x000fe4000bf0c000 */
[----:B------:R-:W-:Y:S01]  /*4040*/  LOP3.LUT R30, R30, 0xffffffdf, RZ, 0xc0, !PT ;  /* 0xffffffdf1e1e7812 */ /* 0x000fe200078ec0ff */
[----:B------:R-:W-:-:S04]  /*4050*/  VIADD R14, R11, 0x1 ;  /* 0x000000010b0e7836 */ /* 0x000fc80000000000 */
[----:B------:R-:W-:Y:S01]  /*4060*/  @P1 LOP3.LUT R30, R30, 0x20, RZ, 0xfc, !PT ;  /* 0x000000201e1e1812 */ /* 0x000fe200078efcff */
[----:B------:R-:W-:Y:S01]  /*4070*/  @P1 IMAD.MOV R14, RZ, RZ, R11 ;  /* 0x000000ffff0e1224 */ /* 0x000fe200078e020b */
[----:B------:R-:W-:Y:S02]  /*4080*/  DSETP.GTU.AND P1, PT, R36, UR6, PT ;  /* 0x0000000624007e2a */ /* 0x000fe4000bf2c000 */
[----:B------:R-:W-:Y:S01]  /*4090*/  LOP3.LUT R30, R30, 0xffffffbf, RZ, 0xc0, !PT ;  /* 0xffffffbf1e1e7812 */ /* 0x000fe200078ec0ff */
[----:B------:R-:W-:Y:S02]  /*40a0*/  VIADD R13, R14, 0x1 ;  /* 0x000000010e0d7836 */ /* 0x000fe40000000000 */
[----:B------:R-:W-:Y:S01]  /*40b0*/  @P0 IMAD.MOV R13, RZ, RZ, R14 ;  /* 0x000000ffff0d0224 */ /* 0x000fe200078e020e */
[----:B------:R-:W-:Y:S01]  /*40c0*/  @P0 LOP3.LUT R30, R30, 0x40, RZ, 0xfc, !PT ;  /* 0x000000401e1e0812 */ /* 0x000fe200078efcff */
[----:B------:R-:W-:Y:S02]  /*40d0*/  DSETP.GTU.AND P0, PT, R34, UR6, PT ;  /* 0x0000000622007e2a */ /* 0x000fe4000bf0c000 */
[----:B------:R-:W-:-:S12]  /*40e0*/  VIADD R12, R13, 0x1 ;  /* 0x000000010d0c7836 */ /* 0x000fd80000000000 */
        /* <DEDUP_REMOVED lines=10> */
[----:B------:R-:W-:Y:S01]  /*4190*/  @P5 IMAD.MOV R19, RZ, RZ, R18 ;  /* 0x000000ffff135224 */ /* 0x000fe200078e0212 */
[----:B--2---:R-:W-:Y:S06]  /*41a0*/  @P6 BRA `(.L_x_63) ;  /* 0x0000000c003c6947 */ /* 0x004fec0003800000 */
[----:B------:R-:W-:Y:S01]  /*41b0*/  LOP3.LUT P6, RZ, R30, 0x1, RZ, 0xc0, !PT ;  /* 0x000000011eff7812 */ /* 0x000fe200078cc0ff */
[----:B------:R-:W-:-:S12]  /*41c0*/  BSSY.RECONVERGENT B0, `(.L_x_64) ;  /* 0x000000e000007945 */ /* 0x000fd80003800200 */
[----:B------:R-:W-:Y:S05]  /*41d0*/  @P6 BRA `(.L_x_65) ;  /* 0x0000000000306947 */ /* 0x000fea0003800000 */
[----:B------:R-:W0:Y:S01]  /*41e0*/  LDCU.U8 UR4, c[0x0][0x3c0] ;  /* 0x00007800ff0477ac */ /* 0x000e220008000000 */
[----:B------:R-:W-:Y:S01]  /*41f0*/  CS2R R20, SRZ ;  /* 0x0000000000147805 */ /* 0x000fe2000001ff00 */
[----:B0-----:R-:W-:-:S09]  /*4200*/  UISETP.NE.AND UP0, UPT, UR4, URZ, UPT ;  /* 0x000000ff0400728c */ /* 0x001fd2000bf05270 */
[----:B------:R-:W-:Y:S05]  /*4210*/  BRA.U UP0, `(.L_x_66) ;  /* 0x0000000100087547 */ /* 0x000fea000b800000 */
[----:B------:R-:W0:Y:S02]  /*4220*/  LDC.64 R20, c[0x0][0x3d8] ;  /* 0x0000f600ff147b82 */ /* 0x000e240000000a00 */
[----:B0-----:R-:W5:Y:S02]  /*4230*/  LDG.E.64 R20, desc[UR10][R20.64] ;  /* 0x0000000a14147981 */ /* 0x001f64000c1e1b00 */
.L_x_66:
[----:B------:R-:W0:Y:S01]  /*4240*/  LDCU.64 UR4, c[0x0][0x390] ;  /* 0x00007200ff0477ac */ /* 0x000e220008000a00 */
[----:B-----5:R-:W-:-:S04]  /*4250*/  IADD3 R22, P6, PT, R23, R20, RZ ;  /* 0x0000001417167210 */ /* 0x020fc80007fde0ff */
[----:B------:R-:W-:Y:S02]  /*4260*/  LEA.HI.X.SX32 R21, R23, R21, 0x1, P6 ;  /* 0x0000001517157211 */ /* 0x000fe400030f0eff */
[----:B0-----:R-:W-:-:S04]  /*4270*/  LEA R20, P6, R22, UR4, 0x2 ;  /* 0x0000000416147c11 */ /* 0x001fc8000f8c10ff */
[----:B------:R-:W-:-:S05]  /*4280*/  LEA.HI.X R21, R22, UR5, R21, 0x2, P6 ;  /* 0x0000000516157c11 */ /* 0x000fca000b0f1415 */
[----:B------:R0:W-:Y:S04]  /*4290*/  STG.E desc[UR10][R20.64], R59 ;  /* 0x0000003b14007986 */ /* 0x0001e8000c10190a */
.L_x_65:
[----:B------:R-:W-:Y:S05]  /*42a0*/  BSYNC.RECONVERGENT B0 ;  /* 0x0000000000007941 */ /* 0x000fea0003800200 */
.L_x_64:
[----:B------:R-:W-:Y:S01]  /*42b0*/  LOP3.LUT P6, RZ, R30, 0x2, RZ, 0xc0, !PT ;  /* 0x000000021eff7812 */ /* 0x000fe200078cc0ff */
[----:B------:R-:W-:-:S12]  /*42c0*/  BSSY.RECONVERGENT B0, `(.L_x_67) ;  /* 0x000000e000007945 */ /* 0x000fd80003800200 */
[----:B------:R-:W-:Y:S05]  /*42d0*/  @P6 BRA `(.L_x_68) ;  /* 0x0000000000306947 */ /* 0x000fea0003800000 */
[----:B------:R-:W1:Y:S01]  /*42e0*/  LDCU.U8 UR4, c[0x0][0x3c0] ;  /* 0x00007800ff0477ac */ /* 0x000e620008000000 */
[----:B0-----:R-:W-:Y:S01]  /*42f0*/  CS2R R20, SRZ ;  /* 0x0000000000147805 */ /* 0x001fe2000001ff00 */
[----:B-1----:R-:W-:-:S09]  /*4300*/  UISETP.NE.AND UP0, UPT, UR4, URZ, UPT ;  /* 0x000000ff0400728c */ /* 0x002fd2000bf05270 */
[----:B------:R-:W-:Y:S05]  /*4310*/  BRA.U UP0, `(.L_x_69) ;  /* 0x0000000100087547 */ /* 0x000fea000b800000 */
[----:B------:R-:W0:Y:S02]  /*4320*/  LDC.64 R20, c[0x0][0x3d8] ;  /* 0x0000f600ff147b82 */ /* 0x000e240000000a00 */
[----:B0-----:R-:W5:Y:S02]  /*4330*/  LDG.E.64 R20, desc[UR10][R20.64] ;  /* 0x0000000a14147981 */ /* 0x001f64000c1e1b00 */
.L_x_69:
[----:B------:R-:W0:Y:S01]  /*4340*/  LDCU.64 UR4, c[0x0][0x390] ;  /* 0x00007200ff0477ac */ /* 0x000e220008000a00 */
[----:B-----5:R-:W-:-:S04]  /*4350*/  IADD3 R22, P6, PT, R25, R20, RZ ;  /* 0x0000001419167210 */ /* 0x020fc80007fde0ff */
[----:B------:R-:W-:Y:S02]  /*4360*/  LEA.HI.X.SX32 R21, R25, R21, 0x1, P6 ;  /* 0x0000001519157211 */ /* 0x000fe400030f0eff */
[----:B0-----:R-:W-:-:S04]  /*4370*/  LEA R20, P6, R22, UR4, 0x2 ;  /* 0x0000000416147c11 */ /* 0x001fc8000f8c10ff */
[----:B------:R-:W-:-:S05]  /*4380*/  LEA.HI.X R21, R22, UR5, R21, 0x2, P6 ;  /* 0x0000000516157c11 */ /* 0x000fca000b0f1415 */
[----:B------:R1:W-:Y:S04]  /*4390*/  STG.E desc[UR10][R20.64], R58 ;  /* 0x0000003a14007986 */ /* 0x0003e8000c10190a */
.L_x_68:
[----:B------:R-:W-:Y:S05]  /*43a0*/  BSYNC.RECONVERGENT B0 ;  /* 0x0000000000007941 */ /* 0x000fea0003800200 */
.L_x_67:
[----:B------:R-:W-:Y:S01]  /*43b0*/  LOP3.LUT P6, RZ, R30, 0x4, RZ, 0xc0, !PT ;  /* 0x000000041eff7812 */ /* 0x000fe200078cc0ff */
[----:B------:R-:W-:-:S12]  /*43c0*/  BSSY.RECONVERGENT B0, `(.L_x_70) ;  /* 0x000000e000007945 */ /* 0x000fd80003800200 */
[----:B------:R-:W-:Y:S05]  /*43d0*/  @P6 BRA `(.L_x_71) ;  /* 0x0000000000306947 */ /* 0x000fea0003800000 */
[----:B------:R-:W2:Y:S01]  /*43e0*/  LDCU.U8 UR4, c[0x0][0x3c0] ;  /* 0x00007800ff0477ac */ /* 0x000ea20008000000 */
[----:B01----:R-:W-:Y:S01]  /*43f0*/  CS2R R20, SRZ ;  /* 0x0000000000147805 */ /* 0x003fe2000001ff00 */
[----:B--2---:R-:W-:-:S09]  /*4400*/  UISETP.NE.AND UP0, UPT, UR4, URZ, UPT ;  /* 0x000000ff0400728c */ /* 0x004fd2000bf05270 */
[----:B------:R-:W-:Y:S05]  /*4410*/  BRA.U UP0, `(.L_x_72) ;  /* 0x0000000100087547 */ /* 0x000fea000b800000 */
[----:B------:R-:W0:Y:S02]  /*4420*/  LDC.64 R20, c[0x0][0x3d8] ;  /* 0x0000f600ff147b82 */ /* 0x000e240000000a00 */
[----:B0-----:R-:W5:Y:S02]  /*4430*/  LDG.E.64 R20, desc[UR10][R20.64] ;  /* 0x0000000a14147981 */ /* 0x001f64000c1e1b00 */
.L_x_72:
[----:B------:R-:W0:Y:S01]  /*4440*/  LDCU.64 UR4, c[0x0][0x390] ;  /* 0x00007200ff0477ac */ /* 0x000e220008000a00 */
[----:B-----5:R-:W-:-:S04]  /*4450*/  IADD3 R22, P6, PT, R8, R20, RZ ;  /* 0x0000001408167210 */ /* 0x020fc80007fde0ff */
[----:B------:R-:W-:Y:S02]  /*4460*/  LEA.HI.X.SX32 R21, R8, R21, 0x1, P6 ;  /* 0x0000001508157211 */ /* 0x000fe400030f0eff */
[----:B0-----:R-:W-:-:S04]  /*4470*/  LEA R20, P6, R22, UR4, 0x2 ;  /* 0x0000000416147c11 */ /* 0x001fc8000f8c10ff */
[----:B------:R-:W-:-:S05]  /*4480*/  LEA.HI.X R21, R22, UR5, R21, 0x2, P6 ;  /* 0x0000000516157c11 */ /* 0x000fca000b0f1415 */
[----:B------:R2:W-:Y:S04]  /*4490*/  STG.E desc[UR10][R20.64], R57 ;  /* 0x0000003914007986 */ /* 0x0005e8000c10190a */
.L_x_71:
[----:B------:R-:W-:Y:S05]  /*44a0*/  BSYNC.RECONVERGENT B0 ;  /* 0x0000000000007941 */ /* 0x000fea0003800200 */
.L_x_70:
[----:B------:R-:W-:Y:S01]  /*44b0*/  LOP3.LUT P6, RZ, R30, 0x8, RZ, 0xc0, !PT ;  /* 0x000000081eff7812 */ /* 0x000fe200078cc0ff */
[----:B------:R-:W3:Y:S01]  /*44c0*/  LDCU.U8 UR4, c[0x0][0x3c0] ;  /* 0x00007800ff0477ac */ /* 0x000ee20008000000 */
[----:B------:R-:W-:Y:S11]  /*44d0*/  BSSY.RECONVERGENT B0, `(.L_x_73) ;  /* 0x000000d000007945 */ /* 0x000ff60003800200 */
[----:B------:R-:W-:Y:S05]  /*44e0*/  @P6 BRA `(.L_x_74) ;  /* 0x00000000002c6947 */ /* 0x000fea0003800000 */
[----:B---3--:R-:W-:Y:S01]  /*44f0*/  UISETP.NE.AND UP0, UPT, UR4, URZ, UPT ;  /* 0x000000ff0400728c */ /* 0x008fe2000bf05270 */
[----:B012---:R-:W-:-:S08]  /*4500*/  CS2R R20, SRZ ;  /* 0x0000000000147805 */ /* 0x007fd0000001ff00 */
[----:B------:R-:W-:Y:S05]  /*4510*/  BRA.U UP0, `(.L_x_75) ;  /* 0x0000000100087547 */ /* 0x000fea000b800000 */
[----:B------:R-:W0:Y:S02]  /*4520*/  LDC.64 R20, c[0x0][0x3d8] ;  /* 0x0000f600ff147b82 */ /* 0x000e240000000a00 */
[----:B0-----:R-:W5:Y:S02]  /*4530*/  LDG.E.64 R20, desc[UR10][R20.64] ;  /* 0x0000000a14147981 */ /* 0x001f64000c1e1b00 */
.L_x_75:
[----:B------:R-:W0:Y:S01]  /*4540*/  LDCU.64 UR8, c[0x0][0x390] ;  /* 0x00007200ff0877ac */ /* 0x000e220008000a00 */
[----:B-----5:R-:W-:-:S04]  /*4550*/  IADD3 R20, P6, PT, R9, R20, RZ ;  /* 0x0000001409147210 */ /* 0x020fc80007fde0ff */
[----:B------:R-:W-:Y:S02]  /*4560*/  LEA.HI.X.SX32 R9, R9, R21, 0x1, P6 ;  /* 0x0000001509097211 */ /* 0x000fe400030f0eff */
[----:B0-----:R-:W-:-:S04]  /*4570*/  LEA R8, P6, R20, UR8, 0x2 ;  /* 0x0000000814087c11 */ /* 0x001fc8000f8c10ff */
[----:B------:R-:W-:-:S05]  /*4580*/  LEA.HI.X R9, R20, UR9, R9, 0x2, P6 ;  /* 0x0000000914097c11 */ /* 0x000fca000b0f1409 */
[----:B------:R4:W-:Y:S04]  /*4590*/  STG.E desc[UR10][R8.64], R56 ;  /* 0x0000003808007986 */ /* 0x0009e8000c10190a */
.L_x_74:
[----:B---3--:R-:W-:Y:S05]  /*45a0*/  BSYNC.RECONVERGENT B0 ;  /* 0x0000000000007941 */ /* 0x008fea0003800200 */
.L_x_73:
[----:B------:R-:W-:Y:S01]  /*45b0*/  LOP3.LUT P6, RZ, R30, 0x10, RZ, 0xc0, !PT ;  /* 0x000000101eff7812 */ /* 0x000fe200078cc0ff */
[----:B------:R-:W-:-:S12]  /*45c0*/  BSSY.RECONVERGENT B0, `(.L_x_76) ;  /* 0x000000d000007945 */ /* 0x000fd80003800200 */
[----:B------:R-:W-:Y:S05]  /*45d0*/  @P6 BRA `(.L_x_77) ;  /* 0x00000000002c6947 */ /* 0x000fea0003800000 */
[----:B------:R-:W-:Y:S01]  /*45e0*/  UISETP.NE.AND UP0, UPT, UR4, URZ, UPT ;  /* 0x000000ff0400728c */ /* 0x000fe2000bf05270 */
[----:B----4-:R-:W-:-:S08]  /*45f0*/  CS2R R8, SRZ ;  /* 0x0000000000087805 */ /* 0x010fd0000001ff00 */
[----:B------:R-:W-:Y:S05]  /*4600*/  BRA.U UP0, `(.L_x_78) ;  /* 0x0000000100087547 */ /* 0x000fea000b800000 */
[----:B------:R-:W3:Y:S02]  /*4610*/  LDC.64 R8, c[0x0][0x3d8] ;  /* 0x0000f600ff087b82 */ /* 0x000ee40000000a00 */
[----:B---3--:R-:W5:Y:S02]  /*4620*/  LDG.E.64 R8, desc[UR10][R8.64] ;  /* 0x0000000a08087981 */ /* 0x008f64000c1e1b00 */
.L_x_78:
[----:B------:R-:W3:Y:S01]  /*4630*/  LDCU.64 UR8, c[0x0][0x390] ;  /* 0x00007200ff0877ac */ /* 0x000ee20008000a00 */
[----:B012--5:R-:W-:-:S04]  /*4640*/  IADD3 R20, P6, PT, R10, R8, RZ ;  /* 0x000000080a147210 */ /* 0x027fc80007fde0ff */
[----:B------:R-:W-:Y:S02]  /*4650*/  LEA.HI.X.SX32 R9, R10, R9, 0x1, P6 ;  /* 0x000000090a097211 */ /* 0x000fe400030f0eff */
[----:B---3--:R-:W-:-:S04]  /*4660*/  LEA R8, P6, R20, UR8, 0x2 ;  /* 0x0000000814087c11 */ /* 0x008fc8000f8c10ff */
[----:B------:R-:W-:-:S05]  /*4670*/  LEA.HI.X R9, R20, UR9, R9, 0x2, P6 ;  /* 0x0000000914097c11 */ /* 0x000fca000b0f1409 */
[----:B------:R3:W-:Y:S04]  /*4680*/  STG.E desc[UR10][R8.64], R55 ;  /* 0x0000003708007986 */ /* 0x0007e8000c10190a */
.L_x_77:
[----:B------:R-:W-:Y:S05]  /*4690*/  BSYNC.RECONVERGENT B0 ;  /* 0x0000000000007941 */ /* 0x000fea0003800200 */
.L_x_76:
[----:B------:R-:W-:Y:S01]  /*46a0*/  LOP3.LUT P6, RZ, R30, 0x20, RZ, 0xc0, !PT ;  /* 0x000000201eff7812 */ /* 0x000fe200078cc0ff */
[----:B------:R-:W-:-:S12]  /*46b0*/  BSSY.RECONVERGENT B0, `(.L_x_79) ;  /* 0x000000d000007945 */ /* 0x000fd80003800200 */
[----:B------:R-:W-:Y:S05]  /*46c0*/  @P6 BRA `(.L_x_80) ;  /* 0x00000000002c6947 */ /* 0x000fea0003800000 */
[----:B------:R-:W-:Y:S01]  /*46d0*/  UISETP.NE.AND UP0, UPT, UR4, URZ, UPT ;  /* 0x000000ff0400728c */ /* 0x000fe2000bf05270 */
[----:B---34-:R-:W-:-:S08]  /*46e0*/  CS2R R8, SRZ ;  /* 0x0000000000087805 */ /* 0x018fd0000001ff00 */
[----:B------:R-:W-:Y:S05]  /*46f0*/  BRA.U UP0, `(.L_x_81) ;  /* 0x0000000100087547 */ /* 0x000fea000b800000 */
[----:B------:R-:W3:Y:S02]  /*4700*/  LDC.64 R8, c[0x0][0x3d8] ;  /* 0x0000f600ff087b82 */ /* 0x000ee40000000a00 */
[----:B---3--:R-:W5:Y:S02]  /*4710*/  LDG.E.64 R8, desc[UR10][R8.64] ;  /* 0x0000000a08087981 */ /* 0x008f64000c1e1b00 */
.L_x_81:
[----:B------:R-:W3:Y:S01]  /*4720*/  LDCU.64 UR8, c[0x0][0x390] ;  /* 0x00007200ff0877ac */ /* 0x000ee20008000a00 */
[----:B-----5:R-:W-:-:S04]  /*4730*/  IADD3 R10, P6, PT, R11, R8, RZ ;  /* 0x000000080b0a7210 */ /* 0x020fc80007fde0ff */
[----:B------:R-:W-:Y:S02]  /*4740*/  LEA.HI.X.SX32 R9, R11, R9, 0x1, P6 ;  /* 0x000000090b097211 */ /* 0x000fe400030f0eff */
[----:B---3--:R-:W-:-:S04]  /*4750*/  LEA R8, P6, R10, UR8, 0x2 ;  /* 0x000000080a087c11 */ /* 0x008fc8000f8c10ff */
[----:B------:R-:W-:-:S05]  /*4760*/  LEA.HI.X R9, R10, UR9, R9, 0x2, P6 ;  /* 0x000000090a097c11 */ /* 0x000fca000b0f1409 */
[----:B------:R3:W-:Y:S04]  /*4770*/  STG.E desc[UR10][R8.64], R54 ;  /* 0x0000003608007986 */ /* 0x0007e8000c10190a */
.L_x_80:
[----:B------:R-:W-:Y:S05]  /*4780*/  BSYNC.RECONVERGENT B0 ;  /* 0x0000000000007941 */ /* 0x000fea0003800200 */
.L_x_79:
[----:B------:R-:W-:Y:S01]  /*4790*/  LOP3.LUT P6, RZ, R30, 0x40, RZ, 0xc0, !PT ;  /* 0x000000401eff7812 */ /* 0x000fe200078cc0ff */
[----:B------:R-:W-:-:S12]  /*47a0*/  BSSY.RECONVERGENT B0, `(.L_x_82) ;  /* 0x000000d000007945 */ /* 0x000fd80003800200 */
[----:B------:R-:W-:Y:S05]  /*47b0*/  @P6 BRA `(.L_x_83) ;  /* 0x00000000002c6947 */ /* 0x000fea0003800000 */
[----:B------:R-:W-:Y:S01]  /*47c0*/  UISETP.NE.AND UP0, UPT, UR4, URZ, UPT ;  /* 0x000000ff0400728c */ /* 0x000fe2000bf05270 */
[----:B---34-:R-:W-:Y:S01]  /*47d0*/  CS2R R8, SRZ ;  /* 0x0000000000087805 */ /* 0x018fe2000001ff00 */
[----:B------:R-:W3:Y:S07]  /*47e0*/  LDCU.64 UR8, c[0x0][0x390] ;  /* 0x00007200ff0877ac */ /* 0x000eee0008000a00 */
[----:B------:R-:W-:Y:S05]  /*47f0*/  BRA.U UP0, `(.L_x_84) ;  /* 0x0000000100087547 */ /* 0x000fea000b800000 */
[----:B------:R-:W4:Y:S02]  /*4800*/  LDC.64 R8, c[0x0][0x3d8] ;  /* 0x0000f600ff087b82 */ /* 0x000f240000000a00 */
[----:B----4-:R-:W5:Y:S02]  /*4810*/  LDG.E.64 R8, desc[UR10][R8.64] ;  /* 0x0000000a08087981 */ /* 0x010f64000c1e1b00 */
.L_x_84:
[----:B-----5:R-:W-:-:S04]  /*4820*/  IADD3 R10, P6, PT, R14, R8, RZ ;  /* 0x000000080e0a7210 */ /* 0x020fc80007fde0ff */
[----:B------:R-:W-:Y:S02]  /*4830*/  LEA.HI.X.SX32 R9, R14, R9, 0x1, P6 ;  /* 0x000000090e097211 */ /* 0x000fe400030f0eff */
[----:B---3--:R-:W-:-:S04]  /*4840*/  LEA R8, P6, R10, UR8, 0x2 ;  /* 0x000000080a087c11 */ /* 0x008fc8000f8c10ff */
[----:B------:R-:W-:-:S05]  /*4850*/  LEA.HI.X R9, R10, UR9, R9, 0x2, P6 ;  /* 0x000000090a097c11 */ /* 0x000fca000b0f1409 */
[----:B------:R3:W-:Y:S04]  /*4860*/  STG.E desc[UR10][R8.64], R53 ;  /* 0x0000003508007986 */ /* 0x0007e8000c10190a */
.L_x_83:
[----:B------:R-:W-:Y:S05]  /*4870*/  BSYNC.RECONVERGENT B0 ;  /* 0x0000000000007941 */ /* 0x000fea0003800200 */
.L_x_82:
[----:B------:R-:W-:Y:S04]  /*4880*/  BSSY.RECONVERGENT B0, `(.L_x_85) ;  /* 0x000000d000007945 */ /* 0x000fe80003800200 */
[----:B------:R-:W-:Y:S05]  /*4890*/  @P0 BRA `(.L_x_86) ;  /* 0x00000000002c0947 */ /* 0x000fea0003800000 */
[----:B------:R-:W-:Y:S01]  /*48a0*/  UISETP.NE.AND UP0, UPT, UR4, URZ, UPT ;  /* 0x000000ff0400728c */ /* 0x000fe2000bf05270 */
[----:B---34-:R-:W-:Y:S01]  /*48b0*/  CS2R R8, SRZ ;  /* 0x0000000000087805 */ /* 0x018fe2000001ff00 */
[----:B------:R-:W3:Y:S07]  /*48c0*/  LDCU.64 UR8, c[0x0][0x390] ;  /* 0x00007200ff0877ac */ /* 0x000eee0008000a00 */
[----:B------:R-:W-:Y:S05]  /*48d0*/  BRA.U UP0, `(.L_x_87) ;  /* 0x0000000100087547 */ /* 0x000fea000b800000 */
[----:B------:R-:W4:Y:S02]  /*48e0*/  LDC.64 R8, c[0x0][0x3d8] ;  /* 0x0000f600ff087b82 */ /* 0x000f240000000a00 */
[----:B----4-:R-:W5:Y:S02]  /*48f0*/  LDG.E.64 R8, desc[UR10][R8.64] ;  /* 0x0000000a08087981 */ /* 0x010f64000c1e1b00 */
.L_x_87:
[----:B-----5:R-:W-:-:S04]  /*4900*/  IADD3 R10, P0, PT, R13, R8, RZ ;  /* 0x000000080d0a7210 */ /* 0x020fc80007f1e0ff */
[----:B------:R-:W-:Y:S02]  /*4910*/  LEA.HI.X.SX32 R9, R13, R9, 0x1, P0 ;  /* 0x000000090d097211 */ /* 0x000fe400000f0eff */
[----:B---3--:R-:W-:-:S04]  /*4920*/  LEA R8, P0, R10, UR8, 0x2 ;  /* 0x000000080a087c11 */ /* 0x008fc8000f8010ff */
[----:B------:R-:W-:-:S05]  /*4930*/  LEA.HI.X R9, R10, UR9, R9, 0x2, P0 ;  /* 0x000000090a097c11 */ /* 0x000fca00080f1409 */
[----:B------:R3:W-:Y:S04]  /*4940*/  STG.E desc[UR10][R8.64], R0 ;  /* 0x0000000008007986 */ /* 0x0007e8000c10190a */
.L_x_86:
[----:B------:R-:W-:Y:S05]  /*4950*/  BSYNC.RECONVERGENT B0 ;  /* 0x0000000000007941 */ /* 0x000fea0003800200 */
.L_x_85:
        /* <DEDUP_REMOVED lines=8> */
.L_x_90:
[----:B-----5:R-:W-:-:S04]  /*49e0*/  IADD3 R0, P0, PT, R12, R8, RZ ;  /* 0x000000080c007210 */ /* 0x020fc80007f1e0ff */
[----:B------:R-:W-:Y:S02]  /*49f0*/  LEA.HI.X.SX32 R9, R12, R9, 0x1, P0 ;  /* 0x000000090c097211 */ /* 0x000fe400000f0eff */
[----:B---3--:R-:W-:-:S04]  /*4a00*/  LEA R8, P0, R0, UR8, 0x2 ;  /* 0x0000000800087c11 */ /* 0x008fc8000f8010ff */
[----:B------:R-:W-:-:S05]  /*4a10*/  LEA.HI.X R9, R0, UR9, R9, 0x2, P0 ;  /* 0x0000000900097c11 */ /* 0x000fca00080f1409 */
[----:B------:R3:W-:Y:S04]  /*4a20*/  STG.E desc[UR10][R8.64], R2 ;  /* 0x0000000208007986 */ /* 0x0007e8000c10190a */
.L_x_89:
[----:B------:R-:W-:Y:S05]  /*4a30*/  BSYNC.RECONVERGENT B0 ;  /* 0x0000000000007941 */ /* 0x000fea0003800200 */
.L_x_88:
        /* <DEDUP_REMOVED lines=8> */
.L_x_93:
[----:B-----5:R-:W-:-:S04]  /*4ac0*/  IADD3 R0, P0, PT, R15, R8, RZ ;  /* 0x000000080f007210 */ /* 0x020fc80007f1e0ff */
[----:B------:R-:W-:Y:S02]  /*4ad0*/  LEA.HI.X.SX32 R9, R15, R9, 0x1, P0 ;  /* 0x000000090f097211 */ /* 0x000fe400000f0eff */
[----:B---3--:R-:W-:-:S04]  /*4ae0*/  LEA R8, P0, R0, UR8, 0x2 ;  /* 0x0000000800087c11 */ /* 0x008fc8000f8010ff */
[----:B------:R-:W-:-:S05]  /*4af0*/  LEA.HI.X R9, R0, UR9, R9, 0x2, P0 ;  /* 0x0000000900097c11 */ /* 0x000fca00080f1409 */
[----:B------:R3:W-:Y:S04]  /*4b00*/  STG.E desc[UR10][R8.64], R3 ;  /* 0x0000000308007986 */ /* 0x0007e8000c10190a */
.L_x_92:
[----:B------:R-:W-:Y:S05]  /*4b10*/  BSYNC.RECONVERGENT B0 ;  /* 0x0000000000007941 */ /* 0x000fea0003800200 */
.L_x_91:
[----:B------:R-:W-:Y:S04]  /*4b20*/  BSSY.RECONVERGENT B0, `(.L_x_94) ;  /* 0x000000d000007945 */ /* 0x000fe80003800200 */
[----:B------:R-:W-:Y:S05]  /*4b30*/  @P3 BRA `(.L_x_95) ;  /* 0x00000000002c3947 */ /* 0x000fea0003800000 */
[----:B------:R-:W-:Y:S01]  /*4b40*/  UISETP.NE.AND UP0, UPT, UR4, URZ, UPT ;  /* 0x000000ff0400728c */ /* 0x000fe2000bf05270 */
[----:B---3-5:R-:W-:Y:S01]  /*4b50*/  CS2R R2, SRZ ;  /* 0x0000000000027805 */ /* 0x028fe2000001ff00 */
[----:B------:R-:W3:Y:S07]  /*4b60*/  LDCU.64 UR8, c[0x0][0x390] ;  /* 0x00007200ff0877ac */ /* 0x000eee0008000a00 */
[----:B------:R-:W-:Y:S05]  /*4b70*/  BRA.U UP0, `(.L_x_96) ;  /* 0x0000000100087547 */ /* 0x000fea000b800000 */
[----:B------:R-:W0:Y:S02]  /*4b80*/  LDC.64 R2, c[0x0][0x3d8] ;  /* 0x0000f600ff027b82 */ /* 0x000e240000000a00 */
[----:B0-----:R-:W5:Y:S02]  /*4b90*/  LDG.E.64 R2, desc[UR10][R2.64] ;  /* 0x0000000a02027981 */ /* 0x001f64000c1e1b00 */
.L_x_96:
[----:B-----5:R-:W-:-:S04]  /*4ba0*/  IADD3 R0, P0, PT, R16, R2, RZ ;  /* 0x0000000210007210 */ /* 0x020fc80007f1e0ff */
[----:B------:R-:W-:Y:S02]  /*4bb0*/  LEA.HI.X.SX32 R3, R16, R3, 0x1, P0 ;  /* 0x0000000310037211 */ /* 0x000fe400000f0eff */
[----:B---3--:R-:W-:-:S04]  /*4bc0*/  LEA R2, P0, R0, UR8, 0x2 ;  /* 0x0000000800027c11 */ /* 0x008fc8000f8010ff */
[----:B------:R-:W-:-:S05]  /*4bd0*/  LEA.HI.X R3, R0, UR9, R3, 0x2, P0 ;  /* 0x0000000900037c11 */ /* 0x000fca00080f1403 */
[----:B------:R3:W-:Y:S04]  /*4be0*/  STG.E desc[UR10][R2.64], R4 ;  /* 0x0000000402007986 */ /* 0x0007e8000c10190a */
.L_x_95:
[----:B------:R-:W-:Y:S05]  /*4bf0*/  BSYNC.RECONVERGENT B0 ;  /* 0x0000000000007941 */ /* 0x000fea0003800200 */
.L_x_94:
        /* <DEDUP_REMOVED lines=8> */
.L_x_99:
[----:B-----5:R-:W-:-:S04]  /*4c80*/  IADD3 R0, P0, PT, R17, R2, RZ ;  /* 0x0000000211007210 */ /* 0x020fc80007f1e0ff */
[----:B------:R-:W-:Y:S02]  /*4c90*/  LEA.HI.X.SX32 R3, R17, R3, 0x1, P0 ;  /* 0x0000000311037211 */ /* 0x000fe400000f0eff */
[----:B---3--:R-:W-:-:S04]  /*4ca0*/  LEA R2, P0, R0, UR8, 0x2 ;  /* 0x0000000800027c11 */ /* 0x008fc8000f8010ff */
[----:B------:R-:W-:-:S05]  /*4cb0*/  LEA.HI.X R3, R0, UR9, R3, 0x2, P0 ;  /* 0x0000000900037c11 */ /* 0x000fca00080f1403 */
[----:B------:R3:W-:Y:S04]  /*4cc0*/  STG.E desc[UR10][R2.64], R5 ;  /* 0x0000000502007986 */ /* 0x0007e8000c10190a */
.L_x_98:
[----:B------:R-:W-:Y:S05]  /*4cd0*/  BSYNC.RECONVERGENT B0 ;  /* 0x0000000000007941 */ /* 0x000fea0003800200 */
.L_x_97:
        /* <DEDUP_REMOVED lines=8> */
.L_x_102:
[----:B-----5:R-:W-:-:S04]  /*4d60*/  IADD3 R0, P0, PT, R18, R2, RZ ;  /* 0x0000000212007210 */ /* 0x020fc80007f1e0ff */
[----:B------:R-:W-:Y:S02]  /*4d70*/  LEA.HI.X.SX32 R3, R18, R3, 0x1, P0 ;  /* 0x0000000312037211 */ /* 0x000fe400000f0eff */
[----:B---3--:R-:W-:-:S04]  /*4d80*/  LEA R2, P0, R0, UR8, 0x2 ;  /* 0x0000000800027c11 */ /* 0x008fc8000f8010ff */
[----:B------:R-:W-:-:S05]  /*4d90*/  LEA.HI.X R3, R0, UR9, R3, 0x2, P0 ;  /* 0x0000000900037c11 */ /* 0x000fca00080f1403 */
[----:B------:R3:W-:Y:S04]  /*4da0*/  STG.E desc[UR10][R2.64], R6 ;  /* 0x0000000602007986 */ /* 0x0007e8000c10190a */
.L_x_101:
[----:B------:R-:W-:Y:S05]  /*4db0*/  BSYNC.RECONVERGENT B0 ;  /* 0x0000000000007941 */ /* 0x000fea0003800200 */
.L_x_100:
[----:B------:R-:W-:-:S14]  /*4dc0*/  DSETP.GTU.AND P0, PT, R46, UR6, PT ;  /* 0x000000062e007e2a */ /* 0x000fdc000bf0c000 */
[----:B------:R-:W-:Y:S05]  /*4dd0*/  @P0 EXIT ;  /* 0x000000000000094d */ /* 0x000fea0003800000 */
[----:B------:R-:W-:Y:S01]  /*4de0*/  UISETP.NE.AND UP0, UPT, UR4, URZ, UPT ;  /* 0x000000ff0400728c */ /* 0x000fe2000bf05270 */
[----:B---3-5:R-:W-:-:S08]  /*4df0*/  CS2R R2, SRZ ;  /* 0x0000000000027805 */ /* 0x028fd0000001ff00 */
[----:B------:R-:W-:Y:S05]  /*4e00*/  BRA.U UP0, `(.L_x_103) ;  /* 0x0000000100087547 */ /* 0x000fea000b800000 */
[----:B------:R-:W3:Y:S02]  /*4e10*/  LDC.64 R2, c[0x0][0x3d8] ;  /* 0x0000f600ff027b82 */ /* 0x000ee40000000a00 */
[----:B---3--:R-:W5:Y:S02]  /*4e20*/  LDG.E.64 R2, desc[UR10][R2.64] ;  /* 0x0000000a02027981 */ /* 0x008f64000c1e1b00 */
.L_x_103:
[----:B------:R-:W3:Y:S01]  /*4e30*/  LDCU.64 UR4, c[0x0][0x390] ;  /* 0x00007200ff0477ac */ /* 0x000ee20008000a00 */
[----:B-----5:R-:W-:-:S04]  /*4e40*/  IADD3 R0, P0, PT, R19, R2, RZ ;  /* 0x0000000213007210 */ /* 0x020fc80007f1e0ff */
[----:B------:R-:W-:Y:S02]  /*4e50*/  LEA.HI.X.SX32 R3, R19, R3, 0x1, P0 ;  /* 0x0000000313037211 */ /* 0x000fe400000f0eff */
[----:B---3--:R-:W-:-:S04]  /*4e60*/  LEA R2, P0, R0, UR4, 0x2 ;  /* 0x0000000400027c11 */ /* 0x008fc8000f8010ff */
[----:B------:R-:W-:-:S05]  /*4e70*/  LEA.HI.X R3, R0, UR5, R3, 0x2, P0 ;  /* 0x0000000500037c11 */ /* 0x000fca00080f1403 */
[----:B------:R-:W-:Y:S01]  /*4e80*/  STG.E desc[UR10][R2.64], R7 ;  /* 0x0000000702007986 */ /* 0x000fe2000c10190a */
[----:B------:R-:W-:Y:S05]  /*4e90*/  EXIT ;  /* 0x000000000000794d */ /* 0x000fea0003800000 */
.L_x_63:
[----:B------:R-:W-:Y:S01]  /*4ea0*/  P2R R24, PR, RZ, 0x1 ;  /* 0x00000001ff187803 */ /* 0x000fe20000000000 */
[----:B------:R-:W-:Y:S01]  /*4eb0*/  BAR.SYNC.DEFER_BLOCKING 0x0 ;  /* 0x0000000000007b1d */ /* 0x000fe20000010000 */
[C---:B------:R-:W-:Y:S02]  /*4ec0*/  LOP3.LUT P0, RZ, R30.reuse, 0x1, RZ, 0xc0, !PT ;  /* 0x000000011eff7812 */ /* 0x040fe4000780c0ff */
[----:B------:R-:W-:Y:S02]  /*4ed0*/  P2R R26, PR, RZ, 0x2 ;  /* 0x00000002ff1a7803 */ /* 0x000fe40000000000 */
[C---:B------:R-:W-:Y:S02]  /*4ee0*/  LOP3.LUT P1, RZ, R30.reuse, 0x2, RZ, 0xc0, !PT ;  /* 0x000000021eff7812 */ /* 0x040fe4000782c0ff */
[----:B------:R-:W-:Y:S02]  /*4ef0*/  P2R R27, PR, RZ, 0x4 ;  /* 0x00000004ff1b7803 */ /* 0x000fe40000000000 */
[----:B------:R-:W-:-:S02]  /*4f00*/  LOP3.LUT P2, RZ, R30, 0x4, RZ, 0xc0, !PT ;  /* 0x000000041eff7812 */ /* 0x000fc4000784c0ff */
[----:B------:R-:W-:Y:S02]  /*4f10*/  P2R R28, PR, RZ, 0x8 ;  /* 0x00000008ff1c7803 */ /* 0x000fe40000000000 */
[C---:B------:R-:W-:Y:S01]  /*4f20*/  LOP3.LUT P3, RZ, R30.reuse, 0x8, RZ, 0xc0, !PT ;  /* 0x000000081eff7812 */ /* 0x040fe2000786c0ff */
[--C-:B------:R-:W-:Y:S01]  /*4f30*/  @!P0 IMAD.IADD R23, R23, 0x1, -R21.reuse ;  /* 0x0000000117178824 */ /* 0x100fe200078e0a15 */
[----:B------:R-:W-:Y:S02]  /*4f40*/  P2R R29, PR, RZ, 0x10 ;  /* 0x00000010ff1d7803 */ /* 0x000fe40000000000 */
[C---:B------:R-:W-:Y:S02]  /*4f50*/  LOP3.LUT P4, RZ, R30.reuse, 0x10, RZ, 0xc0, !PT ;  /* 0x000000101eff7812 */ /* 0x040fe4000788c0ff */
[----:B------:R-:W-:Y:S02]  /*4f60*/  P2R R31, PR, RZ, 0x20 ;  /* 0x00000020ff1f7803 */ /* 0x000fe40000000000 */
[----:B------:R-:W-:Y:S01]  /*4f70*/  LOP3.LUT P5, RZ, R30, 0x20, RZ, 0xc0, !PT ;  /* 0x000000201eff7812 */ /* 0x000fe200078ac0ff */
[----:B------:R-:W-:Y:S01]  /*4f80*/  @!P2 IMAD.IADD R8, R8, 0x1, -R21 ;  /* 0x000000010808a824 */ /* 0x000fe200078e0a15 */
[----:B------:R-:W-:-:S02]  /*4f90*/  LOP3.LUT P6, RZ, R30, 0x40, RZ, 0xc0, !PT ;  /* 0x000000401eff7812 */ /* 0x000fc400078cc0ff */
[----:B------:R-:W-:Y:S01]  /*4fa0*/  @!P0 LEA R22, R23, UR4, 0x2 ;  /* 0x0000000417168c11 */ /* 0x000fe2000f8e10ff */
[--C-:B------:R-:W-:Y:S01]  /*4fb0*/  @!P1 IMAD.IADD R23, R25, 0x1, -R21.reuse ;  /* 0x0000000119179824 */ /* 0x100fe200078e0a15 */
[----:B------:R-:W-:Y:S01]  /*4fc0*/  @!P2 LEA R8, R8, UR4, 0x2 ;  /* 0x000000040808ac11 */ /* 0x000fe2000f8e10ff */
[--C-:B------:R-:W-:Y:S02]  /*4fd0*/  @!P3 IMAD.IADD R9, R9, 0x1, -R21.reuse ;  /* 0x000000010909b824 */ /* 0x100fe400078e0a15 */
[--C-:B------:R-:W-:Y:S01]  /*4fe0*/  @!P4 IMAD.IADD R10, R10, 0x1, -R21.reuse ;  /* 0x000000010a0ac824 */ /* 0x100fe200078e0a15 */
[----:B------:R-:W-:Y:S01]  /*4ff0*/  @!P1 LEA R23, R23, UR4, 0x2 ;  /* 0x0000000417179c11 */ /* 0x000fe2000f8e10ff */
[----:B-----5:R-:W-:Y:S01]  /*5000*/  @!P0 STS [R22], R59 ;  /* 0x0000003b16008388 */ /* 0x020fe20000000800 */
[----:B------:R-:W-:Y:S01]  /*5010*/  @!P3 LEA R9, R9, UR4, 0x2 ;  /* 0x000000040909bc11 */ /* 0x000fe2000f8e10ff */
[--C-:B------:R-:W-:Y:S01]  /*5020*/  @!P5 IMAD.IADD R11, R11, 0x1, -R21.reuse ;  /* 0x000000010b0bd824 */ /* 0x100fe200078e0a15 */
[----:B------:R-:W-:Y:S01]  /*5030*/  @!P4 LEA R10, R10, UR4, 0x2 ;  /* 0x000000040a0acc11 */ /* 0x000fe2000f8e10ff */
[----:B------:R-:W-:Y:S01]  /*5040*/  @!P6 IMAD.IADD R14, R14, 0x1, -R21 ;  /* 0x000000010e0ee824 */ /* 0x000fe200078e0a15 */
[----:B------:R-:W-:Y:S01]  /*5050*/  @!P1 STS [R23], R58 ;  /* 0x0000003a17009388 */ /* 0x000fe20000000800 */
[----:B------:R-:W-:-:S02]  /*5060*/  ISETP.NE.AND P0, PT, R24, RZ, PT ;  /* 0x000000ff1800720c */ /* 0x000fc40003f05270 */
[----:B------:R-:W-:Y:S01]  /*5070*/  @!P5 LEA R11, R11, UR4, 0x2 ;  /* 0x000000040b0bdc11 */ /* 0x000fe2000f8e10ff */
[----:B------:R-:W-:Y:S01]  /*5080*/  @!P2 STS [R8], R57 ;  /* 0x000000390800a388 */ /* 0x000fe20000000800 */
[----:B------:R-:W-:Y:S02]  /*5090*/  @!P6 LEA R14, R14, UR4, 0x2 ;  /* 0x000000040e0eec11 */ /* 0x000fe4000f8e10ff */
[----:B------:R-:W-:Y:S01]  /*50a0*/  ISETP.NE.AND P1, PT, R26, RZ, PT ;  /* 0x000000ff1a00720c */ /* 0x000fe20003f25270 */
[----:B------:R0:W-:Y:S01]  /*50b0*/  @!P3 STS [R9], R56 ;  /* 0x000000380900b388 */ /* 0x0001e20000000800 */
[----:B------:R-:W-:Y:S02]  /*50c0*/  ISETP.NE.AND P2, PT, R27, RZ, PT ;  /* 0x000000ff1b00720c */ /* 0x000fe40003f45270 */
[----:B------:R-:W-:Y:S01]  /*50d0*/  ISETP.NE.AND P3, PT, R28, RZ, PT ;  /* 0x000000ff1c00720c */ /* 0x000fe20003f65270 */
[----:B------:R-:W-:Y:S01]  /*50e0*/  @!P4 STS [R10], R55 ;  /* 0x000000370a00c388 */ /* 0x000fe20000000800 */
[----:B------:R-:W-:Y:S01]  /*50f0*/  ISETP.NE.AND P4, PT, R29, RZ, PT ;  /* 0x000000ff1d00720c */ /* 0x000fe20003f85270 */
[----:B------:R-:W-:-:S02]  /*5100*/  @!P0 IMAD.IADD R13, R13, 0x1, -R21 ;  /* 0x000000010d0d8824 */ /* 0x000fc400078e0a15 */
[----:B------:R1:W-:Y:S01]  /*5110*/  @!P5 STS [R11], R54 ;  /* 0x000000360b00d388 */ /* 0x0003e20000000800 */
[----:B------:R-:W-:Y:S02]  /*5120*/  ISETP.NE.AND P5, PT, R31, RZ, PT ;  /* 0x000000ff1f00720c */ /* 0x000fe40003fa5270 */
[----:B------:R-:W-:Y:S01]  /*5130*/  @!P0 LEA R13, R13, UR4, 0x2 ;  /* 0x000000040d0d8c11 */ /* 0x000fe2000f8e10ff */
[----:B------:R2:W-:Y:S01]  /*5140*/  @!P6 STS [R14], R53 ;  /* 0x000000350e00e388 */ /* 0x0005e20000000800 */
[----:B------:R-:W-:Y:S01]  /*5150*/  DSETP.GTU.AND P6, PT, R46, UR6, PT ;  /* 0x000000062e007e2a */ /* 0x000fe2000bfcc000 */
[--C-:B------:R-:W-:Y:S02]  /*5160*/  @!P1 IMAD.IADD R12, R12, 0x1, -R21.reuse ;  /* 0x000000010c0c9824 */ /* 0x100fe400078e0a15 */
[--C-:B------:R-:W-:Y:S01]  /*5170*/  @!P2 IMAD.IADD R15, R15, 0x1, -R21.reuse ;  /* 0x000000010f0fa824 */ /* 0x100fe200078e0a15 */
[----:B------:R2:W-:Y:S01]  /*5180*/  @!P0 STS [R13], R0 ;  /* 0x000000000d008388 */ /* 0x0005e20000000800 */
[--C-:B------:R-:W-:Y:S01]  /*5190*/  @!P3 IMAD.IADD R16, R16, 0x1, -R21.reuse ;  /* 0x000000011010b824 */ /* 0x100fe200078e0a15 */
[----:B0-----:R-:W-:Y:S01]  /*51a0*/  @!P1 LEA R9, R12, UR4, 0x2 ;  /* 0x000000040c099c11 */ /* 0x001fe2000f8e10ff */
[--C-:B------:R-:W-:Y:S01]  /*51b0*/  @!P4 IMAD.IADD R17, R17, 0x1, -R21.reuse ;  /* 0x000000011111c824 */ /* 0x100fe200078e0a15 */
[----:B------:R-:W-:Y:S01]  /*51c0*/  @!P2 LEA R8, R15, UR4, 0x2 ;  /* 0x000000040f08ac11 */ /* 0x000fe2000f8e10ff */
[----:B------:R-:W-:Y:S01]  /*51d0*/  @!P5 IMAD.IADD R18, R18, 0x1, -R21 ;  /* 0x000000011212d824 */ /* 0x000fe200078e0a15 */
[----:B-1----:R-:W-:Y:S01]  /*51e0*/  @!P3 LEA R11, R16, UR4, 0x2 ;  /* 0x00000004100bbc11 */ /* 0x002fe2000f8e10ff */
[----:B------:R2:W-:Y:S01]  /*51f0*/  @!P1 STS [R9], R2 ;  /* 0x0000000209009388 */ /* 0x0005e20000000800 */
[----:B------:R-:W-:-:S02]  /*5200*/  @!P4 LEA R10, R17, UR4, 0x2 ;  /* 0x00000004110acc11 */ /* 0x000fc4000f8e10ff */
[----:B------:R-:W-:Y:S01]  /*5210*/  @!P6 IMAD.IADD R19, R19, 0x1, -R21 ;  /* 0x000000011313e824 */ /* 0x000fe200078e0a15 */
[----:B------:R-:W-:Y:S01]  /*5220*/  @!P5 LEA R15, R18, UR4, 0x2 ;  /* 0x00000004120fdc11 */ /* 0x000fe2000f8e10ff */
[----:B------:R2:W-:Y:S01]  /*5230*/  @!P2 STS [R8], R3 ;  /* 0x000000030800a388 */ /* 0x0005e20000000800 */
[----:B------:R-:W-:Y:S02]  /*5240*/  ISETP.GE.AND P0, PT, R52, R20, PT ;  /* 0x000000143400720c */ /* 0x000fe40003f06270 */
[----:B------:R-:W-:Y:S01]  /*5250*/  @!P6 LEA R12, R19, UR4, 0x2 ;  /* 0x00000004130cec11 */ /* 0x000fe2000f8e10ff */
[----:B------:R2:W-:Y:S04]  /*5260*/  @!P3 STS [R11], R4 ;  /* 0x000000040b00b388 */ /* 0x0005e80000000800 */
[----:B------:R2:W-:Y:S04]  /*5270*/  @!P4 STS [R10], R5 ;  /* 0x000000050a00c388 */ /* 0x0005e80000000800 */
[----:B------:R2:W-:Y:S04]  /*5280*/  @!P5 STS [R15], R6 ;  /* 0x000000060f00d388 */ /* 0x0005e80000000800 */
[----:B------:R2:W-:Y:S01]  /*5290*/  @!P6 STS [R12], R7 ;  /* 0x000000070c00e388 */ /* 0x0005e20000000800 */
[----:B------:R-:W-:Y:S06]  /*52a0*/  BAR.SYNC.DEFER_BLOCKING 0x0 ;  /* 0x0000000000007b1d */ /* 0x000fec0000010000 */
[----:B------:R-:W-:Y:S05]  /*52b0*/  @P0 EXIT ;  /* 0x000000000000094d */ /* 0x000fea0003800000 */
[----:B--2---:R-:W-:Y:S01]  /*52c0*/  LOP3.LUT R3, RZ, R52, RZ, 0x33, !PT ;  /* 0x00000034ff037212 */ /* 0x004fe200078e33ff */
[----:B------:R-:W0:Y:S01]  /*52d0*/  LDCU.U8 UR6, c[0x0][0x3c0] ;  /* 0x00007800ff0677ac */ /* 0x000e220008000000 */
[----:B------:R-:W-:Y:S03]  /*52e0*/  BSSY.RECONVERGENT B0, `(.L_x_104) ;  /* 0x000001e000007945 */ /* 0x000fe60003800200 */
[----:B------:R-:W-:Y:S01]  /*52f0*/  IMAD.IADD R3, R20, 0x1, R3 ;  /* 0x0000000114037824 */ /* 0x000fe200078e0203 */
[----:B------:R-:W1:Y:S04]  /*5300*/  LDCU.64 UR8, c[0x0][0x390] ;  /* 0x00007200ff0877ac */ /* 0x000e680008000a00 */
[----:B------:R-:W-:-:S02]  /*5310*/  LOP3.LUT R0, R3, 0x600, RZ, 0xc0, !PT ;  /* 0x0000060003007812 */ /* 0x000fc400078ec0ff */
[----:B------:R-:W-:Y:S02]  /*5320*/  ISETP.GE.U32.AND P1, PT, R3, 0x600, PT ;  /* 0x000006000300780c */ /* 0x000fe40003f26070 */
[----:B------:R-:W-:-:S13]  /*5330*/  ISETP.NE.AND P0, PT, R0, 0x600, PT ;  /* 0x000006000000780c */ /* 0x000fda0003f05270 */
[----:B01----:R-:W-:Y:S05]  /*5340*/  @!P0 BRA `(.L_x_105) ;  /* 0x00000000005c8947 */ /* 0x003fea0003800000 */
[----:B------:R-:W-:Y:S01]  /*5350*/  LEA.HI R0, R3, 0x1, RZ, 0x17 ;  /* 0x0000000103007811 */ /* 0x000fe200078fb8ff */
[C---:B------:R-:W-:Y:S01]  /*5360*/  IMAD.IADD R7, R52.reuse, 0x1, R21 ;  /* 0x0000000134077824 */ /* 0x040fe200078e0215 */
[----:B------:R-:W-:Y:S02]  /*5370*/  LEA R6, R52, UR4, 0x2 ;  /* 0x0000000434067c11 */ /* 0x000fe4000f8e10ff */
[----:B------:R-:W-:Y:S01]  /*5380*/  ISETP.NE.AND P2, PT, RZ, UR6, PT ;  /* 0x00000006ff007c0c */ /* 0x000fe2000bf45270 */
[C---:B------:R-:W-:Y:S01]  /*5390*/  IMAD.SHL.U32 R2, R0.reuse, 0x200, RZ ;  /* 0x0000020000027824 */ /* 0x040fe200078e00ff */
[----:B------:R-:W-:-:S04]  /*53a0*/  LOP3.LUT R0, R0, 0x3, RZ, 0xc0, !PT ;  /* 0x0000000300007812 */ /* 0x000fc800078ec0ff */
[----:B------:R-:W-:Y:S01]  /*53b0*/  LOP3.LUT R3, R2, 0x600, RZ, 0xc0, !PT ;  /* 0x0000060002037812 */ /* 0x000fe200078ec0ff */
[----:B------:R-:W-:-:S04]  /*53c0*/  IMAD.MOV R0, RZ, RZ, -R0 ;  /* 0x000000ffff007224 */ /* 0x000fc800078e0a00 */
[----:B------:R-:W-:-:S07]  /*53d0*/  IMAD.IADD R52, R52, 0x1, R3 ;  /* 0x0000000134347824 */ /* 0x000fce00078e0203 */
.L_x_106:
[----:B0-----:R-:W0:Y:S01]  /*53e0*/  @!P2 LDC.64 R4, c[0x0][0x3d8] ;  /* 0x0000f600ff04ab82 */ /* 0x001e220000000a00 */
[----:B------:R-:W-:Y:S01]  /*53f0*/  CS2R R2, SRZ ;  /* 0x0000000000027805 */ /* 0x000fe2000001ff00 */
[----:B------:R1:W2:Y:S05]  /*5400*/  LDS R9, [R6] ;  /* 0x0000000006097984 */ /* 0x0002aa0000000800 */
[----:B0-----:R-:W3:Y:S01]  /*5410*/  @!P2 LDG.E.64 R2, desc[UR10][R4.64] ;  /* 0x0000000a0402a981 */ /* 0x001ee2000c1e1b00 */
[----:B------:R-:W-:Y:S02]  /*5420*/  VIADD R0, R0, 0x1 ;  /* 0x0000000100007836 */ /* 0x000fe40000000000 */
[----:B-1----:R-:W-:Y:S01]  /*5430*/  VIADD R6, R6, 0x800 ;  /* 0x0000080006067836 */ /* 0x002fe20000000000 */
[----:B---3--:R-:W-:-:S04]  /*5440*/  IADD3 R8, P0, PT, R7, R2, RZ ;  /* 0x0000000207087210 */ /* 0x008fc80007f1e0ff */
[C---:B------:R-:W-:Y:S01]  /*5450*/  LEA.HI.X.SX32 R3, R7.reuse, R3, 0x1, P0 ;  /* 0x0000000307037211 */ /* 0x040fe200000f0eff */
[----:B------:R-:W-:Y:S01]  /*5460*/  VIADD R7, R7, 0x200 ;  /* 0x0000020007077836 */ /* 0x000fe20000000000 */
[----:B------:R-:W-:-:S04]  /*5470*/  LEA R2, P0, R8, UR8, 0x2 ;  /* 0x0000000808027c11 */ /* 0x000fc8000f8010ff */
[----:B------:R-:W-:Y:S02]  /*5480*/  LEA.HI.X R3, R8, UR9, R3, 0x2, P0 ;  /* 0x0000000908037c11 */ /* 0x000fe400080f1403 */
[----:B------:R-:W-:-:S03]  /*5490*/  ISETP.NE.AND P0, PT, R0, RZ, PT ;  /* 0x000000ff0000720c */ /* 0x000fc60003f05270 */
[----:B--2---:R0:W-:Y:S10]  /*54a0*/  STG.E desc[UR10][R2.64], R9 ;  /* 0x0000000902007986 */ /* 0x0041f4000c10190a */
[----:B------:R-:W-:Y:S05]  /*54b0*/  @P0 BRA `(.L_x_106) ;  /* 0xfffffffc00c80947 */ /* 0x000fea000383ffff */
.L_x_105:
[----:B------:R-:W-:Y:S05]  /*54c0*/  BSYNC.RECONVERGENT B0 ;  /* 0x0000000000007941 */ /* 0x000fea0003800200 */
.L_x_104:
[----:B------:R-:W-:Y:S05]  /*54d0*/  @!P1 EXIT ;  /* 0x000000000000994d */ /* 0x000fea0003800000 */
[----:B------:R-:W1:Y:S01]  /*54e0*/  S2UR UR5, SR_CgaCtaId ;  /* 0x00000000000579c3 */ /* 0x000e620000008800 */
[----:B------:R-:W-:Y:S01]  /*54f0*/  UMOV UR4, 0x400 ;  /* 0x0000040000047882 */ /* 0x000fe20000000000 */
[----:B------:R-:W-:Y:S01]  /*5500*/  UISETP.NE.AND UP0, UPT, UR6, URZ, UPT ;  /* 0x000000ff0600728c */ /* 0x000fe2000bf05270 */
[----:B------:R-:W-:Y:S01]  /*5510*/  IMAD.IADD R21, R52, 0x1, R21 ;  /* 0x0000000134157824 */ /* 0x000fe200078e0215 */
[----:B------:R-:W2:Y:S04]  /*5520*/  LDCU.64 UR8, c[0x0][0x390] ;  /* 0x00007200ff0877ac */ /* 0x000ea80008000a00 */
[----:B------:R-:W-:Y:S01]  /*5530*/  PLOP3.LUT P0, PT, PT, PT, UP0, 0x80, 0x8 ;  /* 0x000000000008781c */ /* 0x000fe20003f0f008 */
[----:B-1----:R-:W-:-:S06]  /*5540*/  ULEA UR4, UR5, UR4, 0x18 ;  /* 0x0000000405047291 */ /* 0x002fcc000f8ec0ff */
[----:B------:R-:W-:-:S05]  /*5550*/  LEA R0, R52, UR4, 0x2 ;  /* 0x0000000434007c11 */ /* 0x000fca000f8e10ff */
[----:B--2---:R-:W-:-:S07]  /*5560*/  VIADD R0, R0, 0x1000 ;  /* 0x0000100000007836 */ /* 0x004fce0000000000 */
.L_x_107:
[----:B--2---:R-:W1:Y:S01]  /*5570*/  @!P0 LDC.64 R6, c[0x0][0x3d8] ;  /* 0x0000f600ff068b82 */ /* 0x004e620000000a00 */
[----:B0-----:R-:W-:Y:S01]  /*5580*/  CS2R R2, SRZ ;  /* 0x0000000000027805 */ /* 0x001fe2000001ff00 */
[----:B------:R-:W-:Y:S01]  /*5590*/  UISETP.NE.AND UP0, UPT, UR6, URZ, UPT ;  /* 0x000000ff0600728c */ /* 0x000fe2000bf05270 */
[----:B------:R-:W0:Y:S01]  /*55a0*/  LDS R15, [R0+-0x1000] ;  /* 0xfff00000000f7984 */ /* 0x000e220000000800 */
[----:B------:R-:W-:-:S03]  /*55b0*/  SHF.R.S32.HI R13, RZ, 0x1f, R21 ;  /* 0x0000001fff0d7819 */ /* 0x000fc60000011415 */
[----:B------:R-:W2:Y:S04]  /*55c0*/  LDS R17, [R0+-0x800] ;  /* 0xfff8000000117984 */ /* 0x000ea80000000800 */
[----:B-1----:R-:W3:Y:S01]  /*55d0*/  @!P0 LDG.E.64 R2, desc[UR10][R6.64] ;  /* 0x0000000a06028981 */ /* 0x002ee2000c1e1b00 */
[----:B------:R-:W-:-:S13]  /*55e0*/  PLOP3.LUT P0, PT, PT, PT, UP0, 0x80, 0x8 ;  /* 0x000000000008781c */ /* 0x000fda0003f0f008 */
[----:B------:R-:W1:Y:S01]  /*55f0*/  @!P0 LDC.64 R8, c[0x0][0x3d8] ;  /* 0x0000f600ff088b82 */ /* 0x000e620000000a00 */
[----:B---3--:R-:W-:-:S05]  /*5600*/  IADD3 R2, P1, PT, R21, R2, RZ ;  /* 0x0000000215027210 */ /* 0x008fca0007f3e0ff */
[----:B------:R-:W-:Y:S01]  /*5610*/  IMAD.X R3, R13, 0x1, R3, P1 ;  /* 0x000000010d037824 */ /* 0x000fe200008e0603 */
[----:B------:R-:W-:-:S04]  /*5620*/  LEA R4, P1, R2, UR8, 0x2 ;  /* 0x0000000802047c11 */ /* 0x000fc8000f8210ff */
[----:B------:R-:W-:Y:S02]  /*5630*/  LEA.HI.X R5, R2, UR9, R3, 0x2, P1 ;  /* 0x0000000902057c11 */ /* 0x000fe400088f1403 */
[----:B------:R-:W-:-:S03]  /*5640*/  CS2R R2, SRZ ;  /* 0x0000000000027805 */ /* 0x000fc6000001ff00 */
[----:B0-----:R0:W-:Y:S04]  /*5650*/  STG.E desc[UR10][R4.64], R15 ;  /* 0x0000000f04007986 */ /* 0x0011e8000c10190a */
[----:B-1----:R-:W3:Y:S01]  /*5660*/  @!P0 LDG.E.64 R2, desc[UR10][R8.64] ;  /* 0x0000000a08028981 */ /* 0x002ee2000c1e1b00 */
[----:B------:R-:W1:Y:S03]  /*5670*/  @!P0 LDC.64 R10, c[0x0][0x3d8] ;  /* 0x0000f600ff0a8b82 */ /* 0x000e660000000a00 */
[----:B------:R-:W4:Y:S01]  /*5680*/  LDS R15, [R0] ;  /* 0x00000000000f7984 */ /* 0x000f220000000800 */
[----:B---3--:R-:W-:-:S05]  /*5690*/  IADD3 R2, P1, PT, R21, R2, RZ ;  /* 0x0000000215027210 */ /* 0x008fca0007f3e0ff */
[----:B------:R-:W-:Y:S01]  /*56a0*/  IMAD.X R3, R13, 0x1, R3, P1 ;  /* 0x000000010d037824 */ /* 0x000fe200008e0603 */
[----:B------:R-:W-:-:S04]  /*56b0*/  LEA R6, P1, R2, UR8, 0x2 ;  /* 0x0000000802067c11 */ /* 0x000fc8000f8210ff */
[----:B------:R-:W-:Y:S02]  /*56c0*/  LEA.HI.X R7, R2, UR9, R3, 0x2, P1 ;  /* 0x0000000902077c11 */ /* 0x000fe400088f1403 */
[----:B------:R-:W-:-:S03]  /*56d0*/  CS2R R2, SRZ ;  /* 0x0000000000027805 */ /* 0x000fc6000001ff00 */
[----:B--2---:R-:W-:Y:S04]  /*56e0*/  STG.E desc[UR10][R6.64+0x800], R17 ;  /* 0x0008001106007986 */ /* 0x004fe8000c10190a */
[----:B-1----:R-:W2:Y:S01]  /*56f0*/  @!P0 LDG.E.64 R2, desc[UR10][R10.64] ;  /* 0x0000000a0a028981 */ /* 0x002ea2000c1e1b00 */
[----:B------:R-:W1:Y:S03]  /*5700*/  @!P0 LDC.64 R8, c[0x0][0x3d8] ;  /* 0x0000f600ff088b82 */ /* 0x000e660000000a00 */
[----:B------:R3:W5:Y:S01]  /*5710*/  LDS R7, [R0+0x800] ;  /* 0x0008000000077984 */ /* 0x0007620000000800 */
[----:B--2---:R-:W-:-:S05]  /*5720*/  IADD3 R2, P1, PT, R21, R2, RZ ;  /* 0x0000000215027210 */ /* 0x004fca0007f3e0ff */
[----:B------:R-:W-:Y:S01]  /*5730*/  IMAD.X R3, R13, 0x1, R3, P1 ;  /* 0x000000010d037824 */ /* 0x000fe200008e0603 */
[----:B0-----:R-:W-:-:S04]  /*5740*/  LEA R4, P1, R2, UR8, 0x2 ;  /* 0x0000000802047c11 */ /* 0x001fc8000f8210ff */
[----:B------:R-:W-:Y:S02]  /*5750*/  LEA.HI.X R5, R2, UR9, R3, 0x2, P1 ;  /* 0x0000000902057c11 */ /* 0x000fe400088f1403 */
[----:B------:R-:W-:-:S03]  /*5760*/  CS2R R2, SRZ ;  /* 0x0000000000027805 */ /* 0x000fc6000001ff00 */
[----:B----4-:R2:W-:Y:S04]  /*5770*/  STG.E desc[UR10][R4.64+0x1000], R15 ;  /* 0x0010000f04007986 */ /* 0x0105e8000c10190a */
[----:B-1----:R-:W4:Y:S01]  /*5780*/  @!P0 LDG.E.64 R2, desc[UR10][R8.64] ;  /* 0x0000000a08028981 */ /* 0x002f22000c1e1b00 */
[----:B------:R-:W-:Y:S02]  /*5790*/  VIADD R52, R52, 0x800 ;  /* 0x0000080034347836 */ /* 0x000fe40000000000 */
[----:B---3--:R-:W-:Y:S01]  /*57a0*/  VIADD R0, R0, 0x2000 ;  /* 0x0000200000007836 */ /* 0x008fe20000000000 */
[C---:B----4-:R-:W-:Y:S01]  /*57b0*/  IADD3 R6, P1, PT, R21.reuse, R2, RZ ;  /* 0x0000000215067210 */ /* 0x050fe20007f3e0ff */
[----:B------:R-:W-:-:S04]  /*57c0*/  VIADD R21, R21, 0x800 ;  /* 0x0000080015157836 */ /* 0x000fc80000000000 */
[----:B------:R-:W-:Y:S01]  /*57d0*/  IMAD.X R3, R13, 0x1, R3, P1 ;  /* 0x000000010d037824 */ /* 0x000fe200008e0603 */
[----:B------:R-:W-:-:S04]  /*57e0*/  LEA R2, P1, R6, UR8, 0x2 ;  /* 0x0000000806027c11 */ /* 0x000fc8000f8210ff */
[----:B------:R-:W-:Y:S02]  /*57f0*/  LEA.HI.X R3, R6, UR9, R3, 0x2, P1 ;  /* 0x0000000906037c11 */ /* 0x000fe400088f1403 */
[----:B------:R-:W-:-:S03]  /*5800*/  ISETP.GE.AND P1, PT, R52, R20, PT ;  /* 0x000000143400720c */ /* 0x000fc60003f26270 */
[----:B-----5:R2:W-:Y:S10]  /*5810*/  STG.E desc[UR10][R2.64+0x1800], R7 ;  /* 0x0018000702007986 */ /* 0x0205f4000c10190a */
[----:B------:R-:W-:Y:S05]  /*5820*/  @!P1 BRA `(.L_x_107) ;  /* 0xfffffffc00509947 */ /* 0x000fea000383ffff */
[----:B------:R-:W-:Y:S05]  /*5830*/  EXIT ;  /* 0x000000000000794d */ /* 0x000fea0003800000 */
.L_x_0:
[----:B------:R-:W0:Y:S01]  /*5840*/  LDCU UR7, c[0x0][0x3b4] ;  /* 0x00007680ff0777ac */ /* 0x000e220008000800 */
[----:B------:R-:W-:Y:S01]  /*5850*/  ISETP.NE.AND P0, PT, R36, RZ, PT ;  /* 0x000000ff2400720c */ /* 0x000fe20003f05270 */
[----:B------:R-:W-:Y:S01]  /*5860*/  BSSY.RECONVERGENT B1, `(.L_x_108) ;  /* 0x00005b8000017945 */ /* 0x000fe20003800200 */
[----:B0-----:R-:W-:-:S11]  /*5870*/  UIADD3 UR4, UPT, UPT, -UR8, UR7, URZ ;  /* 0x0000000708047290 */ /* 0x001fd6000fffe1ff */
[----:B------:R-:W-:Y:S05]  /*5880*/  @P0 BRA `(.L_x_109) ;  /* 0x0000002400d40947 */ /* 0x000fea0003800000 */
[----:B------:R-:W0:Y:S01]  /*5890*/  S2R R29, SR_TID.X ;  /* 0x00000000001d7919 */ /* 0x000e220000002100 */
[----:B------:R-:W1:Y:S01]  /*58a0*/  LDC.64 R44, c[0x0][0x3d0] ;  /* 0x0000f400ff2c7b82 */ /* 0x000e620000000a00 */
[----:B------:R-:W2:Y:S01]  /*58b0*/  LDCU.U8 UR9, c[0x0][0x3c0] ;  /* 0x00007800ff0977ac */ /* 0x000ea20008000000 */
[----:B------:R-:W3:Y:S01]  /*58c0*/  LDCU.64 UR12, c[0x0][0x380] ;  /* 0x00007000ff0c77ac */ /* 0x000ee20008000a00 */
[----:B------:R-:W4:Y:S01]  /*58d0*/  LDCU.64 UR14, c[0x0][0x388] ;  /* 0x00007100ff0e77ac */ /* 0x000f220008000a00 */
[----:B--2---:R-:W-:-:S04]  /*58e0*/  ISETP.NE.AND P0, PT, RZ, UR9, PT ;  /* 0x00000009ff007c0c */ /* 0x004fc8000bf05270 */
[----:B-1----:R-:W-:Y:S02]  /*58f0*/  SEL R47, R44, RZ, !P0 ;  /* 0x000000ff2c2f7207 */ /* 0x002fe40004000000 */
[----:B------:R-:W-:Y:S01]  /*5900*/  SEL R45, R45, RZ, !P0 ;  /* 0x000000ff2d2d7207 */ /* 0x000fe20004000000 */
[----:B0-----:R-:W-:-:S04]  /*5910*/  IMAD R54, R29, 0xe, RZ ;  /* 0x0000000e1d367824 */ /* 0x001fc800078e02ff */
[C---:B------:R-:W-:Y:S01]  /*5920*/  VIADD R51, R54.reuse, 0x1 ;  /* 0x0000000136337836 */ /* 0x040fe20000000000 */
[C---:B------:R-:W-:Y:S01]  /*5930*/  IADD3 R47, P0, P1, R54.reuse, UR8, R47 ;  /* 0x00000008362f7c10 */ /* 0x040fe2000f91e02f */
[C---:B------:R-:W-:Y:S02]  /*5940*/  VIADD R55, R54.reuse, 0x2 ;  /* 0x0000000236377836 */ /* 0x040fe40000000000 */
[C---:B------:R-:W-:Y:S01]  /*5950*/  VIADD R56, R54.reuse, 0x3 ;  /* 0x0000000336387836 */ /* 0x040fe20000000000 */
[----:B------:R-:W-:Y:S01]  /*5960*/  IADD3.X R50, PT, PT, RZ, R45, RZ, P0, P1 ;  /* 0x0000002dff327210 */ /* 0x000fe200007e24ff */
[C---:B------:R-:W-:Y:S01]  /*5970*/  VIADD R57, R54.reuse, 0x4 ;  /* 0x0000000436397836 */ /* 0x040fe20000000000 */
[C---:B---3--:R-:W-:Y:S01]  /*5980*/  LEA R44, P0, R47.reuse, UR12, 0x2 ;  /* 0x0000000c2f2c7c11 */ /* 0x048fe2000f8010ff */
[C---:B------:R-:W-:Y:S01]  /*5990*/  VIADD R53, R54.reuse, 0x5 ;  /* 0x0000000536357836 */ /* 0x040fe20000000000 */
[C---:B----4-:R-:W-:Y:S01]  /*59a0*/  LEA R46, P1, R47.reuse, UR14, 0x3 ;  /* 0x0000000e2f2e7c11 */ /* 0x050fe2000f8218ff */
[C---:B------:R-:W-:Y:S01]  /*59b0*/  VIADD R49, R54.reuse, 0x6 ;  /* 0x0000000636317836 */ /* 0x040fe20000000000 */
[C-C-:B------:R-:W-:Y:S01]  /*59c0*/  LEA.HI.X R45, R47.reuse, UR13, R50.reuse, 0x2, P0 ;  /* 0x0000000d2f2d7c11 */ /* 0x140fe200080f1432 */
[C---:B------:R-:W-:Y:S01]  /*59d0*/  VIADD R58, R54.reuse, 0x7 ;  /* 0x00000007363a7836 */ /* 0x040fe20000000000 */
[----:B------:R-:W-:Y:S01]  /*59e0*/  LEA.HI.X R47, R47, UR15, R50, 0x3, P1 ;  /* 0x0000000f2f2f7c11 */ /* 0x000fe200088f1c32 */
[C---:B------:R-:W-:Y:S01]  /*59f0*/  VIADD R59, R54.reuse, 0x8 ;  /* 0x00000008363b7836 */ /* 0x040fe20000000000 */
[----:B------:R-:W-:Y:S01]  /*5a00*/  ISETP.GE.AND P6, PT, R55, UR4, PT ;  /* 0x0000000437007c0c */ /* 0x000fe2000bfc6270 */
[----:B------:R-:W-:Y:S01]  /*5a10*/  VIADD R60, R54, 0x9 ;  /* 0x00000009363c7836 */ /* 0x000fe20000000000 */
[----:B------:R-:W-:Y:S01]  /*5a20*/  ISETP.GE.AND P5, PT, R56, UR4, PT ;  /* 0x0000000438007c0c */ /* 0x000fe2000bfa6270 */
[C---:B------:R-:W-:Y:S01]  /*5a30*/  VIADD R61, R54.reuse, 0xa ;  /* 0x0000000a363d7836 */ /* 0x040fe20000000000 */
[----:B------:R-:W-:Y:S01]  /*5a40*/  ISETP.GE.AND P4, PT, R57, UR4, PT ;  /* 0x0000000439007c0c */ /* 0x000fe2000bf86270 */
[C---:B------:R-:W-:Y:S01]  /*5a50*/  VIADD R52, R54.reuse, 0xb ;  /* 0x0000000b36347836 */ /* 0x040fe20000000000 */
[C---:B------:R-:W-:Y:S01]  /*5a60*/  ISETP.GE.AND P1, PT, R54.reuse, UR4, PT ;  /* 0x0000000436007c0c */ /* 0x040fe2000bf26270 */
[----:B------:R-:W-:Y:S01]  /*5a70*/  VIADD R50, R54, 0xd ;  /* 0x0000000d36327836 */ /* 0x000fe20000000000 */
[----:B------:R-:W-:Y:S01]  /*5a80*/  ISETP.GE.AND P3, PT, R53, UR4, PT ;  /* 0x0000000435007c0c */ /* 0x000fe2000bf66270 */
[----:B------:R-:W0:Y:S01]  /*5a90*/  LDCU.64 UR12, c[0x0][0x3a8] ;  /* 0x00007500ff0c77ac */ /* 0x000e220008000a00 */
[----:B------:R-:W-:-:S02]  /*5aa0*/  ISETP.GE.AND P2, PT, R49, UR4, PT ;  /* 0x0000000431007c0c */ /* 0x000fc4000bf46270 */
[----:B------:R-:W-:Y:S01]  /*5ab0*/  ISETP.GE.AND P0, PT, R51, UR4, PT ;  /* 0x0000000433007c0c */ /* 0x000fe2000bf06270 */
[----:B------:R-:W-:Y:S01]  /*5ac0*/  VIADD R51, R54, 0xc ;  /* 0x0000000c36337836 */ /* 0x000fe20000000000 */
[----:B------:R-:W5:Y:S01]  /*5ad0*/  @!P6 LDG.E R28, desc[UR10][R44.64+0x8] ;  /* 0x0000080a2c1ce981 */ /* 0x000f62000c1e1900 */
[----:B------:R-:W-:-:S03]  /*5ae0*/  ISETP.GE.AND P6, PT, R50, UR4, PT ;  /* 0x0000000432007c0c */ /* 0x000fc6000bfc6270 */
        /* <DEDUP_REMOVED lines=12> */
[----:B------:R-:W5:Y:S04]  /*5bb0*/  @!P0 LDG.E R7, desc[UR10][R44.64+0x1c] ;  /* 0x00001c0a2c078981 */ /* 0x000f68000c1e1900 */
[----:B------:R-:W5:Y:S04]  /*5bc0*/  @!P1 LDG.E R6, desc[UR10][R44.64+0x20] ;  /* 0x0000200a2c069981 */ /* 0x000f68000c1e1900 */
[----:B------:R-:W5:Y:S04]  /*5bd0*/  @!P3 LDG.E R4, desc[UR10][R44.64+0x28] ;  /* 0x0000280a2c04b981 */ /* 0x000f68000c1e1900 */
[----:B------:R-:W5:Y:S04]  /*5be0*/  @!P2 LDG.E R5, desc[UR10][R44.64+0x24] ;  /* 0x0000240a2c05a981 */ /* 0x000f68000c1e1900 */
[----:B------:R-:W5:Y:S04]  /*5bf0*/  @!P4 LDG.E R3, desc[UR10][R44.64+0x2c] ;  /* 0x00002c0a2c03c981 */ /* 0x000f68000c1e1900 */
[----:B------:R-:W5:Y:S04]  /*5c00*/  @!P5 LDG.E R2, desc[UR10][R44.64+0x30] ;  /* 0x0000300a2c02d981 */ /* 0x000f68000c1e1900 */
[----:B------:R1:W5:Y:S01]  /*5c10*/  @!P6 LDG.E R0, desc[UR10][R44.64+0x34] ;  /* 0x0000340a2c00e981 */ /* 0x000362000c1e1900 */
[----:B------:R-:W-:Y:S01]  /*5c20*/  BAR.SYNC.DEFER_BLOCKING 0x0 ;  /* 0x0000000000007b1d */ /* 0x000fe20000010000 */
[----:B------:R-:W-:Y:S01]  /*5c30*/  P2R R60, PR, RZ, 0x4 ;  /* 0x00000004ff3c7803 */ /* 0x000fe20000000000 */
[----:B-1----:R-:W-:Y:S01]  /*5c40*/  VIADD R45, R54, 0x1 ;  /* 0x00000001362d7836 */ /* 0x002fe20000000000 */
[----:B------:R-:W-:-:S04]  /*5c50*/  P2R R59, PR, RZ, 0x2 ;  /* 0x00000002ff3b7803 */ /* 0x000fc80000000000 */
[----:B------:R-:W-:Y:S02]  /*5c60*/  ISETP.GE.AND P2, PT, R45, UR4, PT ;  /* 0x000000042d007c0c */ /* 0x000fe4000bf46270 */
[----:B------:R-:W-:Y:S02]  /*5c70*/  ISETP.GE.AND P1, PT, R54, UR4, PT ;  /* 0x0000000436007c0c */ /* 0x000fe4000bf26270 */
[----:B------:R-:W-:Y:S02]  /*5c80*/  P2R R58, PR, RZ, 0x1 ;  /* 0x00000001ff3a7803 */ /* 0x000fe40000000000 */
[----:B------:R-:W-:Y:S02]  /*5c90*/  ISETP.GE.AND P0, PT, R55, UR4, PT ;  /* 0x0000000437007c0c */ /* 0x000fe4000bf06270 */
[----:B------:R-:W-:Y:S02]  /*5ca0*/  P2R R61, PR, RZ, 0x8 ;  /* 0x00000008ff3d7803 */ /* 0x000fe40000000000 */
[----:B------:R-:W-:-:S03]  /*5cb0*/  ISETP.GE.AND P3, PT, R56, UR4, PT ;  /* 0x0000000438007c0c */ /* 0x000fc6000bf66270 */
[----:B------:R-:W0:Y:S04]  /*5cc0*/  @!P2 LDG.E.64 R12, desc[UR10][R46.64+0x8] ;  /* 0x0000080a2e0ca981 */ /* 0x000e28000c1e1b00 */
[----:B------:R-:W2:Y:S01]  /*5cd0*/  @!P1 LDG.E.64 R14, desc[UR10][R46.64] ;  /* 0x0000000a2e0e9981 */ /* 0x000ea2000c1e1b00 */
[----:B------:R-:W-:-:S03]  /*5ce0*/  ISETP.GE.AND P2, PT, R57, UR4, PT ;  /* 0x0000000439007c0c */ /* 0x000fc6000bf46270 */
[----:B------:R-:W3:Y:S01]  /*5cf0*/  @!P0 LDG.E.64 R16, desc[UR10][R46.64+0x10] ;  /* 0x0000100a2e108981 */ /* 0x000ee2000c1e1b00 */
[----:B------:R-:W-:-:S03]  /*5d00*/  ISETP.GE.AND P1, PT, R53, UR4, PT ;  /* 0x0000000435007c0c */ /* 0x000fc6000bf26270 */
[----:B------:R-:W4:Y:S01]  /*5d10*/  @!P3 LDG.E.64 R18, desc[UR10][R46.64+0x18] ;  /* 0x0000180a2e12b981 */ /* 0x000f22000c1e1b00 */
[----:B------:R-:W-:-:S03]  /*5d20*/  ISETP.GE.AND P0, PT, R49, UR4, PT ;  /* 0x0000000431007c0c */ /* 0x000fc6000bf06270 */
[----:B------:R-:W4:Y:S04]  /*5d30*/  @!P4 LDG.E.64 R38, desc[UR10][R46.64+0x58] ;  /* 0x0000580a2e26c981 */ /* 0x000f28000c1e1b00 */
[----:B------:R-:W4:Y:S04]  /*5d40*/  @!P2 LDG.E.64 R20, desc[UR10][R46.64+0x20] ;  /* 0x0000200a2e14a981 */ /* 0x000f28000c1e1b00 */
[----:B------:R-:W4:Y:S04]  /*5d50*/  @!P1 LDG.E.64 R22, desc[UR10][R46.64+0x28] ;  /* 0x0000280a2e169981 */ /* 0x000f28000c1e1b00 */
[----:B------:R-:W4:Y:S01]  /*5d60*/  @!P0 LDG.E.64 R24, desc[UR10][R46.64+0x30] ;  /* 0x0000300a2e188981 */ /* 0x000f22000c1e1b00 */
[----:B------:R-:W-:-:S02]  /*5d70*/  ISETP.NE.AND P0, PT, R58, RZ, PT ;  /* 0x000000ff3a00720c */ /* 0x000fc40003f05270 */
[----:B------:R-:W-:Y:S01]  /*5d80*/  ISETP.NE.AND P1, PT, R59, RZ, PT ;  /* 0x000000ff3b00720c */ /* 0x000fe20003f25270 */
[----:B------:R-:W4:Y:S01]  /*5d90*/  @!P5 LDG.E.64 R40, desc[UR10][R46.64+0x60] ;  /* 0x0000600a2e28d981 */ /* 0x000f22000c1e1b00 */
[----:B------:R-:W-:-:S03]  /*5da0*/  ISETP.NE.AND P2, PT, R60, RZ, PT ;  /* 0x000000ff3c00720c */ /* 0x000fc60003f45270 */
[----:B------:R-:W4:Y:S06]  /*5db0*/  @!P6 LDG.E.64 R42, desc[UR10][R46.64+0x68] ;  /* 0x0000680a2e2ae981 */ /* 0x000f2c000c1e1b00 */
[----:B------:R-:W4:Y:S04]  /*5dc0*/  @!P0 LDG.E.64 R26, desc[UR10][R46.64+0x38] ;  /* 0x0000380a2e1a8981 */ /* 0x000f28000c1e1b00 */
[----:B------:R-:W4:Y:S01]  /*5dd0*/  @!P1 LDG.E.64 R32, desc[UR10][R46.64+0x40] ;  /* 0x0000400a2e209981 */ /* 0x000f22000c1e1b00 */
[----:B------:R-:W-:-:S03]  /*5de0*/  ISETP.NE.AND P3, PT, R61, RZ, PT ;  /* 0x000000ff3d00720c */ /* 0x000fc60003f65270 */
[----:B------:R-:W4:Y:S10]  /*5df0*/  @!P2 LDG.E.64 R34, desc[UR10][R46.64+0x48] ;  /* 0x0000480a2e22a981 */ /* 0x000f34000c1e1b00 */
[----:B------:R1:W4:Y:S01]  /*5e00*/  @!P3 LDG.E.64 R36, desc[UR10][R46.64+0x50] ;  /* 0x0000500a2e24b981 */ /* 0x000322000c1e1b00 */
[----:B------:R-:W1:Y:S01]  /*5e10*/  S2R R44, SR_TID.X ;  /* 0x00000000002c7919 */ /* 0x000e620000002100 */
[----:B------:R-:W-:Y:S01]  /*5e20*/  LOP3.LUT R30, R30, 0xfffffffd, RZ, 0xc0, !PT ;  /* 0xfffffffd1e1e7812 */ /* 0x000fe200078ec0ff */
[----:B-1----:R-:W-:-:S02]  /*5e30*/  IMAD R55, R44, 0xe, RZ ;  /* 0x0000000e2c377824 */ /* 0x002fc400078e02ff */
[----:B------:R-:W-:-:S04]  /*5e40*/  IMAD R56, R29, 0xe, RZ ;  /* 0x0000000e1d387824 */ /* 0x000fc800078e02ff */
[----:B------:R-:W-:Y:S01]  /*5e50*/  VIADD R56, R56, 0x7 ;  /* 0x0000000738387836 */ /* 0x000fe20000000000 */
[----:B------:R-:W-:Y:S06]  /*5e60*/  BAR.SYNC.DEFER_BLOCKING 0x0 ;  /* 0x0000000000007b1d */ /* 0x000fec0000010000 */
[----:B0-----:R-:W-:Y:S01]  /*5e70*/  DSETP.GTU.AND P1, PT, R12, UR12, PT ;  /* 0x0000000c0c007e2a */ /* 0x001fe2000bf2c000 */
[----:B------:R-:W-:Y:S01]  /*5e80*/  VIADD R12, R55, 0x1 ;  /* 0x00000001370c7836 */ /* 0x000fe20000000000 */
[----:B--2---:R-:W-:-:S04]  /*5e90*/  DSETP.GTU.AND P0, PT, R14, UR12, PT ;  /* 0x0000000c0e007e2a */ /* 0x004fc8000bf0c000 */
[----:B------:R-:W-:Y:S01]  /*5ea0*/  ISETP.GE.OR P3, PT, R12, UR4, !P1 ;  /* 0x000000040c007c0c */ /* 0x000fe2000cf66670 */
[----:B---3--:R-:W-:Y:S01]  /*5eb0*/  DSETP.GTU.AND P1, PT, R16, UR12, PT ;  /* 0x0000000c10007e2a */ /* 0x008fe2000bf2c000 */
[----:B------:R-:W-:Y:S01]  /*5ec0*/  VIADD R12, R55, 0x2 ;  /* 0x00000002370c7836 */ /* 0x000fe20000000000 */
[----:B------:R-:W-:-:S04]  /*5ed0*/  ISETP.GE.OR P0, PT, R54, UR4, !P0 ;  /* 0x0000000436007c0c */ /* 0x000fc8000c706670 */
[----:B------:R-:W-:Y:S01]  /*5ee0*/  ISETP.GE.OR P2, PT, R12, UR4, !P1 ;  /* 0x000000040c007c0c */ /* 0x000fe2000cf46670 */
[----:B----4-:R-:W-:Y:S01]  /*5ef0*/  DSETP.GTU.AND P1, PT, R18, UR12, PT ;  /* 0x0000000c12007e2a */ /* 0x010fe2000bf2c000 */
[----:B------:R-:W-:Y:S01]  /*5f00*/  SEL R44, RZ, 0x1, !P0 ;  /* 0x00000001ff2c7807 */ /* 0x000fe20004000000 */
[----:B------:R-:W-:-:S03]  /*5f10*/  VIADD R12, R55, 0x3 ;  /* 0x00000003370c7836 */ /* 0x000fc60000000000 */
[----:B------:R-:W-:Y:S01]  /*5f20*/  @P3 LOP3.LUT R30, R30, 0x2, RZ, 0xfc, !PT ;  /* 0x000000021e1e3812 */ /* 0x000fe200078efcff */
[----:B------:R-:W-:Y:S02]  /*5f30*/  VIADD R45, R44, 0x1 ;  /* 0x000000012c2d7836 */ /* 0x000fe40000000000 */
[----:B------:R-:W-:Y:S01]  /*5f40*/  @!P3 IMAD.MOV R45, RZ, RZ, R44 ;  /* 0x000000ffff2db224 */ /* 0x000fe200078e022c */
[----:B------:R-:W-:Y:S01]  /*5f50*/  ISETP.GE.OR P3, PT, R12, UR4, !P1 ;  /* 0x000000040c007c0c */ /* 0x000fe2000cf66670 */
[----:B------:R-:W-:Y:S01]  /*5f60*/  DSETP.GTU.AND P1, PT, R20, UR12, PT ;  /* 0x0000000c14007e2a */ /* 0x000fe2000bf2c000 */
[----:B------:R-:W-:Y:S01]  /*5f70*/  LOP3.LUT R30, R30, 0xfffffffb, RZ, 0xc0, !PT ;  /* 0xfffffffb1e1e7812 */ /* 0x000fe200078ec0ff */
[----:B------:R-:W-:Y:S02]  /*5f80*/  VIADD R55, R55, 0x4 ;  /* 0x0000000437377836 */ /* 0x000fe40000000000 */
[----:B------:R-:W-:Y:S01]  /*5f90*/  VIADD R46, R45, 0x1 ;  /* 0x000000012d2e7836 */ /* 0x000fe20000000000 */
[----:B------:R-:W-:Y:S01]  /*5fa0*/  @P2 LOP3.LUT R30, R30, 0x4, RZ, 0xfc, !PT ;  /* 0x000000041e1e2812 */ /* 0x000fe200078efcff */
[----:B------:R-:W-:Y:S01]  /*5fb0*/  @!P2 IMAD.MOV R46, RZ, RZ, R45 ;  /* 0x000000ffff2ea224 */ /* 0x000fe200078e022d */
[----:B------:R-:W-:Y:S01]  /*5fc0*/  ISETP.GE.OR P2, PT, R55, UR4, !P1 ;  /* 0x0000000437007c0c */ /* 0x000fe2000cf46670 */
[----:B------:R-:W-:Y:S01]  /*5fd0*/  DSETP.GTU.AND P1, PT, R22, UR12, PT ;  /* 0x0000000c16007e2a */ /* 0x000fe2000bf2c000 */
[----:B------:R-:W-:Y:S01]  /*5fe0*/  LOP3.LUT R30, R30, 0xfffffff7, RZ, 0xc0, !PT ;  /* 0xfffffff71e1e7812 */ /* 0x000fe200078ec0ff */
[----:B------:R-:W-:-:S03]  /*5ff0*/  VIADD R47, R46, 0x1 ;  /* 0x000000012e2f7836 */ /* 0x000fc60000000000 */
[----:B------:R-:W-:Y:S01]  /*6000*/  @P3 LOP3.LUT R30, R30, 0x8, RZ, 0xfc, !PT ;  /* 0x000000081e1e3812 */ /* 0x000fe200078efcff */
[----:B------:R-:W-:Y:S01]  /*6010*/  @!P3 IMAD.MOV R47, RZ, RZ, R46 ;  /* 0x000000ffff2fb224 */ /* 0x000fe200078e022e */
[----:B------:R-:W-:Y:S01]  /*6020*/  ISETP.GE.OR P3, PT, R53, UR4, !P1 ;  /* 0x0000000435007c0c */ /* 0x000fe2000cf66670 */
[----:B------:R-:W-:Y:S01]  /*6030*/  DSETP.GTU.AND P1, PT, R24, UR12, PT ;  /* 0x0000000c18007e2a */ /* 0x000fe2000bf2c000 */
[----:B------:R-:W-:Y:S01]  /*6040*/  LOP3.LUT R30, R30, 0xffffffef, RZ, 0xc0, !PT ;  /* 0xffffffef1e1e7812 */ /* 0x000fe200078ec0ff */
[----:B------:R-:W-:Y:S02]  /*6050*/  VIADD R53, R47, 0x1 ;  /* 0x000000012f357836 */ /* 0x000fe40000000000 */
[----:B------:R-:W-:Y:S01]  /*6060*/  @!P2 IMAD.MOV R53, RZ, RZ, R47 ;  /* 0x000000ffff35a224 */ /* 0x000fe200078e022f */
[----:B------:R-:W-:Y:S02]  /*6070*/  @P2 LOP3.LUT R30, R30, 0x10, RZ, 0xfc, !PT ;  /* 0x000000101e1e2812 */ /* 0x000fe400078efcff */
[----:B------:R-:W-:Y:S01]  /*6080*/  ISETP.GE.OR P2, PT, R49, UR4, !P1 ;  /* 0x0000000431007c0c */ /* 0x000fe2000cf46670 */
[----:B------:R-:W-:Y:S01]  /*6090*/  DSETP.GTU.AND P1, PT, R26, UR12, PT ;  /* 0x0000000c1a007e2a */ /* 0x000fe2000bf2c000 */
[----:B------:R-:W-:Y:S01]  /*60a0*/  LOP3.LUT R30, R30, 0xffffffdf, RZ, 0xc0, !PT ;  /* 0xffffffdf1e1e7812 */ /* 0x000fe200078ec0ff */
[----:B------:R-:W-:-:S02]  /*60b0*/  VIADD R54, R53, 0x1 ;  /* 0x0000000135367836 */ /* 0x000fc40000000000 */
[----:B------:R-:W-:Y:S01]  /*60c0*/  @!P3 IMAD.MOV R54, RZ, RZ, R53 ;  /* 0x000000ffff36b224 */ /* 0x000fe200078e0235 */
[----:B------:R-:W-:Y:S02]  /*60d0*/  @P3 LOP3.LUT R30, R30, 0x20, RZ, 0xfc, !PT ;  /* 0x000000201e1e3812 */ /* 0x000fe400078efcff */
[----:B------:R-:W-:Y:S01]  /*60e0*/  ISETP.GE.OR P3, PT, R56, UR4, !P1 ;  /* 0x0000000438007c0c */ /* 0x000fe2000cf66670 */
[----:B------:R-:W-:Y:S01]  /*60f0*/  IMAD R56, R29, 0xe, RZ ;  /* 0x0000000e1d387824 */ /* 0x000fe200078e02ff */
[----:B------:R-:W-:Y:S01]  /*6100*/  LOP3.LUT R30, R30, 0xffffffbf, RZ, 0xc0, !PT ;  /* 0xffffffbf1e1e7812 */ /* 0x000fe200078ec0ff */
[----:B------:R-:W-:Y:S02]  /*6110*/  DSETP.GTU.AND P1, PT, R32, UR12, PT ;  /* 0x0000000c20007e2a */ /* 0x000fe4000bf2c000 */
[----:B------:R-:W-:Y:S01]  /*6120*/  VIADD R56, R56, 0x8 ;  /* 0x0000000838387836 */ /* 0x000fe20000000000 */
[----:B------:R-:W-:Y:S01]  /*6130*/  @P2 LOP3.LUT R30, R30, 0x40, RZ, 0xfc, !PT ;  /* 0x000000401e1e2812 */ /* 0x000fe200078efcff */
[----:B------:R-:W-:-:S02]  /*6140*/  VIADD R49, R54, 0x1 ;  /* 0x0000000136317836 */ /* 0x000fc40000000000 */
[----:B------:R-:W-:Y:S01]  /*6150*/  @!P2 IMAD.MOV R49, RZ, RZ, R54 ;  /* 0x000000ffff31a224 */ /* 0x000fe200078e0236 */
[----:B------:R-:W-:Y:S01]  /*6160*/  ISETP.GE.OR P2, PT, R56, UR4, !P1 ;  /* 0x0000000438007c0c */ /* 0x000fe2000cf46670 */
[----:B------:R-:W-:Y:S01]  /*6170*/  IMAD R56, R29, 0xe, RZ ;  /* 0x0000000e1d387824 */ /* 0x000fe200078e02ff */
[----:B------:R-:W-:Y:S01]  /*6180*/  LOP3.LUT R30, R30, 0xffffff7f, RZ, 0xc0, !PT ;  /* 0xffffff7f1e1e7812 */ /* 0x000fe200078ec0ff */
[----:B------:R-:W-:Y:S02]  /*6190*/  DSETP.GTU.AND P1, PT, R34, UR12, PT ;  /* 0x0000000c22007e2a */ /* 0x000fe4000bf2c000 */
[----:B------:R-:W-:Y:S01]  /*61a0*/  VIADD R56, R56, 0x9 ;  /* 0x0000000938387836 */ /* 0x000fe20000000000 */
[----:B------:R-:W-:Y:S01]  /*61b0*/  @P3 LOP3.LUT R30, R30, 0x80, RZ, 0xfc, !PT ;  /* 0x000000801e1e3812 */ /* 0x000fe200078efcff */
[----:B------:R-:W-:Y:S02]  /*61c0*/  VIADD R55, R49, 0x1 ;  /* 0x0000000131377836 */ /* 0x000fe40000000000 */
[----:B------:R-:W-:Y:S01]  /*61d0*/  @!P3 IMAD.MOV R55, RZ, RZ, R49 ;  /* 0x000000ffff37b224 */ /* 0x000fe200078e0231 */
[----:B------:R-:W-:-:S02]  /*61e0*/  LOP3.LUT R30, R30, 0xfffffffe, RZ, 0xc0, !PT ;  /* 0xfffffffe1e1e7812 */ /* 0x000fc400078ec0ff */
[----:B------:R-:W-:Y:S01]  /*61f0*/  ISETP.GE.OR P1, PT, R56, UR4, !P1 ;  /* 0x0000000438007c0c */ /* 0x000fe2000cf26670 */
[----:B------:R-:W-:Y:S01]  /*6200*/  IMAD R56, R29, 0xe, RZ ;  /* 0x0000000e1d387824 */ /* 0x000fe200078e02ff */
[----:B------:R-:W-:Y:S01]  /*6210*/  @P2 LOP3.LUT R30, R30, 0x1, RZ, 0xfc, !PT ;  /* 0x000000011e1e2812 */ /* 0x000fe200078efcff */
[----:B------:R-:W-:Y:S02]  /*6220*/  VIADD R33, R55, 0x1 ;  /* 0x0000000137217836 */ /* 0x000fe40000000000 */
[----:B------:R-:W-:Y:S01]  /*6230*/  @!P2 IMAD.MOV R33, RZ, RZ, R55 ;  /* 0x000000ffff21a224 */ /* 0x000fe200078e0237 */
[----:B------:R-:W-:Y:S01]  /*6240*/  DSETP.GTU.AND P2, PT, R36, UR12, PT ;  /* 0x0000000c24007e2a */ /* 0x000fe2000bf4c000 */
[----:B------:R-:W-:Y:S01]  /*6250*/  VIADD R56, R56, 0xa ;  /* 0x0000000a38387836 */ /* 0x000fe20000000000 */
[----:B------:R-:W-:-:S04]  /*6260*/  DSETP.GTU.AND P3, PT, R38, UR12, PT ;  /* 0x0000000c26007e2a */ /* 0x000fc8000bf6c000 */
[----:B------:R-:W-:Y:S01]  /*6270*/  ISETP.GE.OR P2, PT, R56, UR4, !P2 ;  /* 0x0000000438007c0c */ /* 0x000fe2000d746670 */
[----:B------:R-:W-:Y:S01]  /*6280*/  DSETP.GTU.AND P4, PT, R40, UR12, PT ;  /* 0x0000000c28007e2a */ /* 0x000fe2000bf8c000 */
[----:B------:R-:W-:Y:S01]  /*6290*/  ISETP.GE.OR P3, PT, R52, UR4, !P3 ;  /* 0x0000000434007c0c */ /* 0x000fe2000df66670 */
[----:B------:R-:W-:Y:S01]  /*62a0*/  VIADD R34, R33, 0x1 ;  /* 0x0000000121227836 */ /* 0x000fe20000000000 */
[----:B------:R-:W-:Y:S01]  /*62b0*/  DSETP.GTU.AND P5, PT, R42, UR12, PT ;  /* 0x0000000c2a007e2a */ /* 0x000fe2000bfac000 */
[----:B------:R-:W-:Y:S02]  /*62c0*/  @!P1 IMAD.MOV R34, RZ, RZ, R33 ;  /* 0x000000ffff229224 */ /* 0x000fe400078e0221 */
[----:B------:R-:W-:Y:S02]  /*62d0*/  ISETP.GE.OR P4, PT, R51, UR4, !P4 ;  /* 0x0000000433007c0c */ /* 0x000fe4000e786670 */
[----:B------:R-:W-:Y:S01]  /*62e0*/  VIADD R35, R34, 0x1 ;  /* 0x0000000122237836 */ /* 0x000fe20000000000 */
[----:B------:R-:W-:-:S03]  /*62f0*/  ISETP.GE.OR P5, PT, R50, UR4, !P5 ;  /* 0x0000000432007c0c */ /* 0x000fc6000efa6670 */
[----:B------:R-:W-:-:S04]  /*6300*/  @!P2 IMAD.MOV R35, RZ, RZ, R34 ;  /* 0x000000ffff23a224 */ /* 0x000fc800078e0222 */
[----:B------:R-:W-:Y:S02]  /*6310*/  VIADD R36, R35, 0x1 ;  /* 0x0000000123247836 */ /* 0x000fe40000000000 */
[----:B------:R-:W-:-:S04]  /*6320*/  @!P3 IMAD.MOV R36, RZ, RZ, R35 ;  /* 0x000000ffff24b224 */ /* 0x000fc800078e0223 */
[----:B------:R-:W-:Y:S02]  /*6330*/  VIADD R57, R36, 0x1 ;  /* 0x0000000124397836 */ /* 0x000fe40000000000 */
[----:B------:R-:W-:-:S04]  /*6340*/  @!P4 IMAD.MOV R57, RZ, RZ, R36 ;  /* 0x000000ffff39c224 */ /* 0x000fc800078e0224 */
[----:B------:R-:W-:Y:S02]  /*6350*/  VIADD R12, R57, 0x1 ;  /* 0x00000001390c7836 */ /* 0x000fe40000000000 */
[----:B------:R-:W-:-:S05]  /*6360*/  @!P5 IMAD.MOV R12, RZ, RZ, R57 ;  /* 0x000000ffff0cd224 */ /* 0x000fca00078e0239 */
[----:B------:R-:W0:Y:S02]  /*6370*/  SHFL.UP P6, R13, R12, 0x1, RZ ;  /* 0x042000000c0d7989 */ /* 0x000e2400000c00ff */
[----:B0-----:R-:W-:-:S05]  /*6380*/  @P6 IMAD.IADD R13, R13, 0x1, R12 ;  /* 0x000000010d0d6824 */ /* 0x001fca00078e020c */
[----:B------:R-:W0:Y:S02]  /*6390*/  SHFL.UP P6, R14, R13, 0x2, RZ ;  /* 0x044000000d0e7989 */ /* 0x000e2400000c00ff */
[----:B0-----:R-:W-:-:S05]  /*63a0*/  @P6 IMAD.IADD R14, R13, 0x1, R14 ;  /* 0x000000010d0e6824 */ /* 0x001fca00078e020e */
[----:B------:R-:W0:Y:S02]  /*63b0*/  SHFL.UP P6, R15, R14, 0x4, RZ ;  /* 0x048000000e0f7989 */ /* 0x000e2400000c00ff */
[----:B0-----:R-:W-:-:S05]  /*63c0*/  @P6 IMAD.IADD R15, R14, 0x1, R15 ;  /* 0x000000010e0f6824 */ /* 0x001fca00078e020f */
[----:B------:R-:W0:Y:S01]  /*63d0*/  SHFL.UP P6, R16, R15, 0x8, RZ ;  /* 0x050000000f107989 */ /* 0x000e2200000c00ff */
[----:B------:R-:W1:Y:S01]  /*63e0*/  S2R R19, SR_LANEID ;  /* 0x0000000000137919 */ /* 0x000e620000000000 */
[----:B------:R-:W2:Y:S01]  /*63f0*/  S2UR UR6, SR_CgaCtaId ;  /* 0x00000000000679c3 */ /* 0x000ea20000008800 */
[----:B0-----:R-:W-:-:S05]  /*6400*/  @P6 IMAD.IADD R16, R15, 0x1, R16 ;  /* 0x000000010f106824 */ /* 0x001fca00078e0210 */
[----:B------:R-:W0:Y:S01]  /*6410*/  SHFL.UP P6, R17, R16, 0x10, RZ ;  /* 0x0600000010117989 */ /* 0x000e2200000c00ff */
[----:B------:R-:W-:Y:S02]  /*6420*/  UMOV UR5, 0x400 ;  /* 0x0000040000057882 */ /* 0x000fe40000000000 */
[----:B--2---:R-:W-:Y:S01]  /*6430*/  ULEA UR5, UR6, UR5, 0x18 ;  /* 0x0000000506057291 */ /* 0x004fe2000f8ec0ff */
[----:B------:R-:W-:Y:S01]  /*6440*/  SHF.R.U32.HI R32, RZ, 0x5, R29 ;  /* 0x00000005ff207819 */ /* 0x000fe2000001161d */
[----:B0-----:R-:W-:Y:S01]  /*6450*/  @P6 IMAD.IADD R17, R16, 0x1, R17 ;  /* 0x0000000110116824 */ /* 0x001fe200078e0211 */
[----:B-1----:R-:W-:-:S13]  /*6460*/  ISETP.NE.AND P6, PT, R19, 0x1f, PT ;  /* 0x0000001f1300780c */ /* 0x002fda0003fc5270 */
[----:B------:R-:W-:-:S05]  /*6470*/  @!P6 LEA R18, R32, UR5, 0x2 ;  /* 0x000000052012ec11 */ /* 0x000fca000f8e10ff */
[----:B------:R-:W-:Y:S01]  /*6480*/  @!P6 STS [R18], R17 ;  /* 0x000000111200e388 */ /* 0x000fe20000000800 */
[----:B------:R-:W-:Y:S01]  /*6490*/  IMAD.IADD R38, R17, 0x1, -R12 ;  /* 0x0000000111267824 */ /* 0x000fe200078e0a0c */
[----:B------:R-:W-:Y:S06]  /*64a0*/  BAR.SYNC.DEFER_BLOCKING 0x0 ;  /* 0x0000000000007b1d */ /* 0x000fec0000010000 */
[----:B------:R-:W0:Y:S01]  /*64b0*/  LDS.128 R12, [UR5] ;  /* 0x00000005ff0c7984 */ /* 0x000e220008000c00 */
[----:B------:R-:W-:-:S04]  /*64c0*/  ISETP.NE.AND P6, PT, R19, RZ, PT ;  /* 0x000000ff1300720c */ /* 0x000fc80003fc5270 */
[----:B------:R-:W-:Y:S02]  /*64d0*/  SEL R38, R38, RZ, P6 ;  /* 0x000000ff26267207 */ /* 0x000fe40003000000 */
        /* <DEDUP_REMOVED lines=43> */
[----:B------:R-:W-:-:S04]  /*6790*/  ISETP.NE.AND P6, PT, R32, 0xf, PT ;  /* 0x0000000f2000780c */ /* 0x000fc80003fc5270 */
[C---:B------:R-:W-:Y:S02]  /*67a0*/  IADD3 R32, PT, PT, R40.reuse, UR4, R27 ;  /* 0x0000000428207c10 */ /* 0x040fe4000fffe01b */
[----:B------:R-:W-:Y:S02]  /*67b0*/  SEL R39, R40, R39, !P6 ;  /* 0x0000002728277207 */ /* 0x000fe40007000000 */
[----:B------:R-:W-:Y:S01]  /*67c0*/  ISETP.GE.U32.AND P6, PT, R29, 0x20, PT ;  /* 0x000000201d00780c */ /* 0x000fe20003fc6070 */
[----:B------:R-:W-:-:S03]  /*67d0*/  VIADD R32, R32, 0xffffe400 ;  /* 0xffffe40020207836 */ /* 0x000fc60000000000 */
[----:B------:R-:W-:Y:S02]  /*67e0*/  SEL R39, R39, RZ, P6 ;  /* 0x000000ff27277207 */ /* 0x000fe40003000000 */
[----:B------:R-:W-:Y:S01]  /*67f0*/  ISETP.GT.AND P6, PT, R32, 0x200, PT ;  /* 0x000002002000780c */ /* 0x000fe20003fc4270 */
[----:B------:R-:W-:Y:S02]  /*6800*/  BSSY.RECONVERGENT B0, `(.L_x_110) ;  /* 0x000017c000007945 */ /* 0x000fe40003800200 */
[----:B------:R-:W-:-:S04]  /*6810*/  IMAD.IADD R38, R39, 0x1, R38 ;  /* 0x0000000127267824 */ /* 0x000fc800078e0226 */
[--C-:B------:R-:W-:Y:S02]  /*6820*/  IMAD.IADD R43, R33, 0x1, R38.reuse ;  /* 0x00000001212b7824 */ /* 0x100fe400078e0226 */
[--C-:B------:R-:W-:Y:S02]  /*6830*/  IMAD.IADD R51, R35, 0x1, R38.reuse ;  /* 0x0000000123337824 */ /* 0x100fe400078e0226 */
[--C-:B------:R-:W-:Y:S02]  /*6840*/  IMAD.IADD R37, R44, 0x1, R38.reuse ;  /* 0x000000012c257824 */ /* 0x100fe400078e0226 */
[--C-:B------:R-:W-:Y:S02]  /*6850*/  IMAD.IADD R45, R45, 0x1, R38.reuse ;  /* 0x000000012d2d7824 */ /* 0x100fe400078e0226 */
[--C-:B------:R-:W-:Y:S02]  /*6860*/  IMAD.IADD R39, R46, 0x1, R38.reuse ;  /* 0x000000012e277824 */ /* 0x100fe400078e0226 */
[----:B------:R-:W-:-:S02]  /*6870*/  IMAD.IADD R47, R47, 0x1, R38 ;  /* 0x000000012f2f7824 */ /* 0x000fc400078e0226 */
[--C-:B------:R-:W-:Y:S02]  /*6880*/  IMAD.IADD R53, R53, 0x1, R38.reuse ;  /* 0x0000000135357824 */ /* 0x100fe400078e0226 */
[--C-:B------:R-:W-:Y:S02]  /*6890*/  IMAD.IADD R41, R54, 0x1, R38.reuse ;  /* 0x0000000136297824 */ /* 0x100fe400078e0226 */
[--C-:B------:R-:W-:Y:S02]  /*68a0*/  IMAD.IADD R49, R49, 0x1, R38.reuse ;  /* 0x0000000131317824 */ /* 0x100fe400078e0226 */
[--C-:B------:R-:W-:Y:S02]  /*68b0*/  IMAD.IADD R55, R55, 0x1, R38.reuse ;  /* 0x0000000137377824 */ /* 0x100fe400078e0226 */
[--C-:B------:R-:W-:Y:S02]  /*68c0*/  IMAD.IADD R33, R34, 0x1, R38.reuse ;  /* 0x0000000122217824 */ /* 0x100fe400078e0226 */
[----:B------:R-:W-:-:S02]  /*68d0*/  IMAD.IADD R35, R36, 0x1, R38 ;  /* 0x0000000124237824 */ /* 0x000fc400078e0226 */
[----:B------:R-:W-:Y:S01]  /*68e0*/  IMAD.IADD R57, R57, 0x1, R38 ;  /* 0x0000000139397824 */ /* 0x000fe200078e0226 */
[----:B------:R-:W-:Y:S06]  /*68f0*/  @P6 BRA `(.L_x_111) ;  /* 0x0000000c00646947 */ /* 0x000fec0003800000 */
[----:B------:R-:W-:Y:S01]  /*6900*/  ISETP.LT.AND P0, PT, R38, R32, P0 ;  /* 0x000000202600720c */ /* 0x000fe20000701270 */
[----:B------:R-:W-:-:S12]  /*6910*/  BSSY.RECONVERGENT B2, `(.L_x_112) ;  /* 0x000000d000027945 */ /* 0x000fd80003800200 */
[----:B------:R-:W-:Y:S05]  /*6920*/  @!P0 BRA `(.L_x_113) ;  /* 0x00000000002c8947 */ /* 0x000fea0003800000 */
[----:B------:R-:W-:Y:S01]  /*6930*/  UISETP.NE.AND UP0, UPT, UR9, URZ, UPT ;  /* 0x000000ff0900728c */ /* 0x000fe2000bf05270 */
[----:B------:R-:W-:-:S08]  /*6940*/  CS2R R12, SRZ ;  /* 0x00000000000c7805 */ /* 0x000fd0000001ff00 */
[----:B------:R-:W-:Y:S05]  /*6950*/  BRA.U UP0, `(.L_x_114) ;  /* 0x0000000100087547 */ /* 0x000fea000b800000 */
[----:B------:R-:W0:Y:S02]  /*6960*/  LDC.64 R12, c[0x0][0x3d8] ;  /* 0x0000f600ff0c7b82 */ /* 0x000e240000000a00 */
[----:B0-----:R-:W5:Y:S02]  /*6970*/  LDG.E.64 R12, desc[UR10][R12.64] ;  /* 0x0000000a0c0c7981 */ /* 0x001f64000c1e1b00 */
.L_x_114:
[----:B------:R-:W0:Y:S01]  /*6980*/  LDCU.64 UR12, c[0x0][0x390] ;  /* 0x00007200ff0c77ac */ /* 0x000e220008000a00 */
[----:B-----5:R-:W-:-:S04]  /*6990*/  IADD3 R14, P0, PT, R38, R12, RZ ;  /* 0x0000000c260e7210 */ /* 0x020fc80007f1e0ff */
[----:B------:R-:W-:Y:S02]  /*69a0*/  LEA.HI.X.SX32 R13, R38, R13, 0x1, P0 ;  /* 0x0000000d260d7211 */ /* 0x000fe400000f0eff */
[----:B0-----:R-:W-:-:S04]  /*69b0*/  LEA R12, P0, R14, UR12, 0x2 ;  /* 0x0000000c0e0c7c11 */ /* 0x001fc8000f8010ff */
[----:B------:R-:W-:-:S05]  /*69c0*/  LEA.HI.X R13, R14, UR13, R13, 0x2, P0 ;  /* 0x0000000d0e0d7c11 */ /* 0x000fca00080f140d */
[----:B------:R0:W-:Y:S04]  /*69d0*/  STG.E desc[UR10][R12.64], R48 ;  /* 0x000000300c007986 */ /* 0x0001e8000c10190a */
.L_x_113:
[----:B------:R-:W-:Y:S05]  /*69e0*/  BSYNC.RECONVERGENT B2 ;  /* 0x0000000000027941 */ /* 0x000fea0003800200 */
.L_x_112:
[----:B------:R-:W-:Y:S01]  /*69f0*/  LOP3.LUT P0, RZ, R30, 0x2, RZ, 0xc0, !PT ;  /* 0x000000021eff7812 */ /* 0x000fe2000780c0ff */
[----:B------:R-:W-:Y:S03]  /*6a00*/  BSSY.RECONVERGENT B2, `(.L_x_115) ;  /* 0x000000e000027945 */ /* 0x000fe60003800200 */
[----:B------:R-:W-:-:S13]  /*6a10*/  ISETP.GE.OR P0, PT, R37, R32, !P0 ;  /* 0x000000202500720c */ /* 0x000fda0004706670 */
[----:B------:R-:W-:Y:S05]  /*6a20*/  @P0 BRA `(.L_x_116) ;  /* 0x00000000002c0947 */ /* 0x000fea0003800000 */
[----:B------:R-:W-:Y:S01]  /*6a30*/  UISETP.NE.AND UP0, UPT, UR9, URZ, UPT ;  /* 0x000000ff0900728c */ /* 0x000fe2000bf05270 */
[----:B0-----:R-:W-:-:S08]  /*6a40*/  CS2R R12, SRZ ;  /* 0x00000000000c7805 */ /* 0x001fd0000001ff00 */
[----:B------:R-:W-:Y:S05]  /*6a50*/  BRA.U UP0, `(.L_x_117) ;  /* 0x0000000100087547 */ /* 0x000fea000b800000 */
[----:B------:R-:W0:Y:S02]  /*6a60*/  LDC.64 R12, c[0x0][0x3d8] ;  /* 0x0000f600ff0c7b82 */ /* 0x000e240000000a00 */
[----:B0-----:R-:W5:Y:S02]  /*6a70*/  LDG.E.64 R12, desc[UR10][R12.64] ;  /* 0x0000000a0c0c7981 */ /* 0x001f64000c1e1b00 */
.L_x_117:
[----:B------:R-:W0:Y:S01]  /*6a80*/  LDCU.64 UR12, c[0x0][0x390] ;  /* 0x00007200ff0c77ac */ /* 0x000e220008000a00 */
[----:B-----5:R-:W-:-:S04]  /*6a90*/  IADD3 R14, P0, PT, R37, R12, RZ ;  /* 0x0000000c250e7210 */ /* 0x020fc80007f1e0ff */
[----:B------:R-:W-:Y:S02]  /*6aa0*/  LEA.HI.X.SX32 R13, R37, R13, 0x1, P0 ;  /* 0x0000000d250d7211 */ /* 0x000fe400000f0eff */
[----:B0-----:R-:W-:-:S04]  /*6ab0*/  LEA R12, P0, R14, UR12, 0x2 ;  /* 0x0000000c0e0c7c11 */ /* 0x001fc8000f8010ff */
[----:B------:R-:W-:-:S05]  /*6ac0*/  LEA.HI.X R13, R14, UR13, R13, 0x2, P0 ;  /* 0x0000000d0e0d7c11 */ /* 0x000fca00080f140d */
[----:B------:R1:W-:Y:S04]  /*6ad0*/  STG.E desc[UR10][R12.64], R31 ;  /* 0x0000001f0c007986 */ /* 0x0003e8000c10190a */
.L_x_116:
[----:B------:R-:W-:Y:S05]  /*6ae0*/  BSYNC.RECONVERGENT B2 ;  /* 0x0000000000027941 */ /* 0x000fea0003800200 */
.L_x_115:
[----:B------:R-:W-:Y:S01]  /*6af0*/  LOP3.LUT P0, RZ, R30, 0x4, RZ, 0xc0, !PT ;  /* 0x000000041eff7812 */ /* 0x000fe2000780c0ff */
[----:B------:R-:W-:Y:S03]  /*6b00*/  BSSY.RECONVERGENT B2, `(.L_x_118) ;  /* 0x000000e000027945 */ /* 0x000fe60003800200 */
[----:B------:R-:W-:-:S13]  /*6b10*/  ISETP.GE.OR P0, PT, R45, R32, !P0 ;  /* 0x000000202d00720c */ /* 0x000fda0004706670 */
[----:B------:R-:W-:Y:S05]  /*6b20*/  @P0 BRA `(.L_x_119) ;  /* 0x00000000002c0947 */ /* 0x000fea0003800000 */
[----:B------:R-:W-:Y:S01]  /*6b30*/  UISETP.NE.AND UP0, UPT, UR9, URZ, UPT ;  /* 0x000000ff0900728c */ /* 0x000fe2000bf05270 */
[----:B01----:R-:W-:-:S08]  /*6b40*/  CS2R R12, SRZ ;  /* 0x00000000000c7805 */ /* 0x003fd0000001ff00 */
[----:B------:R-:W-:Y:S05]  /*6b50*/  BRA.U UP0, `(.L_x_120) ;  /* 0x0000000100087547 */ /* 0x000fea000b800000 */
[----:B------:R-:W0:Y:S02]  /*6b60*/  LDC.64 R12, c[0x0][0x3d8] ;  /* 0x0000f600ff0c7b82 */ /* 0x000e240000000a00 */
[----:B0-----:R-:W5:Y:S02]  /*6b70*/  LDG.E.64 R12, desc[UR10][R12.64] ;  /* 0x0000000a0c0c7981 */ /* 0x001f64000c1e1b00 */
.L_x_120:
[----:B------:R-:W0:Y:S01]  /*6b80*/  LDCU.64 UR12, c[0x0][0x390] ;  /* 0x00007200ff0c77ac */ /* 0x000e220008000a00 */
[----:B-----5:R-:W-:-:S04]  /*6b90*/  IADD3 R14, P0, PT, R45, R12, RZ ;  /* 0x0000000c2d0e7210 */ /* 0x020fc80007f1e0ff */
[----:B------:R-:W-:Y:S02]  /*6ba0*/  LEA.HI.X.SX32 R13, R45, R13, 0x1, P0 ;  /* 0x0000000d2d0d7211 */ /* 0x000fe400000f0eff */
[----:B0-----:R-:W-:-:S04]  /*6bb0*/  LEA R12, P0, R14, UR12, 0x2 ;  /* 0x0000000c0e0c7c11 */ /* 0x001fc8000f8010ff */
[----:B------:R-:W-:-:S05]  /*6bc0*/  LEA.HI.X R13, R14, UR13, R13, 0x2, P0 ;  /* 0x0000000d0e0d7c11 */ /* 0x000fca00080f140d */
[----:B------:R2:W-:Y:S04]  /*6bd0*/  STG.E desc[UR10][R12.64], R28 ;  /* 0x0000001c0c007986 */ /* 0x0005e8000c10190a */
.L_x_119:
[----:B------:R-:W-:Y:S05]  /*6be0*/  BSYNC.RECONVERGENT B2 ;  /* 0x0000000000027941 */ /* 0x000fea0003800200 */
.L_x_118:
[----:B------:R-:W-:Y:S01]  /*6bf0*/  LOP3.LUT P0, RZ, R30, 0x8, RZ, 0xc0, !PT ;  /* 0x000000081eff7812 */ /* 0x000fe2000780c0ff */
[----:B------:R-:W-:Y:S03]  /*6c00*/  BSSY.RECONVERGENT B2, `(.L_x_121) ;  /* 0x000000e000027945 */ /* 0x000fe60003800200 */
[----:B------:R-:W-:-:S13]  /*6c10*/  ISETP.GE.OR P0, PT, R39, R32, !P0 ;  /* 0x000000202700720c */ /* 0x000fda0004706670 */
[----:B------:R-:W-:Y:S05]  /*6c20*/  @P0 BRA `(.L_x_122) ;  /* 0x00000000002c0947 */ /* 0x000fea0003800000 */
[----:B------:R-:W-:Y:S01]  /*6c30*/  UISETP.NE.AND UP0, UPT, UR9, URZ, UPT ;  /* 0x000000ff0900728c */ /* 0x000fe2000bf05270 */
[----:B012---:R-:W-:-:S08]  /*6c40*/  CS2R R12, SRZ ;  /* 0x00000000000c7805 */ /* 0x007fd0000001ff00 */
[----:B------:R-:W-:Y:S05]  /*6c50*/  BRA.U UP0, `(.L_x_123) ;  /* 0x0000000100087547 */ /* 0x000fea000b800000 */
[----:B------:R-:W0:Y:S02]  /*6c60*/  LDC.64 R12, c[0x0][0x3d8] ;  /* 0x0000f600ff0c7b82 */ /* 0x000e240000000a00 */
[----:B0-----:R-:W5:Y:S02]  /*6c70*/  LDG.E.64 R12, desc[UR10][R12.64] ;  /* 0x0000000a0c0c7981 */ /* 0x001f64000c1e1b00 */
.L_x_123:
[----:B------:R-:W0:Y:S01]  /*6c80*/  LDCU.64 UR12, c[0x0][0x390] ;  /* 0x00007200ff0c77ac */ /* 0x000e220008000a00 */
[----:B-----5:R-:W-:-:S04]  /*6c90*/  IADD3 R14, P0, PT, R39, R12, RZ ;  /* 0x0000000c270e7210 */ /* 0x020fc80007f1e0ff */
[----:B------:R-:W-:Y:S02]  /*6ca0*/  LEA.HI.X.SX32 R13, R39, R13, 0x1, P0 ;  /* 0x0000000d270d7211 */ /* 0x000fe400000f0eff */
[----:B0-----:R-:W-:-:S04]  /*6cb0*/  LEA R12, P0, R14, UR12, 0x2 ;  /* 0x0000000c0e0c7c11 */ /* 0x001fc8000f8010ff */
[----:B------:R-:W-:-:S05]  /*6cc0*/  LEA.HI.X R13, R14, UR13, R13, 0x2, P0 ;  /* 0x0000000d0e0d7c11 */ /* 0x000fca00080f140d */
[----:B------:R3:W-:Y:S04]  /*6cd0*/  STG.E desc[UR10][R12.64], R11 ;  /* 0x0000000b0c007986 */ /* 0x0007e8000c10190a */
.L_x_122:
[----:B------:R-:W-:Y:S05]  /*6ce0*/  BSYNC.RECONVERGENT B2 ;  /* 0x0000000000027941 */ /* 0x000fea0003800200 */
.L_x_121:
[----:B------:R-:W-:Y:S01]  /*6cf0*/  LOP3.LUT P0, RZ, R30, 0x10, RZ, 0xc0, !PT ;  /* 0x000000101eff7812 */ /* 0x000fe2000780c0ff */
[----:B------:R-:W-:Y:S03]  /*6d00*/  BSSY.RECONVERGENT B2, `(.L_x_124) ;  /* 0x000000e000027945 */ /* 0x000fe60003800200 */
[----:B------:R-:W-:-:S13]  /*6d10*/  ISETP.GE.OR P0, PT, R47, R32, !P0 ;  /* 0x000000202f00720c */ /* 0x000fda0004706670 */
[----:B------:R-:W-:Y:S05]  /*6d20*/  @P0 BRA `(.L_x_125) ;  /* 0x00000000002c0947 */ /* 0x000fea0003800000 */
[----:B------:R-:W-:Y:S01]  /*6d30*/  UISETP.NE.AND UP0, UPT, UR9, URZ, UPT ;  /* 0x000000ff0900728c */ /* 0x000fe2000bf05270 */
[----:B0123--:R-:W-:-:S08]  /*6d40*/  CS2R R12, SRZ ;  /* 0x00000000000c7805 */ /* 0x00ffd0000001ff00 */
[----:B------:R-:W-:Y:S05]  /*6d50*/  BRA.U UP0, `(.L_x_126) ;  /* 0x0000000100087547 */ /* 0x000fea000b800000 */
[----:B------:R-:W0:Y:S02]  /*6d60*/  LDC.64 R12, c[0x0][0x3d8] ;  /* 0x0000f600ff0c7b82 */ /* 0x000e240000000a00 */
[----:B0-----:R-:W5:Y:S02]  /*6d70*/  LDG.E.64 R12, desc[UR10][R12.64] ;  /* 0x0000000a0c0c7981 */ /* 0x001f64000c1e1b00 */
.L_x_126:
[----:B------:R-:W0:Y:S01]  /*6d80*/  LDCU.64 UR12, c[0x0][0x390] ;  /* 0x00007200ff0c77ac */ /* 0x000e220008000a00 */
[----:B-----5:R-:W-:-:S04]  /*6d90*/  IADD3 R11, P0, PT, R47, R12, RZ ;  /* 0x0000000c2f0b7210 */ /* 0x020fc80007f1e0ff */
[----:B------:R-:W-:Y:S02]  /*6da0*/  LEA.HI.X.SX32 R14, R47, R13, 0x1, P0 ;  /* 0x0000000d2f0e7211 */ /* 0x000fe400000f0eff */
[----:B0-----:R-:W-:-:S04]  /*6db0*/  LEA R12, P0, R11, UR12, 0x2 ;  /* 0x0000000c0b0c7c11 */ /* 0x001fc8000f8010ff */
[----:B------:R-:W-:-:S05]  /*6dc0*/  LEA.HI.X R13, R11, UR13, R14, 0x2, P0 ;  /* 0x0000000d0b0d7c11 */ /* 0x000fca00080f140e */
[----:B------:R4:W-:Y:S04]  /*6dd0*/  STG.E desc[UR10][R12.64], R10 ;  /* 0x0000000a0c007986 */ /* 0x0009e8000c10190a */
.L_x_125:
[----:B------:R-:W-:Y:S05]  /*6de0*/  BSYNC.RECONVERGENT B2 ;  /* 0x0000000000027941 */ /* 0x000fea0003800200 */
.L_x_124:
[----:B------:R-:W-:Y:S01]  /*6df0*/  LOP3.LUT P0, RZ, R30, 0x20, RZ, 0xc0, !PT ;  /* 0x000000201eff7812 */ /* 0x000fe2000780c0ff */
[----:B------:R-:W-:Y:S03]  /*6e00*/  BSSY.RECONVERGENT B2, `(.L_x_127) ;  /* 0x000000e000027945 */ /* 0x000fe60003800200 */
[----:B------:R-:W-:-:S13]  /*6e10*/  ISETP.GE.OR P0, PT, R53, R32, !P0 ;  /* 0x000000203500720c */ /* 0x000fda0004706670 */
[----:B------:R-:W-:Y:S05]  /*6e20*/  @P0 BRA `(.L_x_128) ;  /* 0x00000000002c0947 */ /* 0x000fea0003800000 */
[----:B------:R-:W-:Y:S01]  /*6e30*/  UISETP.NE.AND UP0, UPT, UR9, URZ, UPT ;  /* 0x000000ff0900728c */ /* 0x000fe2000bf05270 */
[----:B---345:R-:W-:-:S08]  /*6e40*/  CS2R R10, SRZ ;  /* 0x00000000000a7805 */ /* 0x038fd0000001ff00 */
[----:B------:R-:W-:Y:S05]  /*6e50*/  BRA.U UP0, `(.L_x_129) ;  /* 0x0000000100087547 */ /* 0x000fea000b800000 */
[----:B------:R-:W3:Y:S02]  /*6e60*/  LDC.64 R10, c[0x0][0x3d8] ;  /* 0x0000f600ff0a7b82 */ /* 0x000ee40000000a00 */
[----:B---3--:R-:W5:Y:S02]  /*6e70*/  LDG.E.64 R10, desc[UR10][R10.64] ;  /* 0x0000000a0a0a7981 */ /* 0x008f64000c1e1b00 */
.L_x_129:
[----:B------:R-:W3:Y:S01]  /*6e80*/  LDCU.64 UR12, c[0x0][0x390] ;  /* 0x00007200ff0c77ac */ /* 0x000ee20008000a00 */
[----:B012--5:R-:W-:-:S04]  /*6e90*/  IADD3 R12, P0, PT, R53, R10, RZ ;  /* 0x0000000a350c7210 */ /* 0x027fc80007f1e0ff */
[----:B------:R-:W-:Y:S02]  /*6ea0*/  LEA.HI.X.SX32 R11, R53, R11, 0x1, P0 ;  /* 0x0000000b350b7211 */ /* 0x000fe400000f0eff */
[----:B---3--:R-:W-:-:S04]  /*6eb0*/  LEA R10, P0, R12, UR12, 0x2 ;  /* 0x0000000c0c0a7c11 */ /* 0x008fc8000f8010ff */
[----:B------:R-:W-:-:S05]  /*6ec0*/  LEA.HI.X R11, R12, UR13, R11, 0x2, P0 ;  /* 0x0000000d0c0b7c11 */ /* 0x000fca00080f140b */
[----:B------:R0:W-:Y:S04]  /*6ed0*/  STG.E desc[UR10][R10.64], R9 ;  /* 0x000000090a007986 */ /* 0x0001e8000c10190a */
.L_x_128:
[----:B------:R-:W-:Y:S05]  /*6ee0*/  BSYNC.RECONVERGENT B2 ;  /* 0x0000000000027941 */ /* 0x000fea0003800200 */
.L_x_127:
[----:B------:R-:W-:Y:S01]  /*6ef0*/  LOP3.LUT P0, RZ, R30, 0x40, RZ, 0xc0, !PT ;  /* 0x000000401eff7812 */ /* 0x000fe2000780c0ff */
[----:B------:R-:W-:Y:S03]  /*6f00*/  BSSY.RECONVERGENT B2, `(.L_x_130) ;  /* 0x000000e000027945 */ /* 0x000fe60003800200 */
[----:B------:R-:W-:-:S13]  /*6f10*/  ISETP.GE.OR P0, PT, R41, R32, !P0 ;  /* 0x000000202900720c */ /* 0x000fda0004706670 */
[----:B------:R-:W-:Y:S05]  /*6f20*/  @P0 BRA `(.L_x_131) ;  /* 0x00000000002c0947 */ /* 0x000fea0003800000 */
[----:B------:R-:W-:Y:S01]  /*6f30*/  UISETP.NE.AND UP0, UPT, UR9, URZ, UPT ;  /* 0x000000ff0900728c */ /* 0x000fe2000bf05270 */
[----:B0--345:R-:W-:-:S08]  /*6f40*/  CS2R R10, SRZ ;  /* 0x00000000000a7805 */ /* 0x039fd0000001ff00 */
[----:B------:R-:W-:Y:S05]  /*6f50*/  BRA.U UP0, `(.L_x_132) ;  /* 0x0000000100087547 */ /* 0x000fea000b800000 */
[----:B------:R-:W0:Y:S02]  /*6f60*/  LDC.64 R10, c[0x0][0x3d8] ;  /* 0x0000f600ff0a7b82 */ /* 0x000e240000000a00 */
[----:B0-----:R-:W5:Y:S02]  /*6f70*/  LDG.E.64 R10, desc[UR10][R10.64] ;  /* 0x0000000a0a0a7981 */ /* 0x001f64000c1e1b00 */
.L_x_132:
[----:B------:R-:W0:Y:S01]  /*6f80*/  LDCU.64 UR12, c[0x0][0x390] ;  /* 0x00007200ff0c77ac */ /* 0x000e220008000a00 */
[----:B-----5:R-:W-:-:S04]  /*6f90*/  IADD3 R9, P0, PT, R41, R10, RZ ;  /* 0x0000000a29097210 */ /* 0x020fc80007f1e0ff */
[----:B-12---:R-:W-:Y:S02]  /*6fa0*/  LEA.HI.X.SX32 R12, R41, R11, 0x1, P0 ;  /* 0x0000000b290c7211 */ /* 0x006fe400000f0eff */
[----:B0-----:R-:W-:-:S04]  /*6fb0*/  LEA R10, P0, R9, UR12, 0x2 ;  /* 0x0000000c090a7c11 */ /* 0x001fc8000f8010ff */
[----:B------:R-:W-:-:S05]  /*6fc0*/  LEA.HI.X R11, R9, UR13, R12, 0x2, P0 ;  /* 0x0000000d090b7c11 */ /* 0x000fca00080f140c */
[----:B------:R0:W-:Y:S04]  /*6fd0*/  STG.E desc[UR10][R10.64], R8 ;  /* 0x000000080a007986 */ /* 0x0001e8000c10190a */
.L_x_131:
[----:B------:R-:W-:Y:S05]  /*6fe0*/  BSYNC.RECONVERGENT B2 ;  /* 0x0000000000027941 */ /* 0x000fea0003800200 */
.L_x_130:
[----:B------:R-:W-:Y:S01]  /*6ff0*/  LOP3.LUT P0, RZ, R30, 0x80, RZ, 0xc0, !PT ;  /* 0x000000801eff7812 */ /* 0x000fe2000780c0ff */
[----:B------:R-:W-:Y:S03]  /*7000*/  BSSY.RECONVERGENT B2, `(.L_x_133) ;  /* 0x000000e000027945 */ /* 0x000fe60003800200 */
[----:B------:R-:W-:-:S13]  /*7010*/  ISETP.GE.OR P0, PT, R49, R32, !P0 ;  /* 0x000000203100720c */ /* 0x000fda0004706670 */
[----:B------:R-:W-:Y:S05]  /*7020*/  @P0 BRA `(.L_x_134) ;  /* 0x00000000002c0947 */ /* 0x000fea0003800000 */
[----:B------:R-:W-:Y:S01]  /*7030*/  UISETP.NE.AND UP0, UPT, UR9, URZ, UPT ;  /* 0x000000ff0900728c */ /* 0x000fe2000bf05270 */
[----:B0----5:R-:W-:Y:S01]  /*7040*/  CS2R R8, SRZ ;  /* 0x0000000000087805 */ /* 0x021fe2000001ff00 */
[----:B------:R-:W0:Y:S07]  /*7050*/  LDCU.64 UR12, c[0x0][0x390] ;  /* 0x00007200ff0c77ac */ /* 0x000e2e0008000a00 */
[----:B------:R-:W-:Y:S05]  /*7060*/  BRA.U UP0, `(.L_x_135) ;  /* 0x0000000100087547 */ /* 0x000fea000b800000 */
[----:B------:R-:W1:Y:S02]  /*7070*/  LDC.64 R8, c[0x0][0x3d8] ;  /* 0x0000f600ff087b82 */ /* 0x000e640000000a00 */
[----:B-1----:R-:W5:Y:S02]  /*7080*/  LDG.E.64 R8, desc[UR10][R8.64] ;  /* 0x0000000a08087981 */ /* 0x002f64000c1e1b00 */
.L_x_135:
[----:B----45:R-:W-:-:S04]  /*7090*/  IADD3 R10, P0, PT, R49, R8, RZ ;  /* 0x00000008310a7210 */ /* 0x030fc80007f1e0ff */
[----:B------:R-:W-:Y:S02]  /*70a0*/  LEA.HI.X.SX32 R9, R49, R9, 0x1, P0 ;  /* 0x0000000931097211 */ /* 0x000fe400000f0eff */
[----:B0-----:R-:W-:-:S04]  /*70b0*/  LEA R8, P0, R10, UR12, 0x2 ;  /* 0x0000000c0a087c11 */ /* 0x001fc8000f8010ff */
[----:B------:R-:W-:-:S05]  /*70c0*/  LEA.HI.X R9, R10, UR13, R9, 0x2, P0 ;  /* 0x0000000d0a097c11 */ /* 0x000fca00080f1409 */
[----:B------:R0:W-:Y:S04]  /*70d0*/  STG.E desc[UR10][R8.64], R7 ;  /* 0x0000000708007986 */ /* 0x0001e8000c10190a */
.L_x_134:
[----:B------:R-:W-:Y:S05]  /*70e0*/  BSYNC.RECONVERGENT B2 ;  /* 0x0000000000027941 */ /* 0x000fea0003800200 */
.L_x_133:
        /* <DEDUP_REMOVED lines=10> */
.L_x_138:
[----:B-----5:R-:W-:-:S04]  /*7190*/  IADD3 R7, P0, PT, R55, R8, RZ ;  /* 0x0000000837077210 */ /* 0x020fc80007f1e0ff */
[----:B----4-:R-:W-:Y:S02]  /*71a0*/  LEA.HI.X.SX32 R10, R55, R9, 0x1, P0 ;  /* 0x00000009370a7211 */ /* 0x010fe400000f0eff */
[----:B0-----:R-:W-:-:S04]  /*71b0*/  LEA R8, P0, R7, UR12, 0x2 ;  /* 0x0000000c07087c11 */ /* 0x001fc8000f8010ff */
[----:B------:R-:W-:-:S05]  /*71c0*/  LEA.HI.X R9, R7, UR13, R10, 0x2, P0 ;  /* 0x0000000d07097c11 */ /* 0x000fca00080f140a */
[----:B------:R0:W-:Y:S04]  /*71d0*/  STG.E desc[UR10][R8.64], R6 ;  /* 0x0000000608007986 */ /* 0x0001e8000c10190a */
.L_x_137:
[----:B------:R-:W-:Y:S05]  /*71e0*/  BSYNC.RECONVERGENT B2 ;  /* 0x0000000000027941 */ /* 0x000fea0003800200 */
.L_x_136:
[----:B------:R-:W-:Y:S01]  /*71f0*/  ISETP.GE.OR P1, PT, R43, R32, !P1 ;  /* 0x000000202b00720c */ /* 0x000fe20004f26670 */
[----:B------:R-:W-:-:S12]  /*7200*/  BSSY.RECONVERGENT B2, `(.L_x_139) ;  /* 0x000000d000027945 */ /* 0x000fd80003800200 */
[----:B------:R-:W-:Y:S05]  /*7210*/  @P1 BRA `(.L_x_140) ;  /* 0x00000000002c1947 */ /* 0x000fea0003800000 */
[----:B------:R-:W-:Y:S01]  /*7220*/  UISETP.NE.AND UP0, UPT, UR9, URZ, UPT ;  /* 0x000000ff0900728c */ /* 0x000fe2000bf05270 */
[----:B0----5:R-:W-:Y:S01]  /*7230*/  CS2R R6, SRZ ;  /* 0x0000000000067805 */ /* 0x021fe2000001ff00 */
[----:B------:R-:W0:Y:S07]  /*7240*/  LDCU.64 UR12, c[0x0][0x390] ;  /* 0x00007200ff0c77ac */ /* 0x000e2e0008000a00 */
[----:B------:R-:W-:Y:S05]  /*7250*/  BRA.U UP0, `(.L_x_141) ;  /* 0x0000000100087547 */ /* 0x000fea000b800000 */
[----:B------:R-:W1:Y:S02]  /*7260*/  LDC.64 R6, c[0x0][0x3d8] ;  /* 0x0000f600ff067b82 */ /* 0x000e640000000a00 */
[----:B-1----:R-:W5:Y:S02]  /*7270*/  LDG.E.64 R6, desc[UR10][R6.64] ;  /* 0x0000000a06067981 */ /* 0x002f64000c1e1b00 */
.L_x_141:
[----:B-----5:R-:W-:-:S04]  /*7280*/  IADD3 R8, P0, PT, R43, R6, RZ ;  /* 0x000000062b087210 */ /* 0x020fc80007f1e0ff */
[----:B------:R-:W-:Y:S02]  /*7290*/  LEA.HI.X.SX32 R7, R43, R7, 0x1, P0 ;  /* 0x000000072b077211 */ /* 0x000fe400000f0eff */
[----:B0-----:R-:W-:-:S04]  /*72a0*/  LEA R6, P0, R8, UR12, 0x2 ;  /* 0x0000000c08067c11 */ /* 0x001fc8000f8010ff */
[----:B------:R-:W-:-:S05]  /*72b0*/  LEA.HI.X R7, R8, UR13, R7, 0x2, P0 ;  /* 0x0000000d08077c11 */ /* 0x000fca00080f1407 */
[----:B------:R0:W-:Y:S04]  /*72c0*/  STG.E desc[UR10][R6.64], R5 ;  /* 0x0000000506007986 */ /* 0x0001e8000c10190a */
.L_x_140:
[----:B------:R-:W-:Y:S05]  /*72d0*/  BSYNC.RECONVERGENT B2 ;  /* 0x0000000000027941 */ /* 0x000fea0003800200 */
.L_x_139:
        /* <DEDUP_REMOVED lines=9> */
.L_x_144:
[----:B-----5:R-:W-:-:S04]  /*7370*/  IADD3 R5, P0, PT, R33, R6, RZ ;  /* 0x0000000621057210 */ /* 0x020fc80007f1e0ff */
[----:B------:R-:W-:Y:S02]  /*7380*/  LEA.HI.X.SX32 R8, R33, R7, 0x1, P0 ;  /* 0x0000000721087211 */ /* 0x000fe400000f0eff */
[----:B0-----:R-:W-:-:S04]  /*7390*/  LEA R6, P0, R5, UR12, 0x2 ;  /* 0x0000000c05067c11 */ /* 0x001fc8000f8010ff */
[----:B------:R-:W-:-:S05]  /*73a0*/  LEA.HI.X R7, R5, UR13, R8, 0x2, P0 ;  /* 0x0000000d05077c11 */ /* 0x000fca00080f1408 */
[----:B------:R0:W-:Y:S04]  /*73b0*/  STG.E desc[UR10][R6.64], R4 ;  /* 0x0000000406007986 */ /* 0x0001e8000c10190a */
.L_x_143:
[----:B------:R-:W-:Y:S05]  /*73c0*/  BSYNC.RECONVERGENT B2 ;  /* 0x0000000000027941 */ /* 0x000fea0003800200 */
.L_x_142:
        /* <DEDUP_REMOVED lines=9> */
.L_x_147:
[----:B-----5:R-:W-:-:S04]  /*7460*/  IADD3 R6, P0, PT, R51, R4, RZ ;  /* 0x0000000433067210 */ /* 0x020fc80007f1e0ff */
[----:B------:R-:W-:Y:S02]  /*7470*/  LEA.HI.X.SX32 R5, R51, R5, 0x1, P0 ;  /* 0x0000000533057211 */ /* 0x000fe400000f0eff */
[----:B0-----:R-:W-:-:S04]  /*7480*/  LEA R4, P0, R6, UR12, 0x2 ;  /* 0x0000000c06047c11 */ /* 0x001fc8000f8010ff */
[----:B------:R-:W-:-:S05]  /*7490*/  LEA.HI.X R5, R6, UR13, R5, 0x2, P0 ;  /* 0x0000000d06057c11 */ /* 0x000fca00080f1405 */
[----:B------:R0:W-:Y:S04]  /*74a0*/  STG.E desc[UR10][R4.64], R3 ;  /* 0x0000000304007986 */ /* 0x0001e8000c10190a */
.L_x_146:
[----:B------:R-:W-:Y:S05]  /*74b0*/  BSYNC.RECONVERGENT B2 ;  /* 0x0000000000027941 */ /* 0x000fea0003800200 */
.L_x_145:
        /* <DEDUP_REMOVED lines=9> */
.L_x_150:
[----:B-----5:R-:W-:-:S04]  /*7550*/  IADD3 R3, P0, PT, R35, R4, RZ ;  /* 0x0000000423037210 */ /* 0x020fc80007f1e0ff */
[----:B------:R-:W-:Y:S02]  /*7560*/  LEA.HI.X.SX32 R6, R35, R5, 0x1, P0 ;  /* 0x0000000523067211 */ /* 0x000fe400000f0eff */
[----:B0-----:R-:W-:-:S04]  /*7570*/  LEA R4, P0, R3, UR12, 0x2 ;  /* 0x0000000c03047c11 */ /* 0x001fc8000f8010ff */
[----:B------:R-:W-:-:S05]  /*7580*/  LEA.HI.X R5, R3, UR13, R6, 0x2, P0 ;  /* 0x0000000d03057c11 */ /* 0x000fca00080f1406 */
[----:B------:R0:W-:Y:S04]  /*7590*/  STG.E desc[UR10][R4.64], R2 ;  /* 0x0000000204007986 */ /* 0x0001e8000c10190a */
.L_x_149:
[----:B------:R-:W-:Y:S05]  /*75a0*/  BSYNC.RECONVERGENT B2 ;  /* 0x0000000000027941 */ /* 0x000fea0003800200 */
.L_x_148:
        /* <DEDUP_REMOVED lines=8> */
.L_x_152:
[----:B-----5:R-:W-:-:S04]  /*7630*/  IADD3 R4, P0, PT, R57, R2, RZ ;  /* 0x0000000239047210 */ /* 0x020fc80007f1e0ff */
[----:B------:R-:W-:Y:S02]  /*7640*/  LEA.HI.X.SX32 R3, R57, R3, 0x1, P0 ;  /* 0x0000000339037211 */ /* 0x000fe400000f0eff */
[----:B0-----:R-:W-:-:S04]  /*7650*/  LEA R2, P0, R4, UR12, 0x2 ;  /* 0x0000000c04027c11 */ /* 0x001fc8000f8010ff */
[----:B------:R-:W-:-:S05]  /*7660*/  LEA.HI.X R3, R4, UR13, R3, 0x2, P0 ;  /* 0x0000000d04037c11 */ /* 0x000fca00080f1403 */
[----:B------:R0:W-:Y:S01]  /*7670*/  STG.E desc[UR10][R2.64], R0 ;  /* 0x0000000002007986 */ /* 0x0001e2000c10190a */
[----:B------:R-:W-:Y:S05]  /*7680*/  BRA `(.L_x_151) ;  /* 0x00000008004c7947 */ /* 0x000fea0003800000 */
.L_x_111:
[----:B------:R-:W-:Y:S01]  /*7690*/  BAR.SYNC.DEFER_BLOCKING 0x0 ;  /* 0x0000000000007b1d */ /* 0x000fe20000010000 */
[----:B------:R-:W-:Y:S02]  /*76a0*/  P2R R36, PR, RZ, 0x2 ;  /* 0x00000002ff247803 */ /* 0x000fe40000000000 */
[----:B------:R-:W-:Y:S02]  /*76b0*/  LOP3.LUT P1, RZ, R30, 0x4, RZ, 0xc0, !PT ;  /* 0x000000041eff7812 */ /* 0x000fe4000782c0ff */
[----:B------:R-:W-:Y:S01]  /*76c0*/  @P0 LEA R59, R38, UR5, 0x2 ;  /* 0x00000005263b0c11 */ /* 0x000fe2000f8e10ff */
[----:B------:R-:W0:Y:S01]  /*76d0*/  LDCU.64 UR12, c[0x0][0x390] ;  /* 0x00007200ff0c77ac */ /* 0x000e220008000a00 */
[----:B------:R-:W-:Y:S02]  /*76e0*/  P2R R34, PR, RZ, 0x2 ;  /* 0x00000002ff227803 */ /* 0x000fe40000000000 */
[----:B------:R-:W-:Y:S02]  /*76f0*/  LOP3.LUT P1, RZ, R30, 0x2, RZ, 0xc0, !PT ;  /* 0x000000021eff7812 */ /* 0x000fe4000782c0ff */
[----:B------:R-:W-:-:S02]  /*7700*/  P2R R40, PR, RZ, 0x4 ;  /* 0x00000004ff287803 */ /* 0x000fc40000000000 */
[----:B------:R-:W-:Y:S02]  /*7710*/  P2R R42, PR, RZ, 0x8 ;  /* 0x00000008ff2a7803 */ /* 0x000fe40000000000 */
[----:B------:R-:W-:Y:S02]  /*7720*/  P2R R44, PR, RZ, 0x10 ;  /* 0x00000010ff2c7803 */ /* 0x000fe40000000000 */
[----:B------:R-:W-:Y:S02]  /*7730*/  P2R R46, PR, RZ, 0x20 ;  /* 0x00000020ff2e7803 */ /* 0x000fe40000000000 */
[C---:B------:R-:W-:Y:S02]  /*7740*/  LOP3.LUT P2, RZ, R30.reuse, 0x8, RZ, 0xc0, !PT ;  /* 0x000000081eff7812 */ /* 0x040fe4000784c0ff */
[C---:B------:R-:W-:Y:S02]  /*7750*/  LOP3.LUT P3, RZ, R30.reuse, 0x10, RZ, 0xc0, !PT ;  /* 0x000000101eff7812 */ /* 0x040fe4000786c0ff */
[C---:B------:R-:W-:Y:S01]  /*7760*/  LOP3.LUT P4, RZ, R30.reuse, 0x20, RZ, 0xc0, !PT ;  /* 0x000000201eff7812 */ /* 0x040fe2000788c0ff */
[----:B-----5:R-:W-:Y:S01]  /*7770*/  @P0 STS [R59], R48 ;  /* 0x000000303b000388 */ /* 0x020fe20000000800 */
[----:B------:R-:W-:-:S02]  /*7780*/  LOP3.LUT P5, RZ, R30, 0x40, RZ, 0xc0, !PT ;  /* 0x000000401eff7812 */ /* 0x000fc400078ac0ff */
[C---:B------:R-:W-:Y:S02]  /*7790*/  LOP3.LUT P6, RZ, R30.reuse, 0x1, RZ, 0xc0, !PT ;  /* 0x000000011eff7812 */ /* 0x040fe400078cc0ff */
[----:B------:R-:W-:Y:S02]  /*77a0*/  LOP3.LUT P0, RZ, R30, 0x80, RZ, 0xc0, !PT ;  /* 0x000000801eff7812 */ /* 0x000fe4000780c0ff */
[----:B------:R-:W-:-:S03]  /*77b0*/  @P1 LEA R30, R37, UR5, 0x2 ;  /* 0x00000005251e1c11 */ /* 0x000fc6000f8e10ff */
[----:B------:R-:W-:Y:S02]  /*77c0*/  @P3 LEA R47, R47, UR5, 0x2 ;  /* 0x000000052f2f3c11 */ /* 0x000fe4000f8e10ff */
[----:B------:R1:W-:Y:S01]  /*77d0*/  @P1 STS [R30], R31 ;  /* 0x0000001f1e001388 */ /* 0x0003e20000000800 */
[----:B------:R-:W-:Y:S02]  /*77e0*/  ISETP.NE.AND P1, PT, R34, RZ, PT ;  /* 0x000000ff2200720c */ /* 0x000fe40003f25270 */
[----:B------:R-:W-:Y:S02]  /*77f0*/  @P2 LEA R34, R39, UR5, 0x2 ;  /* 0x0000000527222c11 */ /* 0x000fe4000f8e10ff */
[----:B------:R-:W-:Y:S02]  /*7800*/  @P5 LEA R41, R41, UR5, 0x2 ;  /* 0x0000000529295c11 */ /* 0x000fe4000f8e10ff */
[----:B------:R-:W-:Y:S02]  /*7810*/  @P6 LEA R55, R55, UR5, 0x2 ;  /* 0x0000000537376c11 */ /* 0x000fe4000f8e10ff */
[----:B-1----:R-:W-:-:S05]  /*7820*/  @P0 LEA R30, R49, UR5, 0x2 ;  /* 0x00000005311e0c11 */ /* 0x002fca000f8e10ff */
[----:B------:R-:W-:-:S05]  /*7830*/  @P1 LEA R45, R45, UR5, 0x2 ;  /* 0x000000052d2d1c11 */ /* 0x000fca000f8e10ff */
[----:B------:R1:W-:Y:S01]  /*7840*/  @P1 STS [R45], R28 ;  /* 0x0000001c2d001388 */ /* 0x0003e20000000800 */
[----:B------:R-:W-:Y:S02]  /*7850*/  ISETP.NE.AND P1, PT, R36, RZ, PT ;  /* 0x000000ff2400720c */ /* 0x000fe40003f25270 */
[----:B------:R-:W-:Y:S01]  /*7860*/  @P4 LEA R36, R53, UR5, 0x2 ;  /* 0x0000000535244c11 */ /* 0x000fe2000f8e10ff */
[----:B------:R-:W-:Y:S01]  /*7870*/  @P2 STS [R34], R11 ;  /* 0x0000000b22002388 */ /* 0x000fe20000000800 */
[----:B------:R-:W-:-:S03]  /*7880*/  ISETP.NE.AND P2, PT, R40, RZ, PT ;  /* 0x000000ff2800720c */ /* 0x000fc60003f45270 */
[----:B------:R2:W-:Y:S01]  /*7890*/  @P3 STS [R47], R10 ;  /* 0x0000000a2f003388 */ /* 0x0005e20000000800 */
[----:B------:R-:W-:-:S03]  /*78a0*/  ISETP.NE.AND P3, PT, R42, RZ, PT ;  /* 0x000000ff2a00720c */ /* 0x000fc60003f65270 */
[----:B------:R3:W-:Y:S01]  /*78b0*/  @P4 STS [R36], R9 ;  /* 0x0000000924004388 */ /* 0x0007e20000000800 */
[----:B------:R-:W-:Y:S02]  /*78c0*/  ISETP.NE.AND P4, PT, R44, RZ, PT ;  /* 0x000000ff2c00720c */ /* 0x000fe40003f85270 */
[----:B-1----:R-:W-:Y:S01]  /*78d0*/  @P1 LEA R28, R43, UR5, 0x2 ;  /* 0x000000052b1c1c11 */ /* 0x002fe2000f8e10ff */
[----:B------:R3:W-:Y:S01]  /*78e0*/  @P5 STS [R41], R8 ;  /* 0x0000000829005388 */ /* 0x0007e20000000800 */
[----:B------:R-:W-:Y:S02]  /*78f0*/  ISETP.NE.AND P5, PT, R46, RZ, PT ;  /* 0x000000ff2e00720c */ /* 0x000fe40003fa5270 */
[----:B------:R-:W-:Y:S01]  /*7900*/  @P2 LEA R33, R33, UR5, 0x2 ;  /* 0x0000000521212c11 */ /* 0x000fe2000f8e10ff */
[----:B------:R3:W-:Y:S01]  /*7910*/  @P0 STS [R30], R7 ;  /* 0x000000071e000388 */ /* 0x0007e20000000800 */
[----:B------:R-:W-:Y:S02]  /*7920*/  ISETP.GE.U32.AND P0, PT, R29, R32, PT ;  /* 0x000000201d00720c */ /* 0x000fe40003f06070 */
[----:B--2---:R-:W-:Y:S01]  /*7930*/  @P3 LEA R10, R51, UR5, 0x2 ;  /* 0x00000005330a3c11 */ /* 0x004fe2000f8e10ff */
[----:B------:R3:W-:Y:S02]  /*7940*/  @P6 STS [R55], R6 ;  /* 0x0000000637006388 */ /* 0x0007e40000000800 */
[----:B------:R-:W-:-:S02]  /*7950*/  @P4 LEA R35, R35, UR5, 0x2 ;  /* 0x0000000523234c11 */ /* 0x000fc4000f8e10ff */
[----:B------:R3:W-:Y:S02]  /*7960*/  @P1 STS [R28], R5 ;  /* 0x000000051c001388 */ /* 0x0007e40000000800 */
[----:B------:R-:W-:Y:S02]  /*7970*/  @P5 LEA R57, R57, UR5, 0x2 ;  /* 0x0000000539395c11 */ /* 0x000fe4000f8e10ff */
[----:B------:R3:W-:Y:S04]  /*7980*/  @P2 STS [R33], R4 ;  /* 0x0000000421002388 */ /* 0x0007e80000000800 */
[----:B------:R3:W-:Y:S04]  /*7990*/  @P3 STS [R10], R3 ;  /* 0x000000030a003388 */ /* 0x0007e80000000800 */
[----:B------:R3:W-:Y:S04]  /*79a0*/  @P4 STS [R35], R2 ;  /* 0x0000000223004388 */ /* 0x0007e80000000800 */
[----:B------:R3:W-:Y:S01]  /*79b0*/  @P5 STS [R57], R0 ;  /* 0x0000000039005388 */ /* 0x0007e20000000800 */
[----:B------:R-:W-:Y:S06]  /*79c0*/  BAR.SYNC.DEFER_BLOCKING 0x0 ;  /* 0x0000000000007b1d */ /* 0x000fec0000010000 */
[----:B0-----:R-:W-:Y:S05]  /*79d0*/  @P0 BRA `(.L_x_151) ;  /* 0x0000000400780947 */ /* 0x001fea0003800000 */
[----:B------:R-:W-:Y:S01]  /*79e0*/  IADD3 R13, PT, PT, R15, R13, R14 ;  /* 0x0000000d0f0d7210 */ /* 0x000fe20007ffe00e */
[----:B------:R-:W-:Y:S03]  /*79f0*/  BSSY.RECONVERGENT B2, `(.L_x_153) ;  /* 0x0000023000027945 */ /* 0x000fe60003800200 */
[----:B------:R-:W-:-:S04]  /*7a00*/  IADD3 R13, PT, PT, R17, R13, R16 ;  /* 0x0000000d110d7210 */ /* 0x000fc80007ffe010 */
[----:B------:R-:W-:-:S04]  /*7a10*/  IADD3 R13, PT, PT, R19, R13, R18 ;  /* 0x0000000d130d7210 */ /* 0x000fc80007ffe012 */
[----:B------:R-:W-:-:S04]  /*7a20*/  IADD3 R13, PT, PT, R21, R13, R20 ;  /* 0x0000000d150d7210 */ /* 0x000fc80007ffe014 */
[----:B------:R-:W-:-:S04]  /*7a30*/  IADD3 R13, PT, PT, R23, R13, R22 ;  /* 0x0000000d170d7210 */ /* 0x000fc80007ffe016 */
[----:B------:R-:W-:-:S04]  /*7a40*/  IADD3 R13, PT, PT, R25, R13, R24 ;  /* 0x0000000d190d7210 */ /* 0x000fc80007ffe018 */
[----:B------:R-:W-:-:S04]  /*7a50*/  IADD3 R13, PT, PT, R27, R13, R26 ;  /* 0x0000000d1b0d7210 */ /* 0x000fc80007ffe01a */
[----:B------:R-:W-:-:S04]  /*7a60*/  IADD3 R12, PT, PT, R13, UR7, R12 ;  /* 0x000000070d0c7c10 */ /* 0x000fc8000fffe00c */
[----:B------:R-:W-:-:S04]  /*7a70*/  IADD3 R12, PT, PT, R12, -0x1c01, -R29 ;  /* 0xffffe3ff0c0c7810 */ /* 0x000fc80007ffe81d */
[----:B---3--:R-:W-:-:S04]  /*7a80*/  LOP3.LUT R0, R12, 0x600, RZ, 0xc0, !PT ;  /* 0x000006000c007812 */ /* 0x008fc800078ec0ff */
[----:B------:R-:W-:-:S13]  /*7a90*/  ISETP.NE.AND P0, PT, R0, 0x600, PT ;  /* 0x000006000000780c */ /* 0x000fda0003f05270 */
[----:B------:R-:W-:Y:S05]  /*7aa0*/  @!P0 BRA `(.L_x_154) ;  /* 0x00000000005c8947 */ /* 0x000fea0003800000 */
[----:B------:R-:W-:Y:S01]  /*7ab0*/  LEA.HI R0, R12, 0x1, RZ, 0x17 ;  /* 0x000000010c007811 */ /* 0x000fe200078fb8ff */
[----:B------:R-:W-:Y:S01]  /*7ac0*/  BSSY.RECONVERGENT B3, `(.L_x_154) ;  /* 0x0000015000037945 */ /* 0x000fe20003800200 */
[----:B------:R-:W-:Y:S01]  /*7ad0*/  LEA R6, R29, UR5, 0x2 ;  /* 0x000000051d067c11 */ /* 0x000fe2000f8e10ff */
[----:B------:R-:W-:Y:S01]  /*7ae0*/  IMAD.MOV.U32 R9, RZ, RZ, RZ ;  /* 0x000000ffff097224 */ /* 0x000fe200078e00ff */
[----:B------:R-:W-:-:S05]  /*7af0*/  LOP3.LUT R0, R0, 0x3, RZ, 0xc0, !PT ;  /* 0x0000000300007812 */ /* 0x000fca00078ec0ff */
[----:B------:R-:W-:-:S07]  /*7b00*/  IMAD.MOV R0, RZ, RZ, -R0 ;  /* 0x000000ffff007224 */ /* 0x000fce00078e0a00 */
.L_x_155:
[----:B------:R-:W-:Y:S02]  /*7b10*/  ISETP.NE.AND P0, PT, RZ, UR9, PT ;  /* 0x00000009ff007c0c */ /* 0x000fe4000bf05270 */
[----:B0-----:R-:W-:Y:S01]  /*7b20*/  CS2R R2, SRZ ;  /* 0x0000000000027805 */ /* 0x001fe2000001ff00 */
[----:B------:R0:W1:Y:S10]  /*7b30*/  LDS R11, [R6] ;  /* 0x00000000060b7984 */ /* 0x0000740000000800 */
[----:B------:R-:W2:Y:S02]  /*7b40*/  @!P0 LDC.64 R4, c[0x0][0x3d8] ;  /* 0x0000f600ff048b82 */ /* 0x000ea40000000a00 */
[----:B--2---:R-:W2:Y:S01]  /*7b50*/  @!P0 LDG.E.64 R2, desc[UR10][R4.64] ;  /* 0x0000000a04028981 */ /* 0x004ea2000c1e1b00 */
[----:B------:R-:W-:-:S02]  /*7b60*/  VIADD R0, R0, 0x1 ;  /* 0x0000000100007836 */ /* 0x000fc40000000000 */
[----:B0-----:R-:W-:Y:S01]  /*7b70*/  VIADD R6, R6, 0x800 ;  /* 0x0000080006067836 */ /* 0x001fe20000000000 */
[C---:B--2---:R-:W-:Y:S02]  /*7b80*/  IADD3 R7, P0, PT, R29.reuse, R2, RZ ;  /* 0x000000021d077210 */ /* 0x044fe40007f1e0ff */
[----:B------:R-:W-:-:S03]  /*7b90*/  IADD3 R29, P1, PT, R29, 0x200, RZ ;  /* 0x000002001d1d7810 */ /* 0x000fc60007f3e0ff */
[----:B------:R-:W-:Y:S01]  /*7ba0*/  IMAD.X R8, R9, 0x1, R3, P0 ;  /* 0x0000000109087824 */ /* 0x000fe200000e0603 */
[----:B------:R-:W-:Y:S01]  /*7bb0*/  LEA R2, P0, R7, UR12, 0x2 ;  /* 0x0000000c07027c11 */ /* 0x000fe2000f8010ff */
[----:B------:R-:W-:-:S03]  /*7bc0*/  IMAD.X R9, RZ, RZ, R9, P1 ;  /* 0x000000ffff097224 */ /* 0x000fc600008e0609 */
[----:B------:R-:W-:Y:S02]  /*7bd0*/  LEA.HI.X R3, R7, UR13, R8, 0x2, P0 ;  /* 0x0000000d07037c11 */ /* 0x000fe400080f1408 */
[----:B------:R-:W-:-:S03]  /*7be0*/  ISETP.NE.AND P0, PT, R0, RZ, PT ;  /* 0x000000ff0000720c */ /* 0x000fc60003f05270 */
[----:B-1----:R0:W-:Y:S10]  /*7bf0*/  STG.E desc[UR10][R2.64], R11 ;  /* 0x0000000b02007986 */ /* 0x0021f4000c10190a */
[----:B------:R-:W-:Y:S05]  /*7c00*/  @P0 BRA `(.L_x_155) ;  /* 0xfffffffc00c00947 */ /* 0x000fea000383ffff */
[----:B------:R-:W-:Y:S05]  /*7c10*/  BSYNC.RECONVERGENT B3 ;  /* 0x0000000000037941 */ /* 0x000fea0003800200 */
.L_x_154:
[----:B------:R-:W-:Y:S05]  /*7c20*/  BSYNC.RECONVERGENT B2 ;  /* 0x0000000000027941 */ /* 0x000fea0003800200 */
.L_x_153:
[----:B------:R-:W-:-:S13]  /*7c30*/  ISETP.GE.U32.AND P0, PT, R12, 0x600, PT ;  /* 0x000006000c00780c */ /* 0x000fda0003f06070 */
[----:B------:R-:W-:Y:S05]  /*7c40*/  @!P0 BRA `(.L_x_151) ;  /* 0x0000000000dc8947 */ /* 0x000fea0003800000 */
[----:B------:R-:W1:Y:S01]  /*7c50*/  S2UR UR6, SR_CgaCtaId ;  /* 0x00000000000679c3 */ /* 0x000e620000008800 */
[----:B------:R-:W-:Y:S01]  /*7c60*/  UMOV UR4, 0x400 ;  /* 0x0000040000047882 */ /* 0x000fe20000000000 */
[----:B------:R-:W-:Y:S02]  /*7c70*/  UISETP.NE.AND UP0, UPT, UR9, URZ, UPT ;  /* 0x000000ff0900728c */ /* 0x000fe4000bf05270 */
[----:B------:R-:W-:Y:S01]  /*7c80*/  ISETP.NE.AND P0, PT, RZ, UR9, PT ;  /* 0x00000009ff007c0c */ /* 0x000fe2000bf05270 */
[----:B------:R-:W-:Y:S02]  /*7c90*/  IMAD.MOV.U32 R15, RZ, RZ, RZ ;  /* 0x000000ffff0f7224 */ /* 0x000fe400078e00ff */
[----:B------:R-:W-:Y:S01]  /*7ca0*/  IMAD.MOV.U32 R17, RZ, RZ, RZ ;  /* 0x000000ffff117224 */ /* 0x000fe200078e00ff */
[----:B0-----:R-:W0:Y:S01]  /*7cb0*/  LDC.64 R2, c[0x0][0x390] ;  /* 0x0000e400ff027b82 */ /* 0x001e220000000a00 */
[----:B------:R-:W-:Y:S01]  /*7cc0*/  PLOP3.LUT P1, PT, PT, PT, UP0, 0x80, 0x8 ;  /* 0x000000000008781c */ /* 0x000fe20003f2f008 */
[----:B-1----:R-:W-:-:S06]  /*7cd0*/  ULEA UR4, UR6, UR4, 0x18 ;  /* 0x0000000406047291 */ /* 0x002fcc000f8ec0ff */
[C---:B------:R-:W-:Y:S01]  /*7ce0*/  LEA R0, R29.reuse, UR4, 0x2 ;  /* 0x000000041d007c11 */ /* 0x040fe2000f8e10ff */
[----:B0-----:R-:W-:-:S04]  /*7cf0*/  IMAD.WIDE.U32 R2, R29, 0x4, R2 ;  /* 0x000000041d027825 */ /* 0x001fc800078e0002 */
[----:B------:R-:W-:-:S07]  /*7d00*/  VIADD R0, R0, 0x1000 ;  /* 0x0000100000007836 */ /* 0x000fce0000000000 */
.L_x_156:
[----:B------:R-:W0:Y:S01]  /*7d10*/  @!P1 LDC.64 R8, c[0x0][0x3d8] ;  /* 0x0000f600ff089b82 */ /* 0x000e220000000a00 */
[----:B-1----:R-:W-:Y:S01]  /*7d20*/  CS2R R4, SRZ ;  /* 0x0000000000047805 */ /* 0x002fe2000001ff00 */
[----:B------:R-:W1:Y:S04]  /*7d30*/  LDS R19, [R0+-0x1000] ;  /* 0xfff0000000137984 */ /* 0x000e680000000800 */
[----:B------:R-:W2:Y:S04]  /*7d40*/  LDS R21, [R0+-0x800] ;  /* 0xfff8000000157984 */ /* 0x000ea80000000800 */
[----:B0-----:R-:W3:Y:S01]  /*7d50*/  @!P1 LDG.E.64 R4, desc[UR10][R8.64] ;  /* 0x0000000a08049981 */ /* 0x001ee2000c1e1b00 */
[----:B------:R-:W-:-:S13]  /*7d60*/  PLOP3.LUT P1, PT, P0, PT, PT, 0x80, 0x8 ;  /* 0x000000000008781c */ /* 0x000fda000072f070 */
        /* <DEDUP_REMOVED lines=37> */
.L_x_151:
[----:B------:R-:W-:Y:S05]  /*7fc0*/  BSYNC.RECONVERGENT B0 ;  /* 0x0000000000007941 */ /* 0x000fea0003800200 */
.L_x_110:
[----:B------:R-:W-:Y:S05]  /*7fd0*/  BRA `(.L_x_157) ;  /* 0x0000003400007947 */ /* 0x000fea0003800000 */
.L_x_109:
[----:B------:R-:W0:Y:S01]  /*7fe0*/  S2R R35, SR_TID.X ;  /* 0x0000000000237919 */ /* 0x000e220000002100 */
[----:B------:R-:W1:Y:S01]  /*7ff0*/  LDC.64 R46, c[0x0][0x3d0] ;  /* 0x0000f400ff2e7b82 */ /* 0x000e620000000a00 */
[----:B------:R-:W2:Y:S01]  /*8000*/  LDCU.U8 UR5, c[0x0][0x3c0] ;  /* 0x00007800ff0577ac */ /* 0x000ea20008000000 */
[----:B------:R3:W-:Y:S01]  /*8010*/  STL [R1+0x8], R19 ;  /* 0x0000081301007387 */ /* 0x0007e20000100800 */
[----:B------:R-:W4:Y:S03]  /*8020*/  LDCU.64 UR12, c[0x0][0x380] ;  /* 0x00007000ff0c77ac */ /* 0x000f260008000a00 */
[----:B------:R4:W-:Y:S01]  /*8030*/  STL [R1+0x4], R30 ;  /* 0x0000041e01007387 */ /* 0x0009e20000100800 */
[----:B------:R-:W4:Y:S03]  /*8040*/  LDCU.64 UR14, c[0x0][0x388] ;  /* 0x00007100ff0e77ac */ /* 0x000f260008000a00 */
[----:B------:R4:W-:Y:S01]  /*8050*/  STL [R1], R36 ;  /* 0x0000002401007387 */ /* 0x0009e20000100800 */
[----:B--2---:R-:W-:Y:S01]  /*8060*/  ISETP.NE.AND P0, PT, RZ, UR5, PT ;  /* 0x00000005ff007c0c */ /* 0x004fe2000bf05270 */
[----:B------:R-:W-:-:S03]  /*8070*/  USHF.R.S32.HI UR5, URZ, 0x1f, UR8 ;  /* 0x0000001fff057899 */ /* 0x000fc60008011408 */
[----:B-1----:R-:W-:Y:S02]  /*8080*/  SEL R39, R46, RZ, !P0 ;  /* 0x000000ff2e277207 */ /* 0x002fe40004000000 */
[----:B------:R-:W-:Y:S01]  /*8090*/  SEL R0, R47, RZ, !P0 ;  /* 0x000000ff2f007207 */ /* 0x000fe20004000000 */
[----:B0-----:R-:W-:-:S04]  /*80a0*/  IMAD R14, R35, 0xe, RZ ;  /* 0x0000000e230e7824 */ /* 0x001fc800078e02ff */
[C---:B------:R-:W-:Y:S01]  /*80b0*/  VIADD R56, R14.reuse, 0x4 ;  /* 0x000000040e387836 */ /* 0x040fe20000000000 */
[C---:B------:R-:W-:Y:S01]  /*80c0*/  IADD3 R39, P0, P1, R14.reuse, UR8, R39 ;  /* 0x000000080e277c10 */ /* 0x040fe2000f91e027 */
[C---:B---3--:R-:W-:Y:S02]  /*80d0*/  VIADD R19, R14.reuse, 0xb ;  /* 0x0000000b0e137836 */ /* 0x048fe40000000000 */
[----:B------:R-:W-:Y:S01]  /*80e0*/  VIADD R54, R14, 0x1 ;  /* 0x000000010e367836 */ /* 0x000fe20000000000 */
[----:B------:R-:W-:Y:S01]  /*80f0*/  ISETP.GE.AND P4, PT, R56, UR4, PT ;  /* 0x0000000438007c0c */ /* 0x000fe2000bf86270 */
[C---:B------:R-:W-:Y:S01]  /*8100*/  VIADD R55, R14.reuse, 0x2 ;  /* 0x000000020e377836 */ /* 0x040fe20000000000 */
[----:B------:R-:W-:Y:S01]  /*8110*/  IADD3.X R0, PT, PT, RZ, UR5, R0, P0, P1 ;  /* 0x00000005ff007c10 */ /* 0x000fe200087e2400 */
[C---:B------:R-:W-:Y:S01]  /*8120*/  VIADD R57, R14.reuse, 0x3 ;  /* 0x000000030e397836 */ /* 0x040fe20000000000 */
[C---:B----4-:R-:W-:Y:S01]  /*8130*/  LEA R46, P0, R39.reuse, UR12, 0x2 ;  /* 0x0000000c272e7c11 */ /* 0x050fe2000f8010ff */
[C---:B------:R-:W-:Y:S01]  /*8140*/  VIADD R53, R14.reuse, 0x5 ;  /* 0x000000050e357836 */ /* 0x040fe20000000000 */
[C---:B------:R-:W-:Y:S01]  /*8150*/  LEA R48, P1, R39.reuse, UR14, 0x3 ;  /* 0x0000000e27307c11 */ /* 0x040fe2000f8218ff */
[C---:B------:R-:W-:Y:S01]  /*8160*/  VIADD R59, R14.reuse, 0x8 ;  /* 0x000000080e3b7836 */ /* 0x040fe20000000000 */
[C-C-:B------:R-:W-:Y:S01]  /*8170*/  LEA.HI.X R47, R39.reuse, UR13, R0.reuse, 0x2, P0 ;  /* 0x0000000d272f7c11 */ /* 0x140fe200080f1400 */
[C---:B------:R-:W-:Y:S01]  /*8180*/  VIADD R60, R14.reuse, 0x9 ;  /* 0x000000090e3c7836 */ /* 0x040fe20000000000 */
[----:B------:R-:W-:Y:S01]  /*8190*/  LEA.HI.X R49, R39, UR15, R0, 0x3, P1 ;  /* 0x0000000f27317c11 */ /* 0x000fe200088f1c00 */
[C---:B------:R-:W-:Y:S01]  /*81a0*/  VIADD R39, R14.reuse, 0x6 ;  /* 0x000000060e277836 */ /* 0x040fe20000000000 */
[----:B------:R-:W-:Y:S01]  /*81b0*/  ISETP.GE.AND P6, PT, R55, UR4, PT ;  /* 0x0000000437007c0c */ /* 0x000fe2000bfc6270 */
[----:B------:R-:W5:Y:S01]  /*81c0*/  @!P4 LDG.E R37, desc[UR10][R46.64+0x10] ;  /* 0x0000100a2e25c981 */ /* 0x000f62000c1e1900 */
[----:B------:R-:W-:Y:S01]  /*81d0*/  ISETP.GE.AND P4, PT, R19, UR4, PT ;  /* 0x0000000413007c0c */ /* 0x000fe2000bf86270 */
[C---:B------:R-:W-:Y:S01]  /*81e0*/  VIADD R0, R14.reuse, 0x7 ;  /* 0x000000070e007836 */ /* 0x040fe20000000000 */
[----:B------:R-:W-:Y:S01]  /*81f0*/  ISETP.GE.AND P5, PT, R57, UR4, PT ;  /* 0x0000000439007c0c */ /* 0x000fe2000bfa6270 */
[----:B------:R-:W2:Y:S01]  /*8200*/  LDL.LU R19, [R1+0x8] ;  /* 0x0000080001137983 */ /* 0x000ea20000300800 */
[C---:B------:R-:W-:Y:S01]  /*8210*/  ISETP.GE.AND P1, PT, R14.reuse, UR4, PT ;  /* 0x000000040e007c0c */ /* 0x040fe2000bf26270 */
[C---:B------:R-:W-:Y:S01]  /*8220*/  VIADD R61, R14.reuse, 0xa ;  /* 0x0000000a0e3d7836 */ /* 0x040fe20000000000 */
[----:B------:R-:W-:Y:S01]  /*8230*/  ISETP.GE.AND P3, PT, R53, UR4, PT ;  /* 0x0000000435007c0c */ /* 0x000fe2000bf66270 */
[C---:B------:R-:W-:Y:S01]  /*8240*/  VIADD R30, R14.reuse, 0xc ;  /* 0x0000000c0e1e7836 */ /* 0x040fe20000000000 */
[----:B------:R-:W-:Y:S01]  /*8250*/  ISETP.GE.AND P2, PT, R39, UR4, PT ;  /* 0x0000000427007c0c */ /* 0x000fe2000bf46270 */
[----:B------:R-:W-:Y:S01]  /*8260*/  VIADD R36, R14, 0xd ;  /* 0x0000000d0e247836 */ /* 0x000fe20000000000 */
[----:B------:R-:W-:Y:S01]  /*8270*/  ISETP.GE.AND P0, PT, R54, UR4, PT ;  /* 0x0000000436007c0c */ /* 0x000fe2000bf06270 */
[----:B------:R-:W5:Y:S01]  /*8280*/  @!P6 LDG.E R50, desc[UR10][R46.64+0x8] ;  /* 0x0000080a2e32e981 */ /* 0x000f62000c1e1900 */
[----:B------:R-:W0:Y:S02]  /*8290*/  LDCU.64 UR12, c[0x0][0x3a8] ;  /* 0x00007500ff0c77ac */ /* 0x000e240008000a00 */
[----:B------:R-:W-:Y:S01]  /*82a0*/  ISETP.GE.AND P6, PT, R36, UR4, PT ;  /* 0x0000000424007c0c */ /* 0x000fe2000bfc6270 */
        /* <DEDUP_REMOVED lines=18> */
[----:B------:R-:W-:-:S02]  /*83d0*/  P2R R59, PR, RZ, 0x2 ;  /* 0x00000002ff3b7803 */ /* 0x000fc40000000000 */
[----:B------:R-:W-:Y:S02]  /*83e0*/  ISETP.GE.AND P1, PT, R14, UR4, PT ;  /* 0x000000040e007c0c */ /* 0x000fe4000bf26270 */
[----:B------:R-:W-:Y:S02]  /*83f0*/  P2R R60, PR, RZ, 0x4 ;  /* 0x00000004ff3c7803 */ /* 0x000fe40000000000 */
[----:B------:R-:W-:Y:S01]  /*8400*/  ISETP.GE.AND P2, PT, R54, UR4, PT ;  /* 0x0000000436007c0c */ /* 0x000fe2000bf46270 */
[----:B------:R-:W3:Y:S01]  /*8410*/  LDL.LU R30, [R1+0x4] ;  /* 0x00000400011e7983 */ /* 0x000ee20000300800 */
[----:B------:R-:W-:Y:S02]  /*8420*/  P2R R58, PR, RZ, 0x1 ;  /* 0x00000001ff3a7803 */ /* 0x000fe40000000000 */
[----:B------:R-:W-:Y:S02]  /*8430*/  ISETP.GE.AND P0, PT, R55, UR4, PT ;  /* 0x0000000437007c0c */ /* 0x000fe4000bf06270 */
[----:B------:R-:W-:-:S03]  /*8440*/  P2R R61, PR, RZ, 0x8 ;  /* 0x00000008ff3d7803 */ /* 0x000fc60000000000 */
[----:B------:R-:W0:Y:S01]  /*8450*/  @!P1 LDG.E.64 R42, desc[UR10][R48.64] ;  /* 0x0000000a302a9981 */ /* 0x000e22000c1e1b00 */
[----:B------:R-:W-:-:S03]  /*8460*/  ISETP.GE.AND P3, PT, R57, UR4, PT ;  /* 0x0000000439007c0c */ /* 0x000fc6000bf66270 */
[----:B------:R-:W4:Y:S01]  /*8470*/  @!P2 LDG.E.64 R12, desc[UR10][R48.64+0x8] ;  /* 0x0000080a300ca981 */ /* 0x000f22000c1e1b00 */
[----:B------:R-:W-:-:S03]  /*8480*/  ISETP.GE.AND P2, PT, R56, UR4, PT ;  /* 0x0000000438007c0c */ /* 0x000fc6000bf46270 */
[----:B------:R-:W4:Y:S01]  /*8490*/  @!P0 LDG.E.64 R44, desc[UR10][R48.64+0x10] ;  /* 0x0000100a302c8981 */ /* 0x000f22000c1e1b00 */
[----:B------:R-:W-:-:S03]  /*84a0*/  ISETP.GE.AND P1, PT, R53, UR4, PT ;  /* 0x0000000435007c0c */ /* 0x000fc6000bf26270 */
[----:B------:R-:W4:Y:S04]  /*84b0*/  @!P4 LDG.E.64 R26, desc[UR10][R48.64+0x58] ;  /* 0x0000580a301ac981 */ /* 0x000f28000c1e1b00 */
        /* <DEDUP_REMOVED lines=8> */
[----:B-1----:R-:W1:Y:S01]  /*8540*/  S2R R46, SR_TID.X ;  /* 0x00000000002e7919 */ /* 0x002e620000002100 */
[----:B------:R-:W-:Y:S01]  /*8550*/  ISETP.NE.AND P2, PT, R60, RZ, PT ;  /* 0x000000ff3c00720c */ /* 0x000fe20003f45270 */
[----:B--2---:R-:W2:Y:S08]  /*8560*/  @!P6 LDG.E.64 R18, desc[UR10][R48.64+0x68] ;  /* 0x0000680a3012e981 */ /* 0x004eb0000c1e1b00 */
[----:B------:R-:W2:Y:S04]  /*8570*/  @!P0 LDG.E.64 R32, desc[UR10][R48.64+0x38] ;  /* 0x0000380a30208981 */ /* 0x000ea8000c1e1b00 */
[----:B------:R-:W2:Y:S01]  /*8580*/  @!P1 LDG.E.64 R4, desc[UR10][R48.64+0x40] ;  /* 0x0000400a30049981 */ /* 0x000ea2000c1e1b00 */
[----:B------:R-:W-:-:S03]  /*8590*/  ISETP.NE.AND P3, PT, R61, RZ, PT ;  /* 0x000000ff3d00720c */ /* 0x000fc60003f65270 */
[----:B------:R-:W2:Y:S01]  /*85a0*/  @!P2 LDG.E.64 R28, desc[UR10][R48.64+0x48] ;  /* 0x0000480a301ca981 */ /* 0x000ea2000c1e1b00 */
[C---:B------:R-:W-:Y:S02]  /*85b0*/  IMAD R47, R35.reuse, 0xe, RZ ;  /* 0x0000000e232f7824 */ /* 0x040fe400078e02ff */
[----:B------:R-:W-:Y:S01]  /*85c0*/  IMAD R54, R35, 0xe, RZ ;  /* 0x0000000e23367824 */ /* 0x000fe200078e02ff */
[----:B------:R-:W2:Y:S01]  /*85d0*/  S2UR UR6, SR_CgaCtaId ;  /* 0x00000000000679c3 */ /* 0x000ea20000008800 */
[----:B------:R0:W5:Y:S05]  /*85e0*/  LDL.LU R36, [R1] ;  /* 0x0000000001247983 */ /* 0x00016a0000300800 */
[----:B------:R-:W2:Y:S01]  /*85f0*/  @!P3 LDG.E.64 R2, desc[UR10][R48.64+0x50] ;  /* 0x0000500a3002b981 */ /* 0x000ea2000c1e1b00 */
[----:B-1----:R-:W-:Y:S01]  /*8600*/  IMAD R46, R46, 0xe, RZ ;  /* 0x0000000e2e2e7824 */ /* 0x002fe200078e02ff */
[----:B---3--:R-:W-:Y:S01]  /*8610*/  LOP3.LUT R30, R30, 0xfffffffd, RZ, 0xc0, !PT ;  /* 0xfffffffd1e1e7812 */ /* 0x008fe200078ec0ff */
[----:B0-----:R-:W-:-:S02]  /*8620*/  DSETP.GTU.AND P0, PT, R42, UR12, PT ;  /* 0x0000000c2a007e2a */ /* 0x001fc4000bf0c000 */
[----:B----4-:R-:W-:-:S04]  /*8630*/  DSETP.GTU.AND P1, PT, R12, UR12, PT ;  /* 0x0000000c0c007e2a */ /* 0x010fc8000bf2c000 */
[----:B------:R-:W-:Y:S01]  /*8640*/  ISETP.GE.OR P2, PT, R14, UR4, !P0 ;  /* 0x000000040e007c0c */ /* 0x000fe2000c746670 */
[----:B------:R-:W-:Y:S01]  /*8650*/  VIADD R12, R46, 0x1 ;  /* 0x000000012e0c7836 */ /* 0x000fe20000000000 */
[----:B------:R-:W-:Y:S01]  /*8660*/  DSETP.GTU.AND P0, PT, R44, UR12, PT ;  /* 0x0000000c2c007e2a */ /* 0x000fe2000bf0c000 */
[----:B------:R-:W-:-:S03]  /*8670*/  LOP3.LUT R30, R30, 0xfffffffe, RZ, 0xc0, !PT ;  /* 0xfffffffe1e1e7812 */ /* 0x000fc600078ec0ff */
[----:B------:R-:W-:Y:S01]  /*8680*/  ISETP.GE.OR P3, PT, R12, UR4, !P1 ;  /* 0x000000040c007c0c */ /* 0x000fe2000cf66670 */
[----:B------:R-:W-:Y:S01]  /*8690*/  VIADD R12, R46, 0x2 ;  /* 0x000000022e0c7836 */ /* 0x000fe20000000000 */
[----:B------:R-:W-:-:S05]  /*86a0*/  SEL R14, RZ, 0x1, !P2 ;  /* 0x00000001ff0e7807 */ /* 0x000fca0005000000 */
[----:B------:R-:W-:Y:S02]  /*86b0*/  @P2 LOP3.LUT R30, R30, 0x1, RZ, 0xfc, !PT ;  /* 0x000000011e1e2812 */ /* 0x000fe400078efcff */
[----:B------:R-:W-:Y:S01]  /*86c0*/  ISETP.GE.OR P2, PT, R12, UR4, !P0 ;  /* 0x000000040c007c0c */ /* 0x000fe2000c746670 */
[----:B------:R-:W-:Y:S01]  /*86d0*/  DSETP.GTU.AND P0, PT, R40, UR12, PT ;  /* 0x0000000c28007e2a */ /* 0x000fe2000bf0c000 */
[----:B------:R-:W-:Y:S02]  /*86e0*/  VIADD R12, R46, 0x3 ;  /* 0x000000032e0c7836 */ /* 0x000fe40000000000 */
[----:B------:R-:W-:Y:S01]  /*86f0*/  @P3 LOP3.LUT R30, R30, 0x2, RZ, 0xfc, !PT ;  /* 0x000000021e1e3812 */ /* 0x000fe200078efcff */
[----:B------:R-:W-:Y:S02]  /*8700*/  VIADD R13, R14, 0x1 ;  /* 0x000000010e0d7836 */ /* 0x000fe40000000000 */
[----:B------:R-:W-:Y:S01]  /*8710*/  ISETP.GE.OR P1, PT, R12, UR4, !P0 ;  /* 0x000000040c007c0c */ /* 0x000fe2000c726670 */
[----:B------:R-:W-:Y:S01]  /*8720*/  @!P3 IMAD.MOV R13, RZ, RZ, R14 ;  /* 0x000000ffff0db224 */ /* 0x000fe200078e020e */
[----:B------:R-:W-:Y:S01]  /*8730*/  LOP3.LUT R30, R30, 0xfffffffb, RZ, 0xc0, !PT ;  /* 0xfffffffb1e1e7812 */ /* 0x000fe200078ec0ff */
[----:B------:R-:W-:Y:S01]  /*8740*/  DSETP.GTU.AND P0, PT, R10, UR12, PT ;  /* 0x0000000c0a007e2a */ /* 0x000fe2000bf0c000 */
[----:B------:R-:W-:-:S02]  /*8750*/  VIADD R46, R46, 0x4 ;  /* 0x000000042e2e7836 */ /* 0x000fc40000000000 */
[----:B------:R-:W-:Y:S01]  /*8760*/  @P2 LOP3.LUT R30, R30, 0x4, RZ, 0xfc, !PT ;  /* 0x000000041e1e2812 */ /* 0x000fe200078efcff */
[----:B------:R-:W-:Y:S02]  /*8770*/  VIADD R12, R13, 0x1 ;  /* 0x000000010d0c7836 */ /* 0x000fe40000000000 */
        /* <DEDUP_REMOVED lines=13> */
[----:B------:R-:W-:Y:S02]  /*8850*/  ISETP.GE.OR P2, PT, R39, UR4, !P0 ;  /* 0x0000000427007c0c */ /* 0x000fe4000c746670 */
[----:B------:R-:W-:Y:S01]  /*8860*/  LOP3.LUT R30, R30, 0xffffffdf, RZ, 0xc0, !PT ;  /* 0xffffffdf1e1e7812 */ /* 0x000fe200078ec0ff */
[----:B------:R-:W-:-:S03]  /*8870*/  VIADD R8, R9, 0x1 ;  /* 0x0000000109087836 */ /* 0x000fc60000000000 */
[----:B------:R-:W-:Y:S01]  /*8880*/  @P1 LOP3.LUT R30, R30, 0x20, RZ, 0xfc, !PT ;  /* 0x000000201e1e1812 */ /* 0x000fe200078efcff */
[----:B------:R-:W-:-:S03]  /*8890*/  @!P1 IMAD.MOV R8, RZ, RZ, R9 ;  /* 0x000000ffff089224 */ /* 0x000fc600078e0209 */
[----:B------:R-:W-:Y:S01]  /*88a0*/  LOP3.LUT R30, R30, 0xffffffbf, RZ, 0xc0, !PT ;  /* 0xffffffbf1e1e7812 */ /* 0x000fe200078ec0ff */
[----:B------:R-:W-:-:S03]  /*88b0*/  VIADD R47, R47, 0x8 ;  /* 0x000000082f2f7836 */ /* 0x000fc60000000000 */
[----:B------:R-:W-:Y:S01]  /*88c0*/  @P2 LOP3.LUT R30, R30, 0x40, RZ, 0xfc, !PT ;  /* 0x000000401e1e2812 */ /* 0x000fe200078efcff */
[----:B------:R-:W-:Y:S02]  /*88d0*/  VIADD R7, R8, 0x1 ;  /* 0x0000000108077836 */ /* 0x000fe40000000000 */
[----:B------:R-:W-:Y:S01]  /*88e0*/  @!P2 IMAD.MOV R7, RZ, RZ, R8 ;  /* 0x000000ffff07a224 */ /* 0x000fe200078e0208 */
[----:B------:R-:W-:-:S03]  /*88f0*/  LOP3.LUT R30, R30, 0xffffff7f, RZ, 0xc0, !PT ;  /* 0xffffff7f1e1e7812 */ /* 0x000fc600078ec0ff */
[----:B------:R-:W-:Y:S01]  /*8900*/  VIADD R6, R7, 0x1 ;  /* 0x0000000107067836 */ /* 0x000fe20000000000 */
[----:B------:R-:W-:Y:S01]  /*8910*/  DSETP.GTU.AND P3, PT, R26, UR12, PT ;  /* 0x0000000c1a007e2a */ /* 0x000fe2000bf6c000 */
[----:B------:R-:W-:Y:S01]  /*8920*/  VIADD R54, R54, 0xc ;  /* 0x0000000c36367836 */ /* 0x000fe20000000000 */
[----:B------:R-:W-:Y:S06]  /*8930*/  BAR.SYNC.DEFER_BLOCKING 0x0 ;  /* 0x0000000000007b1d */ /* 0x000fec0000010000 */
[----:B------:R-:W-:-:S06]  /*8940*/  DSETP.GTU.AND P4, PT, R16, UR12, PT ;  /* 0x0000000c10007e2a */ /* 0x000fcc000bf8c000 */
[----:B------:R-:W-:Y:S01]  /*8950*/  ISETP.GE.OR P4, PT, R54, UR4, !P4 ;  /* 0x0000000436007c0c */ /* 0x000fe2000e786670 */
[----:B--2---:R-:W-:-:S06]  /*8960*/  DSETP.GTU.AND P0, PT, R32, UR12, PT ;  /* 0x0000000c20007e2a */ /* 0x004fcc000bf0c000 */
[----:B------:R-:W-:Y:S01]  /*8970*/  ISETP.GE.OR P1, PT, R0, UR4, !P0 ;  /* 0x0000000400007c0c */ /* 0x000fe2000c726670 */
[----:B------:R-:W-:-:S06]  /*8980*/  DSETP.GTU.AND P0, PT, R4, UR12, PT ;  /* 0x0000000c04007e2a */ /* 0x000fcc000bf0c000 */
[----:B------:R-:W-:Y:S01]  /*8990*/  ISETP.GE.OR P0, PT, R47, UR4, !P0 ;  /* 0x000000042f007c0c */ /* 0x000fe2000c706670 */
[----:B------:R-:W-:-:S05]  /*89a0*/  IMAD R47, R35, 0xe, RZ ;  /* 0x0000000e232f7824 */ /* 0x000fca00078e02ff */
[----:B------:R-:W-:Y:S01]  /*89b0*/  @P1 LOP3.LUT R30, R30, 0x80, RZ, 0xfc, !PT ;  /* 0x000000801e1e1812 */ /* 0x000fe200078efcff */
[----:B------:R-:W-:Y:S01]  /*89c0*/  @!P1 IMAD.MOV R6, RZ, RZ, R7 ;  /* 0x000000ffff069224 */ /* 0x000fe200078e0207 */
[----:B------:R-:W-:Y:S01]  /*89d0*/  DSETP.GTU.AND P1, PT, R28, UR12, PT ;  /* 0x0000000c1c007e2a */ /* 0x000fe2000bf2c000 */
[----:B------:R-:W-:Y:S01]  /*89e0*/  VIADD R47, R47, 0x9 ;  /* 0x000000092f2f7836 */ /* 0x000fe20000000000 */
[----:B------:R-:W-:-:S04]  /*89f0*/  DSETP.GTU.AND P2, PT, R2, UR12, PT ;  /* 0x0000000c02007e2a */ /* 0x000fc8000bf4c000 */
[----:B------:R-:W-:Y:S01]  /*8a00*/  ISETP.GE.OR P1, PT, R47, UR4, !P1 ;  /* 0x000000042f007c0c */ /* 0x000fe2000cf26670 */
[----:B------:R-:W-:-:S04]  /*8a10*/  IMAD R47, R35, 0xe, RZ ;  /* 0x0000000e232f7824 */ /* 0x000fc800078e02ff */
[----:B------:R-:W-:-:S05]  /*8a20*/  VIADD R47, R47, 0xa ;  /* 0x0000000a2f2f7836 */ /* 0x000fca0000000000 */
[----:B------:R-:W-:Y:S01]  /*8a30*/  ISETP.GE.OR P2, PT, R47, UR4, !P2 ;  /* 0x000000042f007c0c */ /* 0x000fe2000d746670 */
[----:B------:R-:W-:Y:S02]  /*8a40*/  IMAD R47, R35, 0xe, RZ ;  /* 0x0000000e232f7824 */ /* 0x000fe400078e02ff */
[----:B------:R-:W-:Y:S02]  /*8a50*/  VIADD R5, R6, 0x1 ;  /* 0x0000000106057836 */ /* 0x000fe40000000000 */
[----:B------:R-:W-:Y:S02]  /*8a60*/  VIADD R47, R47, 0xb ;  /* 0x0000000b2f2f7836 */ /* 0x000fe40000000000 */
[----:B------:R-:W-:-:S03]  /*8a70*/  @!P0 IMAD.MOV R5, RZ, RZ, R6 ;  /* 0x000000ffff058224 */ /* 0x000fc600078e0206 */
[----:B------:R-:W-:Y:S01]  /*8a80*/  ISETP.GE.OR P3, PT, R47, UR4, !P3 ;  /* 0x000000042f007c0c */ /* 0x000fe2000df66670 */
[----:B------:R-:W-:Y:S02]  /*8a90*/  IMAD R47, R35, 0xe, RZ ;  /* 0x0000000e232f7824 */ /* 0x000fe400078e02ff */
[----:B------:R-:W-:Y:S01]  /*8aa0*/  VIADD R4, R5, 0x1 ;  /* 0x0000000105047836 */ /* 0x000fe20000000000 */
[----:B------:R-:W-:Y:S01]  /*8ab0*/  DSETP.GTU.AND P5, PT, R18, UR12, PT ;  /* 0x0000000c12007e2a */ /* 0x000fe2000bfac000 */
[----:B------:R-:W-:Y:S02]  /*8ac0*/  @!P1 IMAD.MOV R4, RZ, RZ, R5 ;  /* 0x000000ffff049224 */ /* 0x000fe400078e0205 */
[----:B------:R-:W-:Y:S02]  /*8ad0*/  VIADD R47, R47, 0xd ;  /* 0x0000000d2f2f7836 */ /* 0x000fe40000000000 */
[----:B------:R-:W-:Y:S02]  /*8ae0*/  VIADD R3, R4, 0x1 ;  /* 0x0000000104037836 */ /* 0x000fe40000000000 */
[----:B------:R-:W-:Y:S01]  /*8af0*/  @!P2 IMAD.MOV R3, RZ, RZ, R4 ;  /* 0x000000ffff03a224 */ /* 0x000fe200078e0204 */
[----:B------:R-:W-:-:S03]  /*8b00*/  ISETP.GE.OR P5, PT, R47, UR4, !P5 ;  /* 0x000000042f007c0c */ /* 0x000fc6000efa6670 */
        /* <DEDUP_REMOVED lines=14> */
[----:B0-----:R-:W-:-:S05]  /*8bf0*/  @P6 IMAD.IADD R19, R18, 0x1, R19 ;  /* 0x0000000112136824 */ /* 0x001fca00078e0213 */
[----:B------:R-:W0:Y:S01]  /*8c00*/  SHFL.UP P6, R28, R19, 0x10, RZ ;  /* 0x06000000131c7989 */ /* 0x000e2200000c00ff */
[----:B------:R-:W-:Y:S02]  /*8c10*/  UMOV UR5, 0x400 ;  /* 0x0000040000057882 */ /* 0x000fe40000000000 */
[----:B------:R-:W-:Y:S01]  /*8c20*/  ULEA UR5, UR6, UR5, 0x18 ;  /* 0x0000000506057291 */ /* 0x000fe2000f8ec0ff */
[----:B------:R-:W-:Y:S01]  /*8c30*/  SHF.R.U32.HI R11, RZ, 0x5, R35 ;  /* 0x00000005ff0b7819 */ /* 0x000fe20000011623 */
[----:B0-----:R-:W-:Y:S01]  /*8c40*/  @P6 IMAD.IADD R28, R19, 0x1, R28 ;  /* 0x00000001131c6824 */ /* 0x001fe200078e021c */
[----:B-1----:R-:W-:-:S13]  /*8c50*/  ISETP.NE.AND P6, PT, R40, 0x1f, PT ;  /* 0x0000001f2800780c */ /* 0x002fda0003fc5270 */
[----:B------:R-:W-:-:S05]  /*8c60*/  @!P6 LEA R27, R11, UR5, 0x2 ;  /* 0x000000050b1bec11 */ /* 0x000fca000f8e10ff */
[----:B------:R-:W-:Y:S01]  /*8c70*/  @!P6 STS [R27], R28 ;  /* 0x0000001c1b00e388 */ /* 0x000fe20000000800 */
[----:B------:R-:W-:Y:S06]  /*8c80*/  BAR.SYNC.DEFER_BLOCKING 0x0 ;  /* 0x0000000000007b1d */ /* 0x000fec0000010000 */
[----:B------:R-:W0:Y:S01]  /*8c90*/  LDS.128 R16, [UR5] ;  /* 0x00000005ff107984 */ /* 0x000e220008000c00 */
[----:B------:R-:W-:Y:S01]  /*8ca0*/  IMAD.IADD R39, R28, 0x1, -R39 ;  /* 0x000000011c277824 */ /* 0x000fe200078e0a27 */
[----:B------:R-:W-:-:S04]  /*8cb0*/  ISETP.NE.AND P6, PT, R40, RZ, PT ;  /* 0x000000ff2800720c */ /* 0x000fc80003fc5270 */
[----:B------:R-:W-:Y:S02]  /*8cc0*/  SEL R26, R39, RZ, P6 ;  /* 0x000000ff271a7207 */ /* 0x000fe40003000000 */
[----:B------:R-:W-:Y:S01]  /*8cd0*/  ISETP.NE.AND P6, PT, R11, 0x2, PT ;  /* 0x000000020b00780c */ /* 0x000fe20003fc5270 */
[----:B0-----:R-:W-:-:S04]  /*8ce0*/  IMAD.IADD R17, R16, 0x1, R17 ;  /* 0x0000000110117824 */ /* 0x001fc800078e0211 */
[----:B------:R-:W-:Y:S01]  /*8cf0*/  IMAD.IADD R18, R18, 0x1, R17 ;  /* 0x0000000112127824 */ /* 0x000fe200078e0211 */
[----:B------:R-:W-:Y:S02]  /*8d00*/  SEL R16, R17, R16, !P6 ;  /* 0x0000001011107207 */ /* 0x000fe40007000000 */
[----:B------:R-:W-:Y:S01]  /*8d10*/  ISETP.NE.AND P6, PT, R11, 0x3, PT ;  /* 0x000000030b00780c */ /* 0x000fe20003fc5270 */
[----:B------:R-:W-:-:S03]  /*8d20*/  IMAD.IADD R27, R19, 0x1, R18 ;  /* 0x00000001131b7824 */ /* 0x000fc600078e0212 */
[----:B------:R-:W-:Y:S02]  /*8d30*/  SEL R16, R18, R16, !P6 ;  /* 0x0000001012107207 */ /* 0x000fe40007000000 */
[----:B------:R-:W-:-:S04]  /*8d40*/  ISETP.NE.AND P6, PT, R11, 0x4, PT ;  /* 0x000000040b00780c */ /* 0x000fc80003fc5270 */
[----:B------:R-:W-:Y:S02]  /*8d50*/  SEL R28, R27, R16, !P6 ;  /* 0x000000101b1c7207 */ /* 0x000fe40007000000 */
[----:B------:R-:W0:Y:S01]  /*8d60*/  LDS.128 R16, [UR5+0x10] ;  /* 0x00001005ff107984 */ /* 0x000e220008000c00 */
[----:B------:R-:W-:Y:S01]  /*8d70*/  ISETP.NE.AND P6, PT, R11, 0x5, PT ;  /* 0x000000050b00780c */ /* 0x000fe20003fc5270 */
[----:B0-----:R-:W-:-:S04]  /*8d80*/  IMAD.IADD R16, R27, 0x1, R16 ;  /* 0x000000011b107824 */ /* 0x001fc800078e0210 */
[----:B------:R-:W-:Y:S01]  /*8d90*/  IMAD.IADD R17, R17, 0x1, R16 ;  /* 0x0000000111117824 */ /* 0x000fe200078e0210 */
[----:B------:R-:W-:Y:S02]  /*8da0*/  SEL R28, R16, R28, !P6 ;  /* 0x0000001c101c7207 */ /* 0x000fe40007000000 */
[----:B------:R-:W-:Y:S01]  /*8db0*/  ISETP.NE.AND P6, PT, R11, 0x6, PT ;  /* 0x000000060b00780c */ /* 0x000fe20003fc5270 */
[----:B------:R-:W-:-:S03]  /*8dc0*/  IMAD.IADD R18, R18, 0x1, R17 ;  /* 0x0000000112127824 */ /* 0x000fc600078e0211 */
[----:B------:R-:W-:Y:S02]  /*8dd0*/  SEL R28, R17, R28, !P6 ;  /* 0x0000001c111c7207 */ /* 0x000fe40007000000 */
[----:B------:R-:W-:Y:S01]  /*8de0*/  ISETP.NE.AND P6, PT, R11, 0x7, PT ;  /* 0x000000070b00780c */ /* 0x000fe20003fc5270 */
[----:B------:R-:W-:-:S03]  /*8df0*/  IMAD.IADD R27, R19, 0x1, R18 ;  /* 0x00000001131b7824 */ /* 0x000fc600078e0212 */
[----:B------:R-:W-:Y:S02]  /*8e00*/  SEL R28, R18, R28, !P6 ;  /* 0x0000001c121c7207 */ /* 0x000fe40007000000 */
[----:B------:R-:W0:Y:S01]  /*8e10*/  LDS.128 R16, [UR5+0x20] ;  /* 0x00002005ff107984 */ /* 0x000e220008000c00 */
[----:B------:R-:W-:-:S04]  /*8e20*/  ISETP.NE.AND P6, PT, R11, 0x8, PT ;  /* 0x000000080b00780c */ /* 0x000fc80003fc5270 */
[----:B------:R-:W-:Y:S02]  /*8e30*/  SEL R28, R27, R28, !P6 ;  /* 0x0000001c1b1c7207 */ /* 0x000fe40007000000 */
        /* <DEDUP_REMOVED lines=22> */
[----:B------:R-:W-:-:S03]  /*8fa0*/  ISETP.GE.U32.AND P6, PT, R35, 0x20, PT ;  /* 0x000000202300780c */ /* 0x000fc60003fc6070 */
[----:B------:R-:W-:-:S05]  /*8fb0*/  IMAD.IADD R32, R11, 0x1, R26 ;  /* 0x000000010b207824 */ /* 0x000fca00078e021a */
[----:B------:R-:W-:Y:S02]  /*8fc0*/  SEL R39, R39, R32, !P6 ;  /* 0x0000002027277207 */ /* 0x000fe40007000000 */
[----:B------:R-:W-:Y:S01]  /*8fd0*/  ISETP.GT.U32.AND P6, PT, R35, 0x1f, PT ;  /* 0x0000001f2300780c */ /* 0x000fe20003fc4070 */
[----:B------:R-:W-:-:S12]  /*8fe0*/  IMAD.IADD R27, R19, 0x1, R18 ;  /* 0x00000001131b7824 */ /* 0x000fd800078e0212 */
[----:B------:R-:W-:Y:S05]  /*8ff0*/  @P6 BRA `(.L_x_158) ;  /* 0x0000000800b46947 */ /* 0x000fea0003800000 */
[----:B------:R-:W0:Y:S01]  /*9000*/  LDC.64 R18, c[0x0][0x3a0] ;  /* 0x0000e800ff127b82 */ /* 0x000e220000000a00 */
[----:B------:R-:W-:Y:S02]  /*9010*/  ISETP.NE.AND P6, PT, R35, RZ, PT ;  /* 0x000000ff2300720c */ /* 0x000fe40003fc5270 */
[----:B------:R-:W-:-:S11]  /*9020*/  LOP3.LUT R11, RZ, R35, RZ, 0x33, !PT ;  /* 0x00000023ff0b7212 */ /* 0x000fd600078e33ff */
[----:B------:R-:W-:Y:S01]  /*9030*/  @!P6 IMAD.MOV.U32 R26, RZ, RZ, 0x64 ;  /* 0x00000064ff1ae424 */ /* 0x000fe200078e00ff */
[----:B------:R-:W-:Y:S01]  /*9040*/  @!P6 STS [UR5+0x6c], R27 ;  /* 0x00006c1bff00e988 */ /* 0x000fe20008000805 */
[----:B0----5:R-:W-:-:S05]  /*9050*/  IMAD.WIDE R28, R36, 0x8, R18 ;  /* 0x00000008241c7825 */ /* 0x021fca00078e0212 */
[----:B------:R0:W-:Y:S01]  /*9060*/  @!P6 ST.E.64.STRONG.GPU desc[UR10][R28.64+0x100], R26 ;  /* 0x0001001a1c00e985 */ /* 0x0001e2000c10fb0a */
[----:B------:R-:W-:Y:S05]  /*9070*/  NANOSLEEP 0x2a3 ;  /* 0x000002a30000795d */ /* 0x000fea0003800000 */
[----:B0-----:R-:W-:-:S04]  /*9080*/  IMAD.IADD R26, R36, 0x1, R11 ;  /* 0x00000001241a7824 */ /* 0x001fc800078e020b */
[----:B------:R-:W-:-:S05]  /*9090*/  IMAD.WIDE R18, R26, 0x8, R18 ;  /* 0x000000081a127825 */ /* 0x000fca00078e0212 */
[----:B------:R-:W2:Y:S01]  /*90a0*/  LD.E.64.STRONG.GPU R32, desc[UR10][R18.64+0x100] ;  /* 0x0001000a12207980 */ /* 0x000ea2000c10fb00 */
[----:B------:R-:W-:Y:S01]  /*90b0*/  UMOV UR6, 0xffffffff ;  /* 0xffffffff00067882 */ /* 0x000fe20000000000 */
[----:B--2---:R-:W-:Y:S02]  /*90c0*/  ISETP.NE.AND P6, PT, R32, 0x63, PT ;  /* 0x000000632000780c */ /* 0x004fe40003fc5270 */
[----:B------:R-:W-:Y:S11]  /*90d0*/  BRA.DIV UR6, `(.L_x_159) ;  /* 0x0000002e06ac7947 */ /* 0x000ff6000b800000 */
[----:B------:R-:W-:-:S13]  /*90e0*/  VOTE.ANY P6, !P6 ;  /* 0x0000000000ff7806 */ /* 0x000fda00070c0100 */
.L_x_251:
[----:B------:R-:W-:Y:S05]  /*90f0*/  @!P6 BRA `(.L_x_160) ;  /* 0x000000000074e947 */ /* 0x000fea0003800000 */
[----:B------:R-:W-:-:S07]  /*9100*/  IMAD.MOV.U32 R11, RZ, RZ, 0x1a6 ;  /* 0x000001a6ff0b7424 */ /* 0x000fce00078e00ff */
.L_x_162:
[----:B------:R-:W-:Y:S02]  /*9110*/  VIADD R33, R11, 0x1 ;  /* 0x000000010b217836 */ /* 0x000fe40000000000 */
[----:B------:R-:W-:Y:S02]  /*9120*/  IMAD R36, R36, 0x41a7, RZ ;  /* 0x000041a724247824 */ /* 0x000fe400078e02ff */
[----:B------:R-:W0:Y:S01]  /*9130*/  I2F.U32.RP R32, R33 ;  /* 0x0000002100207306 */ /* 0x000e220000209000 */
[----:B------:R-:W-:Y:S02]  /*9140*/  IMAD.MOV R41, RZ, RZ, -R33 ;  /* 0x000000ffff297224 */ /* 0x000fe400078e0a21 */
[----:B------:R-:W-:-:S05]  /*9150*/  LOP3.LUT R36, R36, 0x7fffffff, RZ, 0xc0, !PT ;  /* 0x7fffffff24247812 */ /* 0x000fca00078ec0ff */
        /* <DEDUP_REMOVED lines=13> */
[----:B------:R-:W-:-:S13]  /*9230*/  ISETP.NE.U32.AND P6, PT, R33, RZ, PT ;  /* 0x000000ff2100720c */ /* 0x000fda0003fc5070 */
        /* <DEDUP_REMOVED lines=8> */
.L_x_254:
[----:B------:R-:W-:Y:S05]  /*92c0*/  @P6 BRA `(.L_x_162) ;  /* 0xfffffffc00906947 */ /* 0x000fea000383ffff */
.L_x_160:
[----:B------:R-:W-:Y:S01]  /*92d0*/  UMOV UR6, 0xffffffff ;  /* 0xffffffff00067882 */ /* 0x000fe20000000000 */
[----:B------:R-:W-:Y:S02]  /*92e0*/  ISETP.NE.AND P6, PT, R32, 0x65, PT ;  /* 0x000000652000780c */ /* 0x000fe40003fc5270 */
[----:B------:R-:W-:Y:S11]  /*92f0*/  BRA.DIV UR6, `(.L_x_163) ;  /* 0x0000002e06647947 */ /* 0x000ff6000b800000 */
[----:B------:R-:W0:Y:S01]  /*9300*/  S2R R41, SR_GEMASK ;  /* 0x0000000000297919 */ /* 0x000e220000003c00 */
[----:B------:R-:W-:Y:S01]  /*9310*/  VOTE.ANY R17, PT, !P6 ;  /* 0x0000000000117806 */ /* 0x000fe200070e0100 */
[C---:B------:R-:W-:Y:S02]  /*9320*/  VIADD R44, R40.reuse, 0x2 ;  /* 0x00000002282c7836 */ /* 0x040fe40000000000 */
[C---:B------:R-:W-:Y:S02]  /*9330*/  VIADD R43, R40.reuse, 0x4 ;  /* 0x00000004282b7836 */ /* 0x040fe40000000000 */
[----:B------:R-:W-:Y:S01]  /*9340*/  VIADD R47, R40, 0x10 ;  /* 0x00000010282f7836 */ /* 0x000fe20000000000 */
[----:B0-----:R-:W-:-:S05]  /*9350*/  LOP3.LUT R17, R17, 0x80000000, R41, 0xec, !PT ;  /* 0x8000000011117812 */ /* 0x001fca00078eec29 */
[----:B------:R-:W-:-:S05]  /*9360*/  VIADD R16, R17, 0xffffffff ;  /* 0xffffffff11107836 */ /* 0x000fca0000000000 */
[----:B------:R-:W-:-:S04]  /*9370*/  LOP3.LUT R16, R17, R16, RZ, 0xc, !PT ;  /* 0x0000001011107212 */ /* 0x000fc800078e0cff */
[----:B------:R0:W1:Y:S02]  /*9380*/  POPC R11, R16 ;  /* 0x00000010000b7309 */ /* 0x0000640000000000 */
[----:B0-----:R-:W0:Y:S01]  /*9390*/  LDC.64 R16, c[0x0][0x3a0] ;  /* 0x0000e800ff107b82 */ /* 0x001e220000000a00 */
[----:B-1----:R-:W1:Y:S01]  /*93a0*/  SHFL.DOWN PT, R19, R33, 0x1, R11 ;  /* 0x0820000021137989 */ /* 0x002e6200000e000b */
[----:B------:R-:W-:-:S04]  /*93b0*/  ISETP.GE.AND P6, PT, R40, R11, PT ;  /* 0x0000000b2800720c */ /* 0x000fc80003fc6270 */
[----:B-1----:R-:W-:Y:S02]  /*93c0*/  SEL R18, R19, RZ, !P6 ;  /* 0x000000ff13127207 */ /* 0x002fe40007000000 */
[----:B------:R-:W-:-:S03]  /*93d0*/  ISETP.GT.AND P6, PT, R44, R11, PT ;  /* 0x0000000b2c00720c */ /* 0x000fc60003fc4270 */
[----:B------:R-:W-:-:S05]  /*93e0*/  IMAD.IADD R42, R18, 0x1, R33 ;  /* 0x00000001122a7824 */ /* 0x000fca00078e0221 */
[----:B------:R-:W1:Y:S02]  /*93f0*/  SHFL.DOWN PT, R19, R42, 0x2, R11 ;  /* 0x084000002a137989 */ /* 0x000e6400000e000b */
[----:B-1----:R-:W-:Y:S02]  /*9400*/  SEL R19, R19, RZ, !P6 ;  /* 0x000000ff13137207 */ /* 0x002fe40007000000 */
[----:B------:R-:W-:-:S03]  /*9410*/  ISETP.GT.AND P6, PT, R43, R11, PT ;  /* 0x0000000b2b00720c */ /* 0x000fc60003fc4270 */
[----:B------:R-:W-:Y:S02]  /*9420*/  IMAD.IADD R46, R42, 0x1, R19 ;  /* 0x000000012a2e7824 */ /* 0x000fe400078e0213 */
[----:B------:R-:W-:-:S03]  /*9430*/  VIADD R42, R40, 0x8 ;  /* 0x00000008282a7836 */ /* 0x000fc60000000000 */
[----:B------:R-:W1:Y:S02]  /*9440*/  SHFL.DOWN PT, R19, R46, 0x4, R11 ;  /* 0x088000002e137989 */ /* 0x000e6400000e000b */
[----:B-1----:R-:W-:Y:S02]  /*9450*/  SEL R19, R19, RZ, !P6 ;  /* 0x000000ff13137207 */ /* 0x002fe40007000000 */
[----:B------:R-:W-:-:S03]  /*9460*/  ISETP.GT.AND P6, PT, R42, R11, PT ;  /* 0x0000000b2a00720c */ /* 0x000fc60003fc4270 */
[----:B------:R-:W-:-:S05]  /*9470*/  IMAD.IADD R54, R46, 0x1, R19 ;  /* 0x000000012e367824 */ /* 0x000fca00078e0213 */
[----:B------:R-:W1:Y:S02]  /*9480*/  SHFL.DOWN PT, R19, R54, 0x8, R11 ;  /* 0x0900000036137989 */ /* 0x000e6400000e000b */
[----:B-1----:R-:W-:Y:S02]  /*9490*/  SEL R19, R19, RZ, !P6 ;  /* 0x000000ff13137207 */ /* 0x002fe40007000000 */
[----:B0-----:R-:W-:-:S03]  /*94a0*/  IADD3 R45, P6, PT, R16, 0x100, RZ ;  /* 0x00000100102d7810 */ /* 0x001fc60007fde0ff */
[----:B------:R-:W-:Y:S02]  /*94b0*/  IMAD.IADD R56, R54, 0x1, R19 ;  /* 0x0000000136387824 */ /* 0x000fe400078e0213 */
[----:B------:R-:W-:Y:S01]  /*94c0*/  IMAD.X R48, RZ, RZ, R17, P6 ;  /* 0x000000ffff307224 */ /* 0x000fe200030e0611 */
[----:B------:R-:W-:Y:S02]  /*94d0*/  ISETP.GT.AND P6, PT, R47, R11, PT ;  /* 0x0000000b2f00720c */ /* 0x000fe40003fc4270 */
[----:B------:R-:W0:Y:S02]  /*94e0*/  SHFL.DOWN PT, R19, R56, 0x10, R11 ;  /* 0x0a00000038137989 */ /* 0x000e2400000e000b */
[----:B0-----:R-:W-:Y:S02]  /*94f0*/  SEL R19, R19, RZ, !P6 ;  /* 0x000000ff13137207 */ /* 0x001fe40007000000 */
[----:B------:R-:W-:-:S03]  /*9500*/  ISETP.NE.AND P6, PT, R32, 0x65, PT ;  /* 0x000000652000780c */ /* 0x000fc60003fc5270 */
[----:B------:R-:W-:-:S10]  /*9510*/  IMAD.IADD R46, R56, 0x1, R19 ;  /* 0x00000001382e7824 */ /* 0x000fd400078e0213 */
[----:B------:R-:W-:-:S13]  /*9520*/  VOTE.ALL P6, P6 ;  /* 0x0000000000ff7806 */ /* 0x000fda00030c0000 */
.L_x_263:
[----:B------:R-:W-:Y:S05]  /*9530*/  @!P6 BRA `(.L_x_164) ;  /* 0x000000040024e947 */ /* 0x000fea0003800000 */
[----:B------:R-:W-:-:S07]  /*9540*/  IMAD.MOV.U32 R49, RZ, RZ, 0x1a6 ;  /* 0x000001a6ff317424 */ /* 0x000fce00078e00ff */
.L_x_170:
        /* <DEDUP_REMOVED lines=10> */
.L_x_266:
[----:B------:R-:W-:Y:S05]  /*95f0*/  @!P6 BRA `(.L_x_166) ;  /* 0x000000000074e947 */ /* 0x000fea0003800000 */
[----:B------:R-:W-:-:S07]  /*9600*/  IMAD.MOV.U32 R11, RZ, RZ, R49 ;  /* 0x000000ffff0b7224 */ /* 0x000fce00078e0031 */
.L_x_168:
        /* <DEDUP_REMOVED lines=27> */
.L_x_269:
[----:B------:R-:W-:Y:S05]  /*97c0*/  @P6 BRA `(.L_x_168) ;  /* 0xfffffffc00906947 */ /* 0x000fea000383ffff */
.L_x_166:
[----:B------:R-:W-:Y:S01]  /*97d0*/  UMOV UR6, 0xffffffff ;  /* 0xffffffff00067882 */ /* 0x000fe20000000000 */
[----:B------:R-:W-:Y:S02]  /*97e0*/  ISETP.NE.AND P6, PT, R32, 0x65, PT ;  /* 0x000000652000780c */ /* 0x000fe40003fc5270 */
[----:B------:R-:W-:Y:S11]  /*97f0*/  BRA.DIV UR6, `(.L_x_169) ;  /* 0x0000002e066c7947 */ /* 0x000ff6000b800000 */
[----:B------:R-:W-:Y:S01]  /*9800*/  VOTE.ANY R17, PT, !P6 ;  /* 0x0000000000117806 */ /* 0x000fe200070e0100 */
[----:B------:R-:W-:-:S03]  /*9810*/  VIADD R26, R26, 0xffffffe0 ;  /* 0xffffffe01a1a7836 */ /* 0x000fc60000000000 */
[----:B------:R-:W-:-:S05]  /*9820*/  LOP3.LUT R17, R17, 0x80000000, R41, 0xec, !PT ;  /* 0x8000000011117812 */ /* 0x000fca00078eec29 */
[----:B------:R-:W-:-:S05]  /*9830*/  VIADD R16, R17, 0xffffffff ;  /* 0xffffffff11107836 */ /* 0x000fca0000000000 */
[----:B------:R-:W-:-:S04]  /*9840*/  LOP3.LUT R16, R17, R16, RZ, 0xc, !PT ;  /* 0x0000001011107212 */ /* 0x000fc800078e0cff */
[----:B------:R-:W0:Y:S02]  /*9850*/  POPC R11, R16 ;  /* 0x00000010000b7309 */ /* 0x000e240000000000 */
[----:B0-----:R-:W0:Y:S01]  /*9860*/  SHFL.DOWN PT, R19, R33, 0x1, R11 ;  /* 0x0820000021137989 */ /* 0x001e2200000e000b */
        /* <DEDUP_REMOVED lines=18> */
[----:B------:R-:W-:Y:S02]  /*9990*/  ISETP.NE.AND P6, PT, R32, 0x65, PT ;  /* 0x000000652000780c */ /* 0x000fe40003fc5270 */
[----:B------:R-:W-:-:S11]  /*99a0*/  IADD3 R46, PT, PT, R33, R19, R46 ;  /* 0x00000013212e7210 */ /* 0x000fd60007ffe02e */
[----:B------:R-:W-:-:S13]  /*99b0*/  VOTE.ALL P6, P6 ;  /* 0x0000000000ff7806 */ /* 0x000fda00030c0000 */
.L_x_278:
[----:B------:R-:W-:Y:S05]  /*99c0*/  @P6 BRA `(.L_x_170) ;  /* 0xfffffff800e06947 */ /* 0x000fea000383ffff */
.L_x_164:
[----:B------:R-:W-:Y:S01]  /*99d0*/  ISETP.NE.AND P6, PT, R35, RZ, PT ;  /* 0x000000ff2300720c */ /* 0x000fe20003fc5270 */
[----:B------:R-:W-:-:S12]  /*99e0*/  IMAD.MOV.U32 R32, RZ, RZ, R39 ;  /* 0x000000ffff207224 */ /* 0x000fd800078e0027 */
[----:B------:R-:W0:Y:S01]  /*99f0*/  @!P6 S2R R16, SR_CgaCtaId ;  /* 0x000000000010e919 */ /* 0x000e220000008800 */
[----:B------:R-:W-:Y:S01]  /*9a00*/  @!P6 MOV R11, 0x400 ;  /* 0x00000400000be802 */ /* 0x000fe20000000f00 */
[----:B------:R-:W-:Y:S02]  /*9a10*/  @!P6 IMAD.IADD R27, R27, 0x1, R46 ;  /* 0x000000011b1be824 */ /* 0x000fe400078e022e */
[----:B------:R-:W-:-:S05]  /*9a20*/  @!P6 IMAD.MOV.U32 R26, RZ, RZ, 0x65 ;  /* 0x00000065ff1ae424 */ /* 0x000fca00078e00ff */
[----:B------:R1:W-:Y:S01]  /*9a30*/  @!P6 ST.E.64.STRONG.GPU desc[UR10][R28.64+0x100], R26 ;  /* 0x0001001a1c00e985 */ /* 0x0003e2000c10fb0a */
[----:B0-----:R-:W-:-:S05]  /*9a40*/  @!P6 LEA R11, R16, R11, 0x18 ;  /* 0x0000000b100be211 */ /* 0x001fca00078ec0ff */
[----:B------:R1:W-:Y:S04]  /*9a50*/  @!P6 STS [R11+0x68], R27 ;  /* 0x0000681b0b00e388 */ /* 0x0003e80000000800 */
[----:B------:R1:W-:Y:S01]  /*9a60*/  @!P6 STS [R11+0x64], R46 ;  /* 0x0000642e0b00e388 */ /* 0x0003e20000000800 */
[----:B------:R-:W-:-:S13]  /*9a70*/  ISETP.NE.AND P6, PT, R40, RZ, PT ;  /* 0x000000ff2800720c */ /* 0x000fda0003fc5270 */
[----:B------:R-:W0:Y:S01]  /*9a80*/  @!P6 S2R R17, SR_CgaCtaId ;  /* 0x000000000011e919 */ /* 0x000e220000008800 */
[----:B------:R-:W-:Y:S01]  /*9a90*/  @!P6 MOV R16, 0x400 ;  /* 0x000004000010e802 */ /* 0x000fe20000000f00 */
[----:B------:R-:W-:-:S03]  /*9aa0*/  @!P6 IMAD.MOV.U32 R32, RZ, RZ, R46 ;  /* 0x000000ffff20e224 */ /* 0x000fc600078e002e */
[----:B0-----:R-:W-:-:S05]  /*9ab0*/  @!P6 LEA R17, R17, R16, 0x18 ;  /* 0x000000101111e211 */ /* 0x001fca00078ec0ff */
[----:B------:R1:W-:Y:S02]  /*9ac0*/  @!P6 STS [R17+0x50], R46 ;  /* 0x0000502e1100e388 */ /* 0x0003e40000000800 */
.L_x_158:
[----:B------:R-:W-:Y:S05]  /*9ad0*/  WARPSYNC.ALL ;  /* 0x0000000000007948 */ /* 0x000fea0003800000 */
[----:B------:R-:W0:Y:S08]  /*9ae0*/  S2UR UR6, SR_CgaCtaId ;  /* 0x00000000000679c3 */ /* 0x000e300000008800 */
[----:B------:R-:W-:Y:S01]  /*9af0*/  BAR.SYNC.DEFER_BLOCKING 0x0 ;  /* 0x0000000000007b1d */ /* 0x000fe20000010000 */
[----:B------:R-:W-:Y:S01]  /*9b00*/  UIADD3 UR4, UPT, UPT, -UR4, 0x1c00, URZ ;  /* 0x00001c0004047890 */ /* 0x000fe2000fffe1ff */
[----:B------:R-:W-:-:S04]  /*9b10*/  ISETP.NE.AND P6, PT, R35, RZ, PT ;  /* 0x000000ff2300720c */ /* 0x000fc80003fc5270 */
[----:B------:R-:W-:Y:S02]  /*9b20*/  UMOV UR5, 0x400 ;  /* 0x0000040000057882 */ /* 0x000fe40000000000 */
[----:B0-----:R-:W-:-:S09]  /*9b30*/  ULEA UR5, UR6, UR5, 0x18 ;  /* 0x0000000506057291 */ /* 0x001fd2000f8ec0ff */
[----:B-1----:R-:W0:Y:S04]  /*9b40*/  LDS.128 R16, [UR5+0x60] ;  /* 0x00006005ff107984 */ /* 0x002e280008000c00 */
[----:B------:R-:W1:Y:S01]  /*9b50*/  LDS R11, [UR5+0x50] ;  /* 0x00005005ff0b7984 */ /* 0x000e620008000800 */
[----:B0-----:R-:W-:Y:S01]  /*9b60*/  VIADD R16, R19, -UR4 ;  /* 0x8000000413107c36 */ /* 0x001fe20008000000 */
[----:B-1----:R-:W-:-:S04]  /*9b70*/  SEL R11, R11, RZ, P6 ;  /* 0x000000ff0b0b7207 */ /* 0x002fc80003000000 */
[----:B------:R-:W-:Y:S01]  /*9b80*/  ISETP.GT.AND P6, PT, R16, 0x200, PT ;  /* 0x000002001000780c */ /* 0x000fe20003fc4270 */
[----:B------:R-:W-:Y:S02]  /*9b90*/  IMAD.IADD R27, R11, 0x1, R32 ;  /* 0x000000010b1b7824 */ /* 0x000fe400078e0220 */
[----:B------:R-:W-:Y:S02]  /*9ba0*/  VIADD R32, R18, -UR4 ;  /* 0x8000000412207c36 */ /* 0x000fe40008000000 */
        /* <DEDUP_REMOVED lines=12> */
[----:B------:R-:W-:Y:S01]  /*9c70*/  IMAD.IADD R0, R0, 0x1, R27 ;  /* 0x0000000100007824 */ /* 0x000fe200078e021b */
[----:B------:R-:W-:Y:S06]  /*9c80*/  @P6 BRA `(.L_x_171) ;  /* 0x0000000c00686947 */ /* 0x000fec0003800000 */
[----:B------:R-:W-:Y:S01]  /*9c90*/  LOP3.LUT P6, RZ, R30, 0x1, RZ, 0xc0, !PT ;  /* 0x000000011eff7812 */ /* 0x000fe200078cc0ff */
[----:B------:R-:W0:Y:S01]  /*9ca0*/  LDCU.U8 UR4, c[0x0][0x3c0] ;  /* 0x00007800ff0477ac */ /* 0x000e220008000000 */
[----:B------:R-:W-:Y:S02]  /*9cb0*/  BSSY.RECONVERGENT B0, `(.L_x_172) ;  /* 0x000000e000007945 */ /* 0x000fe40003800200 */
[----:B------:R-:W-:-:S13]  /*9cc0*/  ISETP.LT.AND P6, PT, R27, R32, P6 ;  /* 0x000000201b00720c */ /* 0x000fda00037c1270 */
[----:B------:R-:W-:Y:S05]  /*9cd0*/  @!P6 BRA `(.L_x_173) ;  /* 0x00000000002ce947 */ /* 0x000fea0003800000 */
[----:B0-----:R-:W-:Y:S01]  /*9ce0*/  UISETP.NE.AND UP0, UPT, UR4, URZ, UPT ;  /* 0x000000ff0400728c */ /* 0x001fe2000bf05270 */
[----:B------:R-:W-:-:S08]  /*9cf0*/  CS2R R16, SRZ ;  /* 0x0000000000107805 */ /* 0x000fd0000001ff00 */
[----:B------:R-:W-:Y:S05]  /*9d00*/  BRA.U UP0, `(.L_x_174) ;  /* 0x0000000100087547 */ /* 0x000fea000b800000 */
[----:B------:R-:W0:Y:S02]  /*9d10*/  LDC.64 R16, c[0x0][0x3d8] ;  /* 0x0000f600ff107b82 */ /* 0x000e240000000a00 */
[----:B0-----:R-:W5:Y:S02]  /*9d20*/  LDG.E.64 R16, desc[UR10][R16.64] ;  /* 0x0000000a10107981 */ /* 0x001f64000c1e1b00 */
.L_x_174:
[----:B------:R-:W0:Y:S01]  /*9d30*/  LDCU.64 UR12, c[0x0][0x390] ;  /* 0x00007200ff0c77ac */ /* 0x000e220008000a00 */
[----:B-----5:R-:W-:-:S04]  /*9d40*/  IADD3 R11, P6, PT, R27, R16, RZ ;  /* 0x000000101b0b7210 */ /* 0x020fc80007fde0ff */
[----:B------:R-:W-:Y:S02]  /*9d50*/  LEA.HI.X.SX32 R18, R27, R17, 0x1, P6 ;  /* 0x000000111b127211 */ /* 0x000fe400030f0eff */
[----:B0-----:R-:W-:-:S04]  /*9d60*/  LEA R16, P6, R11, UR12, 0x2 ;  /* 0x0000000c0b107c11 */ /* 0x001fc8000f8c10ff */
[----:B------:R-:W-:-:S05]  /*9d70*/  LEA.HI.X R17, R11, UR13, R18, 0x2, P6 ;  /* 0x0000000d0b117c11 */ /* 0x000fca000b0f1412 */
[----:B------:R1:W-:Y:S04]  /*9d80*/  STG.E desc[UR10][R16.64], R52 ;  /* 0x0000003410007986 */ /* 0x0003e8000c10190a */
.L_x_173:
[----:B0-----:R-:W-:Y:S05]  /*9d90*/  BSYNC.RECONVERGENT B0 ;  /* 0x0000000000007941 */ /* 0x001fea0003800200 */
.L_x_172:
[----:B------:R-:W-:Y:S01]  /*9da0*/  LOP3.LUT P6, RZ, R30, 0x2, RZ, 0xc0, !PT ;  /* 0x000000021eff7812 */ /* 0x000fe200078cc0ff */
[----:B------:R-:W-:Y:S03]  /*9db0*/  BSSY.RECONVERGENT B0, `(.L_x_175) ;  /* 0x000000e000007945 */ /* 0x000fe60003800200 */
[----:B------:R-:W-:-:S13]  /*9dc0*/  ISETP.GE.OR P6, PT, R14, R32, !P6 ;  /* 0x000000200e00720c */ /* 0x000fda00077c6670 */
[----:B------:R-:W-:Y:S05]  /*9dd0*/  @P6 BRA `(.L_x_176) ;  /* 0x00000000002c6947 */ /* 0x000fea0003800000 */
[----:B------:R-:W-:Y:S01]  /*9de0*/  UISETP.NE.AND UP0, UPT, UR4, URZ, UPT ;  /* 0x000000ff0400728c */ /* 0x000fe2000bf05270 */
[----:B-1----:R-:W-:-:S08]  /*9df0*/  CS2R R16, SRZ ;  /* 0x0000000000107805 */ /* 0x002fd0000001ff00 */
[----:B------:R-:W-:Y:S05]  /*9e00*/  BRA.U UP0, `(.L_x_177) ;  /* 0x0000000100087547 */ /* 0x000fea000b800000 */
[----:B------:R-:W0:Y:S02]  /*9e10*/  LDC.64 R16, c[0x0][0x3d8] ;  /* 0x0000f600ff107b82 */ /* 0x000e240000000a00 */
[----:B0-----:R-:W5:Y:S02]  /*9e20*/  LDG.E.64 R16, desc[UR10][R16.64] ;  /* 0x0000000a10107981 */ /* 0x001f64000c1e1b00 */
.L_x_177:
[----:B------:R-:W0:Y:S01]  /*9e30*/  LDCU.64 UR12, c[0x0][0x390] ;  /* 0x00007200ff0c77ac */ /* 0x000e220008000a00 */
[----:B-----5:R-:W-:-:S04]  /*9e40*/  IADD3 R11, P6, PT, R14, R16, RZ ;  /* 0x000000100e0b7210 */ /* 0x020fc80007fde0ff */
[----:B------:R-:W-:Y:S02]  /*9e50*/  LEA.HI.X.SX32 R14, R14, R17, 0x1, P6 ;  /* 0x000000110e0e7211 */ /* 0x000fe400030f0eff */
[----:B0-----:R-:W-:-:S04]  /*9e60*/  LEA R16, P6, R11, UR12, 0x2 ;  /* 0x0000000c0b107c11 */ /* 0x001fc8000f8c10ff */
[----:B------:R-:W-:-:S05]  /*9e70*/  LEA.HI.X R17, R11, UR13, R14, 0x2, P6 ;  /* 0x0000000d0b117c11 */ /* 0x000fca000b0f140e */
[----:B------:R0:W-:Y:S04]  /*9e80*/  STG.E desc[UR10][R16.64], R51 ;  /* 0x0000003310007986 */ /* 0x0001e8000c10190a */
.L_x_176:
[----:B------:R-:W-:Y:S05]  /*9e90*/  BSYNC.RECONVERGENT B0 ;  /* 0x0000000000007941 */ /* 0x000fea0003800200 */
.L_x_175:
        /* <DEDUP_REMOVED lines=9> */
.L_x_180:
[----:B------:R-:W0:Y:S01]  /*9f30*/  LDCU.64 UR12, c[0x0][0x390] ;  /* 0x00007200ff0c77ac */ /* 0x000e220008000a00 */
[----:B-----5:R-:W-:-:S04]  /*9f40*/  IADD3 R11, P6, PT, R13, R16, RZ ;  /* 0x000000100d0b7210 */ /* 0x020fc80007fde0ff */
[----:B------:R-:W-:Y:S02]  /*9f50*/  LEA.HI.X.SX32 R14, R13, R17, 0x1, P6 ;  /* 0x000000110d0e7211 */ /* 0x000fe400030f0eff */
[----:B0-----:R-:W-:-:S04]  /*9f60*/  LEA R16, P6, R11, UR12, 0x2 ;  /* 0x0000000c0b107c11 */ /* 0x001fc8000f8c10ff */
[----:B------:R-:W-:-:S05]  /*9f70*/  LEA.HI.X R17, R11, UR13, R14, 0x2, P6 ;  /* 0x0000000d0b117c11 */ /* 0x000fca000b0f140e */
[----:B------:R2:W-:Y:S04]  /*9f80*/  STG.E desc[UR10][R16.64], R50 ;  /* 0x0000003210007986 */ /* 0x0005e8000c10190a */
.L_x_179:
[----:B------:R-:W-:Y:S05]  /*9f90*/  BSYNC.RECONVERGENT B0 ;  /* 0x0000000000007941 */ /* 0x000fea0003800200 */
.L_x_178:
        /* <DEDUP_REMOVED lines=9> */
.L_x_183:
[----:B------:R-:W0:Y:S01]  /*a030*/  LDCU.64 UR12, c[0x0][0x390] ;  /* 0x00007200ff0c77ac */ /* 0x000e220008000a00 */
[----:B-----5:R-:W-:-:S04]  /*a040*/  IADD3 R11, P6, PT, R12, R16, RZ ;  /* 0x000000100c0b7210 */ /* 0x020fc80007fde0ff */
[----:B------:R-:W-:Y:S02]  /*a050*/  LEA.HI.X.SX32 R16, R12, R17, 0x1, P6 ;  /* 0x000000110c107211 */ /* 0x000fe400030f0eff */
[----:B0-----:R-:W-:-:S04]  /*a060*/  LEA R12, P6, R11, UR12, 0x2 ;  /* 0x0000000c0b0c7c11 */ /* 0x001fc8000f8c10ff */
[----:B------:R-:W-:-:S05]  /*a070*/  LEA.HI.X R13, R11, UR13, R16, 0x2, P6 ;  /* 0x0000000d0b0d7c11 */ /* 0x000fca000b0f1410 */
[----:B------:R3:W-:Y:S04]  /*a080*/  STG.E desc[UR10][R12.64], R38 ;  /* 0x000000260c007986 */ /* 0x0007e8000c10190a */
.L_x_182:
[----:B------:R-:W-:Y:S05]  /*a090*/  BSYNC.RECONVERGENT B0 ;  /* 0x0000000000007941 */ /* 0x000fea0003800200 */
.L_x_181:
[----:B------:R-:W-:Y:S01]  /*a0a0*/  LOP3.LUT P6, RZ, R30, 0x10, RZ, 0xc0, !PT ;  /* 0x000000101eff7812 */ /* 0x000fe200078cc0ff */
[----:B------:R-:W-:Y:S03]  /*a0b0*/  BSSY.RECONVERGENT B0, `(.L_x_184) ;  /* 0x000000e000007945 */ /* 0x000fe60003800200 */
[----:B------:R-:W-:-:S13]  /*a0c0*/  ISETP.GE.OR P6, PT, R10, R32, !P6 ;  /* 0x000000200a00720c */ /* 0x000fda00077c6670 */
[----:B------:R-:W-:Y:S05]  /*a0d0*/  @P6 BRA `(.L_x_185) ;  /* 0x00000000002c6947 */ /* 0x000fea0003800000 */
[----:B------:R-:W-:Y:S01]  /*a0e0*/  UISETP.NE.AND UP0, UPT, UR4, URZ, UPT ;  /* 0x000000ff0400728c */ /* 0x000fe2000bf05270 */
[----:B---3--:R-:W-:-:S08]  /*a0f0*/  CS2R R12, SRZ ;  /* 0x00000000000c7805 */ /* 0x008fd0000001ff00 */
[----:B------:R-:W-:Y:S05]  /*a100*/  BRA.U UP0, `(.L_x_186) ;  /* 0x0000000100087547 */ /* 0x000fea000b800000 */
[----:B------:R-:W3:Y:S02]  /*a110*/  LDC.64 R12, c[0x0][0x3d8] ;  /* 0x0000f600ff0c7b82 */ /* 0x000ee40000000a00 */
[----:B---3--:R-:W5:Y:S02]  /*a120*/  LDG.E.64 R12, desc[UR10][R12.64] ;  /* 0x0000000a0c0c7981 */ /* 0x008f64000c1e1b00 */
.L_x_186:
[----:B------:R-:W3:Y:S01]  /*a130*/  LDCU.64 UR12, c[0x0][0x390] ;  /* 0x00007200ff0c77ac */ /* 0x000ee20008000a00 */
[----:B-----5:R-:W-:-:S04]  /*a140*/  IADD3 R11, P6, PT, R10, R12, RZ ;  /* 0x0000000c0a0b7210 */ /* 0x020fc80007fde0ff */
[----:B------:R-:W-:Y:S02]  /*a150*/  LEA.HI.X.SX32 R12, R10, R13, 0x1, P6 ;  /* 0x0000000d0a0c7211 */ /* 0x000fe400030f0eff */
[----:B---3--:R-:W-:-:S04]  /*a160*/  LEA R10, P6, R11, UR12, 0x2 ;  /* 0x0000000c0b0a7c11 */ /* 0x008fc8000f8c10ff */
[----:B------:R-:W-:-:S05]  /*a170*/  LEA.HI.X R11, R11, UR13, R12, 0x2, P6 ;  /* 0x0000000d0b0b7c11 */ /* 0x000fca000b0f140c */
[----:B------:R4:W-:Y:S04]  /*a180*/  STG.E desc[UR10][R10.64], R37 ;  /* 0x000000250a007986 */ /* 0x0009e8000c10190a */
.L_x_185:
[----:B------:R-:W-:Y:S05]  /*a190*/  BSYNC.RECONVERGENT B0 ;  /* 0x0000000000007941 */ /* 0x000fea0003800200 */
.L_x_184:
[----:B------:R-:W-:Y:S01]  /*a1a0*/  LOP3.LUT P6, RZ, R30, 0x20, RZ, 0xc0, !PT ;  /* 0x000000201eff7812 */ /* 0x000fe200078cc0ff */
[----:B------:R-:W-:Y:S03]  /*a1b0*/  BSSY.RECONVERGENT B0, `(.L_x_187) ;  /* 0x000000e000007945 */ /* 0x000fe60003800200 */
[----:B------:R-:W-:-:S13]  /*a1c0*/  ISETP.GE.OR P6, PT, R9, R32, !P6 ;  /* 0x000000200900720c */ /* 0x000fda00077c6670 */
[----:B------:R-:W-:Y:S05]  /*a1d0*/  @P6 BRA `(.L_x_188) ;  /* 0x00000000002c6947 */ /* 0x000fea0003800000 */
[----:B------:R-:W-:Y:S01]  /*a1e0*/  UISETP.NE.AND UP0, UPT, UR4, URZ, UPT ;  /* 0x000000ff0400728c */ /* 0x000fe2000bf05270 */
[----:B----4-:R-:W-:-:S08]  /*a1f0*/  CS2R R10, SRZ ;  /* 0x00000000000a7805 */ /* 0x010fd0000001ff00 */
[----:B------:R-:W-:Y:S05]  /*a200*/  BRA.U UP0, `(.L_x_189) ;  /* 0x0000000100087547 */ /* 0x000fea000b800000 */
[----:B------:R-:W4:Y:S02]  /*a210*/  LDC.64 R10, c[0x0][0x3d8] ;  /* 0x0000f600ff0a7b82 */ /* 0x000f240000000a00 */
[----:B----4-:R-:W5:Y:S02]  /*a220*/  LDG.E.64 R10, desc[UR10][R10.64] ;  /* 0x0000000a0a0a7981 */ /* 0x010f64000c1e1b00 */
.L_x_189:
[----:B------:R-:W4:Y:S01]  /*a230*/  LDCU.64 UR12, c[0x0][0x390] ;  /* 0x00007200ff0c77ac */ /* 0x000f220008000a00 */
[----:B---3-5:R-:W-:-:S04]  /*a240*/  IADD3 R12, P6, PT, R9, R10, RZ ;  /* 0x0000000a090c7210 */ /* 0x028fc80007fde0ff */
[----:B------:R-:W-:Y:S02]  /*a250*/  LEA.HI.X.SX32 R9, R9, R11, 0x1, P6 ;  /* 0x0000000b09097211 */ /* 0x000fe400030f0eff */
[----:B----4-:R-:W-:-:S04]  /*a260*/  LEA R10, P6, R12, UR12, 0x2 ;  /* 0x0000000c0c0a7c11 */ /* 0x010fc8000f8c10ff */
[----:B------:R-:W-:-:S05]  /*a270*/  LEA.HI.X R11, R12, UR13, R9, 0x2, P6 ;  /* 0x0000000d0c0b7c11 */ /* 0x000fca000b0f1409 */
[----:B------:R3:W-:Y:S04]  /*a280*/  STG.E desc[UR10][R10.64], R34 ;  /* 0x000000220a007986 */ /* 0x0007e8000c10190a */
.L_x_188:
[----:B------:R-:W-:Y:S05]  /*a290*/  BSYNC.RECONVERGENT B0 ;  /* 0x0000000000007941 */ /* 0x000fea0003800200 */
.L_x_187:
[----:B------:R-:W-:Y:S01]  /*a2a0*/  LOP3.LUT P6, RZ, R30, 0x40, RZ, 0xc0, !PT ;  /* 0x000000401eff7812 */ /* 0x000fe200078cc0ff */
[----:B------:R-:W-:Y:S03]  /*a2b0*/  BSSY.RECONVERGENT B0, `(.L_x_190) ;  /* 0x000000e000007945 */ /* 0x000fe60003800200 */
[----:B------:R-:W-:-:S13]  /*a2c0*/  ISETP.GE.OR P6, PT, R8, R32, !P6 ;  /* 0x000000200800720c */ /* 0x000fda00077c6670 */
[----:B------:R-:W-:Y:S05]  /*a2d0*/  @P6 BRA `(.L_x_191) ;  /* 0x00000000002c6947 */ /* 0x000fea0003800000 */
[----:B------:R-:W-:Y:S01]  /*a2e0*/  UISETP.NE.AND UP0, UPT, UR4, URZ, UPT ;  /* 0x000000ff0400728c */ /* 0x000fe2000bf05270 */
[----:B---34-:R-:W-:-:S08]  /*a2f0*/  CS2R R10, SRZ ;  /* 0x00000000000a7805 */ /* 0x018fd0000001ff00 */
[----:B------:R-:W-:Y:S05]  /*a300*/  BRA.U UP0, `(.L_x_192) ;  /* 0x0000000100087547 */ /* 0x000fea000b800000 */
[----:B------:R-:W3:Y:S02]  /*a310*/  LDC.64 R10, c[0x0][0x3d8] ;  /* 0x0000f600ff0a7b82 */ /* 0x000ee40000000a00 */
[----:B---3--:R-:W5:Y:S02]  /*a320*/  LDG.E.64 R10, desc[UR10][R10.64] ;  /* 0x0000000a0a0a7981 */ /* 0x008f64000c1e1b00 */
.L_x_192:
[----:B------:R-:W3:Y:S01]  /*a330*/  LDCU.64 UR12, c[0x0][0x390] ;  /* 0x00007200ff0c77ac */ /* 0x000ee20008000a00 */
[----:B-----5:R-:W-:-:S04]  /*a340*/  IADD3 R9, P6, PT, R8, R10, RZ ;  /* 0x0000000a08097210 */ /* 0x020fc80007fde0ff */
[----:B------:R-:W-:Y:S02]  /*a350*/  LEA.HI.X.SX32 R10, R8, R11, 0x1, P6 ;  /* 0x0000000b080a7211 */ /* 0x000fe400030f0eff */
[----:B---3--:R-:W-:-:S04]  /*a360*/  LEA R8, P6, R9, UR12, 0x2 ;  /* 0x0000000c09087c11 */ /* 0x008fc8000f8c10ff */
[----:B------:R-:W-:-:S05]  /*a370*/  LEA.HI.X R9, R9, UR13, R10, 0x2, P6 ;  /* 0x0000000d09097c11 */ /* 0x000fca000b0f140a */
[----:B------:R3:W-:Y:S04]  /*a380*/  STG.E desc[UR10][R8.64], R31 ;  /* 0x0000001f08007986 */ /* 0x0007e8000c10190a */
.L_x_191:
[----:B------:R-:W-:Y:S05]  /*a390*/  BSYNC.RECONVERGENT B0 ;  /* 0x0000000000007941 */ /* 0x000fea0003800200 */
.L_x_190:
[----:B------:R-:W-:Y:S01]  /*a3a0*/  LOP3.LUT P6, RZ, R30, 0x80, RZ, 0xc0, !PT ;  /* 0x000000801eff7812 */ /* 0x000fe200078cc0ff */
[----:B------:R-:W-:Y:S03]  /*a3b0*/  BSSY.RECONVERGENT B0, `(.L_x_193) ;  /* 0x000000e000007945 */ /* 0x000fe60003800200 */
[----:B------:R-:W-:-:S13]  /*a3c0*/  ISETP.GE.OR P6, PT, R7, R32, !P6 ;  /* 0x000000200700720c */ /* 0x000fda00077c6670 */
[----:B------:R-:W-:Y:S05]  /*a3d0*/  @P6 BRA `(.L_x_194) ;  /* 0x00000000002c6947 */ /* 0x000fea0003800000 */
[----:B------:R-:W-:Y:S01]  /*a3e0*/  UISETP.NE.AND UP0, UPT, UR4, URZ, UPT ;  /* 0x000000ff0400728c */ /* 0x000fe2000bf05270 */
[----:B---3--:R-:W-:Y:S01]  /*a3f0*/  CS2R R8, SRZ ;  /* 0x0000000000087805 */ /* 0x008fe2000001ff00 */
[----:B------:R-:W3:Y:S07]  /*a400*/  LDCU.64 UR12, c[0x0][0x390] ;  /* 0x00007200ff0c77ac */ /* 0x000eee0008000a00 */
[----:B------:R-:W-:Y:S05]  /*a410*/  BRA.U UP0, `(.L_x_195) ;  /* 0x0000000100087547 */ /* 0x000fea000b800000 */
[----:B------:R-:W0:Y:S02]  /*a420*/  LDC.64 R8, c[0x0][0x3d8] ;  /* 0x0000f600ff087b82 */ /* 0x000e240000000a00 */
[----:B0-----:R-:W5:Y:S02]  /*a430*/  LDG.E.64 R8, desc[UR10][R8.64] ;  /* 0x0000000a08087981 */ /* 0x001f64000c1e1b00 */
.L_x_195:
[----:B----45:R-:W-:-:S04]  /*a440*/  IADD3 R10, P6, PT, R7, R8, RZ ;  /* 0x00000008070a7210 */ /* 0x030fc80007fde0ff */
[----:B------:R-:W-:Y:S02]  /*a450*/  LEA.HI.X.SX32 R7, R7, R9, 0x1, P6 ;  /* 0x0000000907077211 */ /* 0x000fe400030f0eff */
[----:B---3--:R-:W-:-:S04]  /*a460*/  LEA R8, P6, R10, UR12, 0x2 ;  /* 0x0000000c0a087c11 */ /* 0x008fc8000f8c10ff */
[----:B------:R-:W-:-:S05]  /*a470*/  LEA.HI.X R9, R10, UR13, R7, 0x2, P6 ;  /* 0x0000000d0a097c11 */ /* 0x000fca000b0f1407 */
[----:B------:R3:W-:Y:S04]  /*a480*/  STG.E desc[UR10][R8.64], R25 ;  /* 0x0000001908007986 */ /* 0x0007e8000c10190a */
.L_x_194:
[----:B------:R-:W-:Y:S05]  /*a490*/  BSYNC.RECONVERGENT B0 ;  /* 0x0000000000007941 */ /* 0x000fea0003800200 */
.L_x_193:
[----:B------:R-:W-:Y:S01]  /*a4a0*/  ISETP.GE.OR P0, PT, R6, R32, !P0 ;  /* 0x000000200600720c */ /* 0x000fe20004706670 */
[----:B------:R-:W-:-:S12]  /*a4b0*/  BSSY.RECONVERGENT B0, `(.L_x_196) ;  /* 0x000000d000007945 */ /* 0x000fd80003800200 */
[----:B------:R-:W-:Y:S05]  /*a4c0*/  @P0 BRA `(.L_x_197) ;  /* 0x00000000002c0947 */ /* 0x000fea0003800000 */
[----:B------:R-:W-:Y:S01]  /*a4d0*/  UISETP.NE.AND UP0, UPT, UR4, URZ, UPT ;  /* 0x000000ff0400728c */ /* 0x000fe2000bf05270 */
[----:B---3--:R-:W-:Y:S01]  /*a4e0*/  CS2R R8, SRZ ;  /* 0x0000000000087805 */ /* 0x008fe2000001ff00 */
[----:B------:R-:W3:Y:S07]  /*a4f0*/  LDCU.64 UR12, c[0x0][0x390] ;  /* 0x00007200ff0c77ac */ /* 0x000eee0008000a00 */
[----:B------:R-:W-:Y:S05]  /*a500*/  BRA.U UP0, `(.L_x_198) ;  /* 0x0000000100087547 */ /* 0x000fea000b800000 */
[----:B------:R-:W0:Y:S02]  /*a510*/  LDC.64 R8, c[0x0][0x3d8] ;  /* 0x0000f600ff087b82 */ /* 0x000e240000000a00 */
[----:B0-----:R-:W5:Y:S02]  /*a520*/  LDG.E.64 R8, desc[UR10][R8.64] ;  /* 0x0000000a08087981 */ /* 0x001f64000c1e1b00 */
.L_x_198:
[----:B-----5:R-:W-:-:S04]  /*a530*/  IADD3 R7, P0, PT, R6, R8, RZ ;  /* 0x0000000806077210 */ /* 0x020fc80007f1e0ff */
[----:B------:R-:W-:Y:S02]  /*a540*/  LEA.HI.X.SX32 R8, R6, R9, 0x1, P0 ;  /* 0x0000000906087211 */ /* 0x000fe400000f0eff */
[----:B---3--:R-:W-:-:S04]  /*a550*/  LEA R6, P0, R7, UR12, 0x2 ;  /* 0x0000000c07067c11 */ /* 0x008fc8000f8010ff */
[----:B------:R-:W-:-:S05]  /*a560*/  LEA.HI.X R7, R7, UR13, R8, 0x2, P0 ;  /* 0x0000000d07077c11 */ /* 0x000fca00080f1408 */
[----:B------:R3:W-:Y:S04]  /*a570*/  STG.E desc[UR10][R6.64], R24 ;  /* 0x0000001806007986 */ /* 0x0007e8000c10190a */
.L_x_197:
[----:B------:R-:W-:Y:S05]  /*a580*/  BSYNC.RECONVERGENT B0 ;  /* 0x0000000000007941 */ /* 0x000fea0003800200 */
.L_x_196:
        /* <DEDUP_REMOVED lines=9> */
.L_x_201:
[----:B-----5:R-:W-:-:S04]  /*a620*/  IADD3 R8, P0, PT, R5, R6, RZ ;  /* 0x0000000605087210 */ /* 0x020fc80007f1e0ff */
[----:B------:R-:W-:Y:S02]  /*a630*/  LEA.HI.X.SX32 R5, R5, R7, 0x1, P0 ;  /* 0x0000000705057211 */ /* 0x000fe400000f0eff */
[----:B---3--:R-:W-:-:S04]  /*a640*/  LEA R6, P0, R8, UR12, 0x2 ;  /* 0x0000000c08067c11 */ /* 0x008fc8000f8010ff */
[----:B------:R-:W-:-:S05]  /*a650*/  LEA.HI.X R7, R8, UR13, R5, 0x2, P0 ;  /* 0x0000000d08077c11 */ /* 0x000fca00080f1405 */
[----:B------:R3:W-:Y:S04]  /*a660*/  STG.E desc[UR10][R6.64], R23 ;  /* 0x0000001706007986 */ /* 0x0007e8000c10190a */
.L_x_200:
[----:B------:R-:W-:Y:S05]  /*a670*/  BSYNC.RECONVERGENT B0 ;  /* 0x0000000000007941 */ /* 0x000fea0003800200 */
.L_x_199:
        /* <DEDUP_REMOVED lines=9> */
.L_x_204:
[----:B-----5:R-:W-:-:S04]  /*a710*/  IADD3 R5, P0, PT, R4, R6, RZ ;  /* 0x0000000604057210 */ /* 0x020fc80007f1e0ff */
[----:B------:R-:W-:Y:S02]  /*a720*/  LEA.HI.X.SX32 R6, R4, R7, 0x1, P0 ;  /* 0x0000000704067211 */ /* 0x000fe400000f0eff */
[----:B---3--:R-:W-:-:S04]  /*a730*/  LEA R4, P0, R5, UR12, 0x2 ;  /* 0x0000000c05047c11 */ /* 0x008fc8000f8010ff */
[----:B------:R-:W-:-:S05]  /*a740*/  LEA.HI.X R5, R5, UR13, R6, 0x2, P0 ;  /* 0x0000000d05057c11 */ /* 0x000fca00080f1406 */
[----:B------:R3:W-:Y:S04]  /*a750*/  STG.E desc[UR10][R4.64], R22 ;  /* 0x0000001604007986 */ /* 0x0007e8000c10190a */
.L_x_203:
[----:B------:R-:W-:Y:S05]  /*a760*/  BSYNC.RECONVERGENT B0 ;  /* 0x0000000000007941 */ /* 0x000fea0003800200 */
.L_x_202:
        /* <DEDUP_REMOVED lines=9> */
.L_x_207:
[----:B-----5:R-:W-:-:S04]  /*a800*/  IADD3 R6, P0, PT, R3, R4, RZ ;  /* 0x0000000403067210 */ /* 0x020fc80007f1e0ff */
[----:B------:R-:W-:Y:S02]  /*a810*/  LEA.HI.X.SX32 R3, R3, R5, 0x1, P0 ;  /* 0x0000000503037211 */ /* 0x000fe400000f0eff */
[----:B---3--:R-:W-:-:S04]  /*a820*/  LEA R4, P0, R6, UR12, 0x2 ;  /* 0x0000000c06047c11 */ /* 0x008fc8000f8010ff */
[----:B------:R-:W-:-:S05]  /*a830*/  LEA.HI.X R5, R6, UR13, R3, 0x2, P0 ;  /* 0x0000000d06057c11 */ /* 0x000fca00080f1403 */
[----:B------:R3:W-:Y:S04]  /*a840*/  STG.E desc[UR10][R4.64], R21 ;  /* 0x0000001504007986 */ /* 0x0007e8000c10190a */
.L_x_206:
[----:B------:R-:W-:Y:S05]  /*a850*/  BSYNC.RECONVERGENT B0 ;  /* 0x0000000000007941 */ /* 0x000fea0003800200 */
.L_x_205:
        /* <DEDUP_REMOVED lines=9> */
.L_x_210:
[----:B-----5:R-:W-:-:S04]  /*a8f0*/  IADD3 R3, P0, PT, R2, R4, RZ ;  /* 0x0000000402037210 */ /* 0x020fc80007f1e0ff */
[----:B------:R-:W-:Y:S02]  /*a900*/  LEA.HI.X.SX32 R4, R2, R5, 0x1, P0 ;  /* 0x0000000502047211 */ /* 0x000fe400000f0eff */
[----:B---3--:R-:W-:-:S04]  /*a910*/  LEA R2, P0, R3, UR12, 0x2 ;  /* 0x0000000c03027c11 */ /* 0x008fc8000f8010ff */
[----:B------:R-:W-:-:S05]  /*a920*/  LEA.HI.X R3, R3, UR13, R4, 0x2, P0 ;  /* 0x0000000d03037c11 */ /* 0x000fca00080f1404 */
[----:B------:R3:W-:Y:S04]  /*a930*/  STG.E desc[UR10][R2.64], R20 ;  /* 0x0000001402007986 */ /* 0x0007e8000c10190a */
.L_x_209:
[----:B------:R-:W-:Y:S05]  /*a940*/  BSYNC.RECONVERGENT B0 ;  /* 0x0000000000007941 */ /* 0x000fea0003800200 */
.L_x_208:
        /* <DEDUP_REMOVED lines=8> */
.L_x_211:
[----:B-----5:R-:W-:-:S04]  /*a9d0*/  IADD3 R4, P0, PT, R0, R2, RZ ;  /* 0x0000000200047210 */ /* 0x020fc80007f1e0ff */
[----:B------:R-:W-:Y:S02]  /*a9e0*/  LEA.HI.X.SX32 R3, R0, R3, 0x1, P0 ;  /* 0x0000000300037211 */ /* 0x000fe400000f0eff */
[----:B---3--:R-:W-:-:S04]  /*a9f0*/  LEA R2, P0, R4, UR12, 0x2 ;  /* 0x0000000c04027c11 */ /* 0x008fc8000f8010ff */
[----:B------:R-:W-:-:S05]  /*aa00*/  LEA.HI.X R3, R4, UR13, R3, 0x2, P0 ;  /* 0x0000000d04037c11 */ /* 0x000fca00080f1403 */
[----:B------:R3:W-:Y:S01]  /*aa10*/  STG.E desc[UR10][R2.64], R15 ;  /* 0x0000000f02007986 */ /* 0x0007e2000c10190a */
[----:B------:R-:W-:Y:S05]  /*aa20*/  BRA `(.L_x_157) ;  /* 0x00000008006c7947 */ /* 0x000fea0003800000 */
.L_x_171:
[----:B------:R-:W-:Y:S01]  /*aa30*/  P2R R26, PR, RZ, 0x1 ;  /* 0x00000001ff1a7803 */ /* 0x000fe20000000000 */
[----:B------:R-:W-:Y:S01]  /*aa40*/  BAR.SYNC.DEFER_BLOCKING 0x0 ;  /* 0x0000000000007b1d */ /* 0x000fe20000010000 */
[C---:B------:R-:W-:Y:S02]  /*aa50*/  LOP3.LUT P0, RZ, R30.reuse, 0x2, RZ, 0xc0, !PT ;  /* 0x000000021eff7812 */ /* 0x040fe4000780c0ff */
[----:B------:R-:W-:Y:S02]  /*aa60*/  P2R R28, PR, RZ, 0x2 ;  /* 0x00000002ff1c7803 */ /* 0x000fe40000000000 */
[----:B------:R-:W-:Y:S01]  /*aa70*/  P2R R18, PR, RZ, 0x1 ;  /* 0x00000001ff127803 */ /* 0x000fe20000000000 */
[----:B------:R-:W0:Y:S01]  /*aa80*/  LDCU.64 UR14, c[0x0][0x390] ;  /* 0x00007200ff0e77ac */ /* 0x000e220008000a00 */
[C---:B------:R-:W-:Y:S02]  /*aa90*/  LOP3.LUT P0, RZ, R30.reuse, 0x1, RZ, 0xc0, !PT ;  /* 0x000000011eff7812 */ /* 0x040fe4000780c0ff */
[----:B------:R-:W-:Y:S01]  /*aaa0*/  LOP3.LUT P1, RZ, R30, 0x4, RZ, 0xc0, !PT ;  /* 0x000000041eff7812 */ /* 0x000fe2000782c0ff */
[----:B------:R-:W1:Y:S01]  /*aab0*/  LDCU.64 UR12, c[0x0][0x390] ;  /* 0x00007200ff0c77ac */ /* 0x000e620008000a00 */
[----:B------:R-:W-:-:S02]  /*aac0*/  P2R R29, PR, RZ, 0x4 ;  /* 0x00000004ff1d7803 */ /* 0x000fc40000000000 */
[C---:B------:R-:W-:Y:S02]  /*aad0*/  LOP3.LUT P2, RZ, R30.reuse, 0x8, RZ, 0xc0, !PT ;  /* 0x000000081eff7812 */ /* 0x040fe4000784c0ff */
[----:B------:R-:W-:Y:S02]  /*aae0*/  P2R R33, PR, RZ, 0x8 ;  /* 0x00000008ff217803 */ /* 0x000fe40000000000 */
[C---:B------:R-:W-:Y:S02]  /*aaf0*/  LOP3.LUT P3, RZ, R30.reuse, 0x10, RZ, 0xc0, !PT ;  /* 0x000000101eff7812 */ /* 0x040fe4000786c0ff */
[----:B-----5:R-:W-:Y:S01]  /*ab00*/  P2R R36, PR, RZ, 0x10 ;  /* 0x00000010ff247803 */ /* 0x020fe20000000000 */
[--C-:B------:R-:W-:Y:S01]  /*ab10*/  @P0 IMAD.IADD R11, R27, 0x1, -R17.reuse ;  /* 0x000000011b0b0824 */ /* 0x100fe200078e0a11 */
[----:B------:R-:W-:Y:S01]  /*ab20*/  LOP3.LUT P4, RZ, R30, 0x20, RZ, 0xc0, !PT ;  /* 0x000000201eff7812 */ /* 0x000fe2000788c0ff */
[----:B------:R-:W-:Y:S01]  /*ab30*/  @P1 IMAD.IADD R13, R13, 0x1, -R17 ;  /* 0x000000010d0d1824 */ /* 0x000fe200078e0a11 */
[----:B------:R-:W-:-:S02]  /*ab40*/  P2R R39, PR, RZ, 0x20 ;  /* 0x00000020ff277803 */ /* 0x000fc40000000000 */
[----:B------:R-:W-:Y:S01]  /*ab50*/  @P0 LEA R11, R11, UR5, 0x2 ;  /* 0x000000050b0b0c11 */ /* 0x000fe2000f8e10ff */
[--C-:B------:R-:W-:Y:S01]  /*ab60*/  @P2 IMAD.IADD R12, R12, 0x1, -R17.reuse ;  /* 0x000000010c0c2824 */ /* 0x100fe200078e0a11 */
[C---:B------:R-:W-:Y:S02]  /*ab70*/  LOP3.LUT P5, RZ, R30.reuse, 0x40, RZ, 0xc0, !PT ;  /* 0x000000401eff7812 */ /* 0x040fe400078ac0ff */
[----:B------:R-:W-:Y:S01]  /*ab80*/  LOP3.LUT P6, RZ, R30, 0x80, RZ, 0xc0, !PT ;  /* 0x000000801eff7812 */ /* 0x000fe200078cc0ff */
[----:B------:R2:W-:Y:S01]  /*ab90*/  @P0 STS [R11], R52 ;  /* 0x000000340b000388 */ /* 0x0005e20000000800 */
[----:B------:R-:W-:Y:S01]  /*aba0*/  ISETP.NE.AND P0, PT, R18, RZ, PT ;  /* 0x000000ff1200720c */ /* 0x000fe20003f05270 */
[--C-:B------:R-:W-:Y:S01]  /*abb0*/  @P3 IMAD.IADD R10, R10, 0x1, -R17.reuse ;  /* 0x000000010a0a3824 */ /* 0x100fe200078e0a11 */
[----:B------:R-:W-:Y:S01]  /*abc0*/  @P1 LEA R13, R13, UR5, 0x2 ;  /* 0x000000050d0d1c11 */ /* 0x000fe2000f8e10ff */
[----:B------:R-:W-:Y:S01]  /*abd0*/  @P4 IMAD.IADD R9, R9, 0x1, -R17 ;  /* 0x0000000109094824 */ /* 0x000fe200078e0a11 */
[----:B------:R-:W-:-:S02]  /*abe0*/  @P2 LEA R27, R12, UR5, 0x2 ;  /* 0x000000050c1b2c11 */ /* 0x000fc4000f8e10ff */
[----:B------:R-:W-:Y:S02]  /*abf0*/  @P3 LEA R10, R10, UR5, 0x2 ;  /* 0x000000050a0a3c11 */ /* 0x000fe4000f8e10ff */
[----:B------:R-:W-:Y:S01]  /*ac00*/  @P4 LEA R9, R9, UR5, 0x2 ;  /* 0x0000000509094c11 */ /* 0x000fe2000f8e10ff */
[--C-:B------:R-:W-:Y:S02]  /*ac10*/  @P5 IMAD.IADD R8, R8, 0x1, -R17.reuse ;  /* 0x0000000108085824 */ /* 0x100fe400078e0a11 */
[--C-:B------:R-:W-:Y:S02]  /*ac20*/  @P6 IMAD.IADD R7, R7, 0x1, -R17.reuse ;  /* 0x0000000107076824 */ /* 0x100fe400078e0a11 */
[----:B------:R-:W-:Y:S01]  /*ac30*/  @P0 IMAD.IADD R14, R14, 0x1, -R17 ;  /* 0x000000010e0e0824 */ /* 0x000fe200078e0a11 */
[----:B------:R-:W-:-:S04]  /*ac40*/  @P5 LEA R8, R8, UR5, 0x2 ;  /* 0x0000000508085c11 */ /* 0x000fc8000f8e10ff */
[----:B------:R-:W-:-:S05]  /*ac50*/  @P0 LEA R14, R14, UR5, 0x2 ;  /* 0x000000050e0e0c11 */ /* 0x000fca000f8e10ff */
[----:B------:R-:W-:Y:S01]  /*ac60*/  @P0 STS [R14], R51 ;  /* 0x000000330e000388 */ /* 0x000fe20000000800 */
[----:B------:R-:W-:-:S03]  /*ac70*/  ISETP.NE.AND P0, PT, R26, RZ, PT ;  /* 0x000000ff1a00720c */ /* 0x000fc60003f05270 */
[----:B------:R-:W-:Y:S01]  /*ac80*/  @P1 STS [R13], R50 ;  /* 0x000000320d001388 */ /* 0x000fe20000000800 */
[----:B------:R-:W-:-:S03]  /*ac90*/  ISETP.NE.AND P1, PT, R28, RZ, PT ;  /* 0x000000ff1c00720c */ /* 0x000fc60003f25270 */
[----:B------:R-:W-:Y:S01]  /*aca0*/  @P2 STS [R27], R38 ;  /* 0x000000261b002388 */ /* 0x000fe20000000800 */
[----:B------:R-:W-:-:S03]  /*acb0*/  ISETP.NE.AND P2, PT, R29, RZ, PT ;  /* 0x000000ff1d00720c */ /* 0x000fc60003f45270 */
[----:B------:R-:W-:Y:S01]  /*acc0*/  @P3 STS [R10], R37 ;  /* 0x000000250a003388 */ /* 0x000fe20000000800 */
[----:B------:R-:W-:Y:S01]  /*acd0*/  ISETP.NE.AND P3, PT, R33, RZ, PT ;  /* 0x000000ff2100720c */ /* 0x000fe20003f65270 */
[--C-:B--2---:R-:W-:Y:S01]  /*ace0*/  @P0 IMAD.IADD R11, R6, 0x1, -R17.reuse ;  /* 0x00000001060b0824 */ /* 0x104fe200078e0a11 */
[----:B------:R-:W-:Y:S01]  /*acf0*/  @P6 LEA R6, R7, UR5, 0x2 ;  /* 0x0000000507066c11 */ /* 0x000fe2000f8e10ff */
[----:B------:R2:W-:Y:S01]  /*ad00*/  @P4 STS [R9], R34 ;  /* 0x0000002209004388 */ /* 0x0005e20000000800 */
[----:B------:R-:W-:Y:S01]  /*ad10*/  ISETP.NE.AND P4, PT, R36, RZ, PT ;  /* 0x000000ff2400720c */ /* 0x000fe20003f85270 */
[--C-:B------:R-:W-:Y:S01]  /*ad20*/  @P1 IMAD.IADD R5, R5, 0x1, -R17.reuse ;  /* 0x0000000105051824 */ /* 0x100fe200078e0a11 */
[----:B------:R-:W-:Y:S01]  /*ad30*/  @P0 LEA R11, R11, UR5, 0x2 ;  /* 0x000000050b0b0c11 */ /* 0x000fe2000f8e10ff */
[----:B------:R3:W-:Y:S01]  /*ad40*/  @P5 STS [R8], R31 ;  /* 0x0000001f08005388 */ /* 0x0007e20000000800 */
[----:B------:R-:W-:Y:S01]  /*ad50*/  ISETP.NE.AND P5, PT, R39, RZ, PT ;  /* 0x000000ff2700720c */ /* 0x000fe20003fa5270 */
[----:B------:R-:W-:-:S02]  /*ad60*/  @P2 IMAD.IADD R4, R4, 0x1, -R17 ;  /* 0x0000000104042824 */ /* 0x000fc400078e0a11 */
[----:B------:R4:W-:Y:S02]  /*ad70*/  @P6 STS [R6], R25 ;  /* 0x0000001906006388 */ /* 0x0009e40000000800 */
[--C-:B------:R-:W-:Y:S01]  /*ad80*/  @P3 IMAD.IADD R7, R3, 0x1, -R17.reuse ;  /* 0x0000000103073824 */ /* 0x100fe200078e0a11 */
[----:B------:R-:W-:Y:S01]  /*ad90*/  @P2 LEA R3, R4, UR5, 0x2 ;  /* 0x0000000504032c11 */ /* 0x000fe2000f8e10ff */
[----:B------:R4:W-:Y:S01]  /*ada0*/  @P0 STS [R11], R24 ;  /* 0x000000180b000388 */ /* 0x0009e20000000800 */
[----:B------:R-:W-:Y:S01]  /*adb0*/  ISETP.GE.AND P0, PT, R35, R16, PT ;  /* 0x000000102300720c */ /* 0x000fe20003f06270 */
[----:B--2---:R-:W-:Y:S01]  /*adc0*/  @P4 IMAD.IADD R9, R2, 0x1, -R17 ;  /* 0x0000000102094824 */ /* 0x004fe200078e0a11 */
[----:B------:R-:W-:-:S03]  /*add0*/  @P3 LEA R2, R7, UR5, 0x2 ;  /* 0x0000000507023c11 */ /* 0x000fc6000f8e10ff */
[----:B---3--:R-:W-:Y:S01]  /*ade0*/  @P5 IMAD.IADD R8, R0, 0x1, -R17 ;  /* 0x0000000100085824 */ /* 0x008fe200078e0a11 */
[----:B------:R-:W-:Y:S02]  /*adf0*/  @P1 LEA R0, R5, UR5, 0x2 ;  /* 0x0000000505001c11 */ /* 0x000fe4000f8e10ff */
[----:B------:R-:W-:Y:S02]  /*ae00*/  @P4 LEA R9, R9, UR5, 0x2 ;  /* 0x0000000509094c11 */ /* 0x000fe4000f8e10ff */
[----:B------:R-:W-:Y:S01]  /*ae10*/  @P5 LEA R8, R8, UR5, 0x2 ;  /* 0x0000000508085c11 */ /* 0x000fe2000f8e10ff */
[----:B------:R4:W-:Y:S04]  /*ae20*/  @P1 STS [R0], R23 ;  /* 0x0000001700001388 */ /* 0x0009e80000000800 */
[----:B------:R4:W-:Y:S04]  /*ae30*/  @P2 STS [R3], R22 ;  /* 0x0000001603002388 */ /* 0x0009e80000000800 */
[----:B------:R4:W-:Y:S04]  /*ae40*/  @P3 STS [R2], R21 ;  /* 0x0000001502003388 */ /* 0x0009e80000000800 */
[----:B------:R4:W-:Y:S04]  /*ae50*/  @P4 STS [R9], R20 ;  /* 0x0000001409004388 */ /* 0x0009e80000000800 */
[----:B------:R4:W-:Y:S01]  /*ae60*/  @P5 STS [R8], R15 ;  /* 0x0000000f08005388 */ /* 0x0009e20000000800 */
[----:B------:R-:W-:Y:S06]  /*ae70*/  BAR.SYNC.DEFER_BLOCKING 0x0 ;  /* 0x0000000000007b1d */ /* 0x000fec0000010000 */
[----:B01----:R-:W-:Y:S05]  /*ae80*/  @P0 BRA `(.L_x_157) ;  /* 0x0000000400540947 */ /* 0x003fea0003800000 */
[----:B------:R-:W0:Y:S01]  /*ae90*/  LDCU UR4, c[0x0][0x3b4] ;  /* 0x00007680ff0477ac */ /* 0x000e220008000800 */
[----:B----4-:R-:W-:Y:S01]  /*aea0*/  VIADD R0, R35, UR8 ;  /* 0x0000000823007c36 */ /* 0x010fe20008000000 */
[----:B------:R-:W1:Y:S01]  /*aeb0*/  LDC.U8 R12, c[0x0][0x3c0] ;  /* 0x0000f000ff0c7b82 */ /* 0x000e620000000000 */
[----:B------:R-:W-:Y:S03]  /*aec0*/  BSSY.RECONVERGENT B0, `(.L_x_212) ;  /* 0x000001e000007945 */ /* 0x000fe60003800200 */
[----:B0-----:R-:W-:-:S05]  /*aed0*/  IADD3 R0, PT, PT, -R0, UR4, R19 ;  /* 0x0000000400007c10 */ /* 0x001fca000fffe113 */
[----:B------:R-:W-:-:S05]  /*aee0*/  VIADD R0, R0, 0xffffe3ff ;  /* 0xffffe3ff00007836 */ /* 0x000fca0000000000 */
[C---:B------:R-:W-:Y:S02]  /*aef0*/  LOP3.LUT R2, R0.reuse, 0x600, RZ, 0xc0, !PT ;  /* 0x0000060000027812 */ /* 0x040fe400078ec0ff */
[----:B------:R-:W-:Y:S02]  /*af00*/  ISETP.GE.U32.AND P1, PT, R0, 0x600, PT ;  /* 0x000006000000780c */ /* 0x000fe40003f26070 */
[----:B------:R-:W-:-:S13]  /*af10*/  ISETP.NE.AND P0, PT, R2, 0x600, PT ;  /* 0x000006000200780c */ /* 0x000fda0003f05270 */
[----:B------:R-:W-:Y:S05]  /*af20*/  @!P0 BRA `(.L_x_213) ;  /* 0x00000000005c8947 */ /* 0x000fea0003800000 */
[----:B------:R-:W-:Y:S01]  /*af30*/  LEA.HI R0, R0, 0x1, RZ, 0x17 ;  /* 0x0000000100007811 */ /* 0x000fe200078fb8ff */
[C---:B------:R-:W-:Y:S01]  /*af40*/  IMAD.IADD R7, R35.reuse, 0x1, R17 ;  /* 0x0000000123077824 */ /* 0x040fe200078e0211 */
[----:B------:R-:W-:Y:S02]  /*af50*/  LEA R6, R35, UR5, 0x2 ;  /* 0x0000000523067c11 */ /* 0x000fe4000f8e10ff */
[----:B-1----:R-:W-:Y:S01]  /*af60*/  ISETP.NE.AND P2, PT, R12, RZ, PT ;  /* 0x000000ff0c00720c */ /* 0x002fe20003f45270 */
[C---:B------:R-:W-:Y:S01]  /*af70*/  IMAD.SHL.U32 R2, R0.reuse, 0x200, RZ ;  /* 0x0000020000027824 */ /* 0x040fe200078e00ff */
[----:B------:R-:W-:-:S04]  /*af80*/  LOP3.LUT R0, R0, 0x3, RZ, 0xc0, !PT ;  /* 0x0000000300007812 */ /* 0x000fc800078ec0ff */
[----:B------:R-:W-:Y:S01]  /*af90*/  LOP3.LUT R2, R2, 0x600, RZ, 0xc0, !PT ;  /* 0x0000060002027812 */ /* 0x000fe200078ec0ff */
[----:B------:R-:W-:-:S04]  /*afa0*/  IMAD.MOV R0, RZ, RZ, -R0 ;  /* 0x000000ffff007224 */ /* 0x000fc800078e0a00 */
[----:B------:R-:W-:-:S07]  /*afb0*/  IMAD.IADD R35, R35, 0x1, R2 ;  /* 0x0000000123237824 */ /* 0x000fce00078e0202 */
.L_x_214:
        /* <DEDUP_REMOVED lines=14> */
.L_x_213:
[----:B------:R-:W-:Y:S05]  /*b0a0*/  BSYNC.RECONVERGENT B0 ;  /* 0x0000000000007941 */ /* 0x000fea0003800200 */
.L_x_212:
[----:B------:R-:W-:Y:S05]  /*b0b0*/  @!P1 BRA `(.L_x_157) ;  /* 0x0000000000c89947 */ /* 0x000fea0003800000 */
[----:B------:R-:W2:Y:S01]  /*b0c0*/  S2UR UR6, SR_CgaCtaId ;  /* 0x00000000000679c3 */ /* 0x000ea20000008800 */
[----:B------:R-:W-:Y:S01]  /*b0d0*/  UMOV UR4, 0x400 ;  /* 0x0000040000047882 */ /* 0x000fe20000000000 */
[----:B-1----:R-:W-:Y:S01]  /*b0e0*/  ISETP.NE.AND P0, PT, R12, RZ, PT ;  /* 0x000000ff0c00720c */ /* 0x002fe20003f05270 */
[----:B------:R-:W-:Y:S01]  /*b0f0*/  IMAD.IADD R17, R35, 0x1, R17 ;  /* 0x0000000123117824 */ /* 0x000fe200078e0211 */
[----:B--2---:R-:W-:-:S06]  /*b100*/  ULEA UR4, UR6, UR4, 0x18 ;  /* 0x0000000406047291 */ /* 0x004fcc000f8ec0ff */
[----:B------:R-:W-:-:S05]  /*b110*/  LEA R0, R35, UR4, 0x2 ;  /* 0x0000000423007c11 */ /* 0x000fca000f8e10ff */
[----:B------:R-:W-:-:S07]  /*b120*/  VIADD R0, R0, 0x1000 ;  /* 0x0000100000007836 */ /* 0x000fce0000000000 */
.L_x_215:
[----:B--2---:R-:W1:Y:S01]  /*b130*/  @!P0 LDC.64 R6, c[0x0][0x3d8] ;  /* 0x0000f600ff068b82 */ /* 0x004e620000000a00 */
[----:B0-----:R-:W-:Y:S01]  /*b140*/  CS2R R2, SRZ ;  /* 0x0000000000027805 */ /* 0x001fe2000001ff00 */
[----:B------:R-:W0:Y:S01]  /*b150*/  LDS R15, [R0+-0x1000] ;  /* 0xfff00000000f7984 */ /* 0x000e220000000800 */
[----:B------:R-:W-:-:S03]  /*b160*/  SHF.R.S32.HI R13, RZ, 0x1f, R17 ;  /* 0x0000001fff0d7819 */ /* 0x000fc60000011411 */
[----:B------:R-:W2:Y:S04]  /*b170*/  LDS R19, [R0+-0x800] ;  /* 0xfff8000000137984 */ /* 0x000ea80000000800 */
[----:B-1----:R-:W3:Y:S01]  /*b180*/  @!P0 LDG.E.64 R2, desc[UR10][R6.64] ;  /* 0x0000000a06028981 */ /* 0x002ee2000c1e1b00 */
[----:B------:R-:W-:-:S13]  /*b190*/  ISETP.NE.AND P0, PT, R12, RZ, PT ;  /* 0x000000ff0c00720c */ /* 0x000fda0003f05270 */
        /* <DEDUP_REMOVED lines=36> */
.L_x_157:
[----:B------:R-:W-:Y:S05]  /*b3e0*/  BSYNC.RECONVERGENT B1 ;  /* 0x0000000000017941 */ /* 0x000fea0003800200 */
.L_x_108:
[----:B0--345:R-:W0:Y:S02]  /*b3f0*/  S2R R0, SR_TID.X ;  /* 0x0000000000007919 */ /* 0x039e240000002100 */
[----:B0-----:R-:W-:-:S13]  /*b400*/  ISETP.NE.AND P0, PT, R0, RZ, PT ;  /* 0x000000ff0000720c */ /* 0x001fda0003f05270 */
[----:B------:R-:W-:Y:S05]  /*b410*/  @P0 EXIT ;  /* 0x000000000000094d */ /* 0x000fea0003800000 */
[----:B------:R-:W0:Y:S02]  /*b420*/  LDCU.U8 UR4, c[0x0][0x3c1] ;  /* 0x00007820ff0477ac */ /* 0x000e240008000000 */
[----:B0-----:R-:W-:-:S09]  /*b430*/  UISETP.NE.AND UP0, UPT, UR4, URZ, UPT ;  /* 0x000000ff0400728c */ /* 0x001fd2000bf05270 */
[----:B------:R-:W-:Y:S05]  /*b440*/  BRA.U !UP0, `(.L_x_216) ;  /* 0x00000001082c7547 */ /* 0x000fea000b800000 */
[----:B------:R-:W0:Y:S01]  /*b450*/  LDCU.U8 UR4, c[0x0][0x3c0] ;  /* 0x00007800ff0477ac */ /* 0x000e220008000000 */
[----:B-12---:R-:W1:Y:S01]  /*b460*/  LDC.64 R4, c[0x0][0x398] ;  /* 0x0000e600ff047b82 */ /* 0x006e620000000a00 */
[----:B------:R-:W-:Y:S01]  /*b470*/  CS2R R2, SRZ ;  /* 0x0000000000027805 */ /* 0x000fe2000001ff00 */
[----:B0-----:R-:W-:-:S09]  /*b480*/  UISETP.NE.AND UP0, UPT, UR4, URZ, UPT ;  /* 0x000000ff0400728c */ /* 0x001fd2000bf05270 */
[----:B------:R-:W-:Y:S05]  /*b490*/  BRA.U UP0, `(.L_x_217) ;  /* 0x0000000100087547 */ /* 0x000fea000b800000 */
[----:B------:R-:W0:Y:S02]  /*b4a0*/  LDC.64 R2, c[0x0][0x3d8] ;  /* 0x0000f600ff027b82 */ /* 0x000e240000000a00 */
[----:B0-----:R-:W5:Y:S02]  /*b4b0*/  LDG.E.64 R2, desc[UR10][R2.64] ;  /* 0x0000000a02027981 */ /* 0x001f64000c1e1b00 */
.L_x_217:
[----:B-----5:R-:W-:-:S04]  /*b4c0*/  IADD3 R2, P0, PT, R32, R2, RZ ;  /* 0x0000000220027210 */ /* 0x020fc80007f1e0ff */
[----:B------:R-:W-:-:S05]  /*b4d0*/  LEA.HI.X.SX32 R3, R32, R3, 0x1, P0 ;  /* 0x0000000320037211 */ /* 0x000fca00000f0eff */
[----:B-1----:R-:W-:Y:S01]  /*b4e0*/  STG.E.64 desc[UR10][R4.64], R2 ;  /* 0x0000000204007986 */ /* 0x002fe2000c101b0a */
[----:B------:R-:W-:Y:S05]  /*b4f0*/  EXIT ;  /* 0x000000000000794d */ /* 0x000fea0003800000 */
.L_x_216:
[----:B------:R-:W0:Y:S01]  /*b500*/  LDCU.U8 UR4, c[0x0][0x3c0] ;  /* 0x00007800ff0477ac */ /* 0x000e220008000000 */
[----:B-12---:R-:W1:Y:S01]  /*b510*/  LDC.64 R4, c[0x0][0x3e0] ;  /* 0x0000f800ff047b82 */ /* 0x006e620000000a00 */
[----:B------:R-:W-:Y:S01]  /*b520*/  CS2R R2, SRZ ;  /* 0x0000000000027805 */ /* 0x000fe2000001ff00 */
[----:B0-----:R-:W-:-:S09]  /*b530*/  UISETP.NE.AND UP0, UPT, UR4, URZ, UPT ;  /* 0x000000ff0400728c */ /* 0x001fd2000bf05270 */
[----:B------:R-:W-:Y:S05]  /*b540*/  BRA.U UP0, `(.L_x_218) ;  /* 0x0000000100087547 */ /* 0x000fea000b800000 */
[----:B------:R-:W0:Y:S02]  /*b550*/  LDC.64 R2, c[0x0][0x3d8] ;  /* 0x0000f600ff027b82 */ /* 0x000e240000000a00 */
[----:B0-----:R-:W5:Y:S02]  /*b560*/  LDG.E.64 R2, desc[UR10][R2.64] ;  /* 0x0000000a02027981 */ /* 0x001f64000c1e1b00 */
.L_x_218:
[----:B-----5:R-:W-:-:S04]  /*b570*/  IADD3 R2, P0, PT, R32, R2, RZ ;  /* 0x0000000220027210 */ /* 0x020fc80007f1e0ff */
[----:B------:R-:W-:-:S05]  /*b580*/  LEA.HI.X.SX32 R3, R32, R3, 0x1, P0 ;  /* 0x0000000320037211 */ /* 0x000fca00000f0eff */
[----:B-1----:R-:W-:Y:S01]  /*b590*/  STG.E.64 desc[UR10][R4.64], R2 ;  /* 0x0000000204007986 */ /* 0x002fe2000c101b0a */
[----:B------:R-:W-:Y:S05]  /*b5a0*/  EXIT ;  /* 0x000000000000794d */ /* 0x000fea0003800000 */
.L_x_51:
[----:B------:R-:W-:Y:S01]  /*b5b0*/  BSSY B0, `(.L_x_219) ;  /* 0x0000006000007945 */ /* 0x000fe20003800000 */
[----:B------:R-:W-:Y:S01]  /*b5c0*/  PLOP3.LUT P6, PT, P6, PT, PT, 0x8, 0x80 ;  /* 0x000000000080781c */ /* 0x000fe200037ce170 */
[----:B------:R-:W-:-:S12]  /*b5d0*/  IMAD.MOV.U32 R17, RZ, RZ, -0x1 ;  /* 0xffffffffff117424 */ /* 0x000fd800078e00ff */
[----:B-----5:R-:W-:Y:S05]  /*b5e0*/  WARPSYNC.COLLECTIVE R17, `(.L_x_220) ;  /* 0x0000000011087348 */ /* 0x020fea0003c00000 */
[----:B------:R-:W-:Y:S01]  /*b5f0*/  VOTE.ANY P6, P6 ;  /* 0x0000000000ff7806 */ /* 0x000fe200030c0100 */
[----:B-----5:R-:W-:-:S12]  /*b600*/  ENDCOLLECTIVE ;  /* 0x000000000000791b */ /* 0x020fd80003800000 */
.L_x_220:
[----:B------:R-:W-:Y:S05]  /*b610*/  BSYNC B0 ;  /* 0x0000000000007941 */ /* 0x000fea0003800000 */
.L_x_219:
[----:B------:R-:W-:Y:S05]  /*b620*/  BRA `(.L_x_221) ;  /* 0xffffff7c00307947 */ /* 0x000fea000383ffff */
.L_x_53:
[----:B------:R-:W-:Y:S01]  /*b630*/  BSSY B0, `(.L_x_222) ;  /* 0x0000006000007945 */ /* 0x000fe20003800000 */
[----:B------:R-:W-:Y:S01]  /*b640*/  PLOP3.LUT P6, PT, P6, PT, PT, 0x8, 0x80 ;  /* 0x000000000080781c */ /* 0x000fe200037ce170 */
[----:B------:R-:W-:-:S12]  /*b650*/  IMAD.MOV.U32 R17, RZ, RZ, -0x1 ;  /* 0xffffffffff117424 */ /* 0x000fd800078e00ff */
[----:B-----5:R-:W-:Y:S05]  /*b660*/  WARPSYNC.COLLECTIVE R17, `(.L_x_223) ;  /* 0x0000000011087348 */ /* 0x020fea0003c00000 */
[----:B------:R-:W-:Y:S01]  /*b670*/  VOTE.ANY P6, P6 ;  /* 0x0000000000ff7806 */ /* 0x000fe200030c0100 */
[----:B-----5:R-:W-:-:S12]  /*b680*/  ENDCOLLECTIVE ;  /* 0x000000000000791b */ /* 0x020fd80003800000 */
.L_x_223:
[----:B------:R-:W-:Y:S05]  /*b690*/  BSYNC B0 ;  /* 0x0000000000007941 */ /* 0x000fea0003800000 */
.L_x_222:
[----:B------:R-:W-:Y:S05]  /*b6a0*/  BRA `(.L_x_224) ;  /* 0xffffff7c00947947 */ /* 0x000fea000383ffff */
.L_x_55:
[----:B------:R-:W0:Y:S01]  /*b6b0*/  S2R R61, SR_GEMASK ;  /* 0x00000000003d7919 */ /* 0x000e220000003c00 */
[----:B------:R-:W-:Y:S01]  /*b6c0*/  BSSY B0, `(.L_x_225) ;  /* 0x0000006000007945 */ /* 0x000fe20003800000 */
[----:B------:R-:W-:Y:S01]  /*b6d0*/  PLOP3.LUT P6, PT, P6, PT, PT, 0x8, 0x80 ;  /* 0x000000000080781c */ /* 0x000fe200037ce170 */
[----:B------:R-:W-:-:S12]  /*b6e0*/  IMAD.MOV.U32 R17, RZ, RZ, -0x1 ;  /* 0xffffffffff117424 */ /* 0x000fd800078e00ff */
[----:B0----5:R-:W-:Y:S05]  /*b6f0*/  WARPSYNC.COLLECTIVE R17, `(.L_x_226) ;  /* 0x0000000011087348 */ /* 0x021fea0003c00000 */
[----:B------:R-:W-:Y:S01]  /*b700*/  VOTE.ANY R17, PT, P6 ;  /* 0x0000000000117806 */ /* 0x000fe200030e0100 */
[----:B0----5:R-:W-:Y:S06]  /*b710*/  ENDCOLLECTIVE ;  /* 0x000000000000791b */ /* 0x021fec0003800000 */
.L_x_226:
[----:B------:R-:W-:Y:S05]  /*b720*/  BSYNC B0 ;  /* 0x0000000000007941 */ /* 0x000fea0003800000 */
.L_x_225:
[----:B------:R-:W-:Y:S01]  /*b730*/  LOP3.LUT R17, R17, 0x80000000, R61, 0xec, !PT ;  /* 0x8000000011117812 */ /* 0x000fe200078eec3d */
[----:B------:R-:W-:Y:S01]  /*b740*/  IMAD.MOV.U32 R18, RZ, RZ, R23 ;  /* 0x000000ffff127224 */ /* 0x000fe200078e0017 */
[----:B------:R-:W-:Y:S01]  /*b750*/  ISETP.NE.AND P0, PT, R22, 0x65, PT ;  /* 0x000000651600780c */ /* 0x000fe20003f05270 */
[----:B------:R-:W-:Y:S02]  /*b760*/  VIADD R50, R10, 0x2 ;  /* 0x000000020a327836 */ /* 0x000fe40000000000 */
[----:B------:R-:W-:-:S05]  /*b770*/  VIADD R16, R17, 0xffffffff ;  /* 0xffffffff11107836 */ /* 0x000fca0000000000 */
[----:B------:R-:W-:Y:S01]  /*b780*/  LOP3.LUT R22, R17, R16, RZ, 0xc, !PT ;  /* 0x0000001011167212 */ /* 0x000fe200078e0cff */
[----:B------:R-:W-:Y:S02]  /*b790*/  IMAD.MOV.U32 R16, RZ, RZ, 0x1 ;  /* 0x00000001ff107424 */ /* 0x000fe400078e00ff */
[----:B------:R-:W-:Y:S01]  /*b7a0*/  IMAD.MOV.U32 R17, RZ, RZ, -0x1 ;  /* 0xffffffffff117424 */ /* 0x000fe200078e00ff */
[----:B------:R0:W1:Y:S02]  /*b7b0*/  POPC R11, R22 ;  /* 0x00000016000b7309 */ /* 0x0000640000000000 */
[----:B0-----:R-:W-:-:S07]  /*b7c0*/  VIADD R22, R10, 0x4 ;  /* 0x000000040a167836 */ /* 0x001fce0000000000 */
[----:B-1----:R-:W-:Y:S05]  /*b7d0*/  WARPSYNC.COLLECTIVE R17, `(.L_x_227) ;  /* 0x0000000011087348 */ /* 0x002fea0003c00000 */
[----:B-1----:R0:W1:Y:S02]  /*b7e0*/  SHFL.DOWN P6, R19, R18, R16, R11 ;  /* 0x0800001012137389 */ /* 0x00206400000c000b */
[----:B01----:R-:W-:Y:S05]  /*b7f0*/  ENDCOLLECTIVE ;  /* 0x000000000000791b */ /* 0x003fea0003800000 */
.L_x_227:
[----:B------:R-:W-:Y:S01]  /*b800*/  ISETP.GE.AND P1, PT, R10, R11, PT ;  /* 0x0000000b0a00720c */ /* 0x000fe20003f26270 */
[----:B------:R-:W-:-:S03]  /*b810*/  IMAD.MOV.U32 R16, RZ, RZ, 0x2 ;  /* 0x00000002ff107424 */ /* 0x000fc600078e00ff */
[----:B------:R-:W-:Y:S02]  /*b820*/  SEL R26, R19, RZ, !P1 ;  /* 0x000000ff131a7207 */ /* 0x000fe40004800000 */
[----:B------:R-:W-:-:S03]  /*b830*/  ISETP.GT.AND P1, PT, R50, R11, PT ;  /* 0x0000000b3200720c */ /* 0x000fc60003f24270 */
[----:B------:R-:W-:-:S04]  /*b840*/  IMAD.IADD R26, R26, 0x1, R23 ;  /* 0x000000011a1a7824 */ /* 0x000fc800078e0217 */
[----:B------:R-:W-:-:S07]  /*b850*/  IMAD.MOV.U32 R18, RZ, RZ, R26 ;  /* 0x000000ffff127224 */ /* 0x000fce00078e001a */
[----:B------:R-:W-:Y:S05]  /*b860*/  WARPSYNC.COLLECTIVE R17, `(.L_x_228) ;  /* 0x0000000011087348 */ /* 0x000fea0003c00000 */
[----:B------:R0:W1:Y:S02]  /*b870*/  SHFL.DOWN P6, R19, R18, R16, R11 ;  /* 0x0800001012137389 */ /* 0x00006400000c000b */
[----:B01----:R-:W-:Y:S05]  /*b880*/  ENDCOLLECTIVE ;  /* 0x000000000000791b */ /* 0x003fea0003800000 */
.L_x_228:
[----:B------:R-:W-:Y:S01]  /*b890*/  IMAD.MOV.U32 R16, RZ, RZ, 0x4 ;  /* 0x00000004ff107424 */ /* 0x000fe200078e00ff */
[----:B------:R-:W-:Y:S02]  /*b8a0*/  SEL R19, R19, RZ, !P1 ;  /* 0x000000ff13137207 */ /* 0x000fe40004800000 */
[----:B------:R-:W-:Y:S01]  /*b8b0*/  ISETP.GT.AND P1, PT, R22, R11, PT ;  /* 0x0000000b1600720c */ /* 0x000fe20003f24270 */
[----:B------:R-:W-:Y:S02]  /*b8c0*/  VIADD R22, R10, 0x8 ;  /* 0x000000080a167836 */ /* 0x000fe40000000000 */
[----:B------:R-:W-:-:S04]  /*b8d0*/  IMAD.IADD R50, R26, 0x1, R19 ;  /* 0x000000011a327824 */ /* 0x000fc800078e0213 */
[----:B------:R-:W-:-:S07]  /*b8e0*/  IMAD.MOV.U32 R18, RZ, RZ, R50 ;  /* 0x000000ffff127224 */ /* 0x000fce00078e0032 */
[----:B------:R-:W-:Y:S05]  /*b8f0*/  WARPSYNC.COLLECTIVE R17, `(.L_x_229) ;  /* 0x0000000011087348 */ /* 0x000fea0003c00000 */
[----:B------:R0:W1:Y:S02]  /*b900*/  SHFL.DOWN P6, R19, R18, R16, R11 ;  /* 0x0800001012137389 */ /* 0x00006400000c000b */
[----:B01----:R-:W-:Y:S05]  /*b910*/  ENDCOLLECTIVE ;  /* 0x000000000000791b */ /* 0x003fea0003800000 */
.L_x_229:
        /* <DEDUP_REMOVED lines=9> */
.L_x_230:
[----:B------:R-:W-:Y:S01]  /*b9b0*/  IMAD.MOV.U32 R16, RZ, RZ, 0x10 ;  /* 0x00000010ff107424 */ /* 0x000fe200078e00ff */
[----:B------:R-:W-:Y:S02]  /*b9c0*/  SEL R52, R19, RZ, !P1 ;  /* 0x000000ff13347207 */ /* 0x000fe40004800000 */
[----:B------:R-:W-:-:S03]  /*b9d0*/  ISETP.GT.AND P1, PT, R22, R11, PT ;  /* 0x0000000b1600720c */ /* 0x000fc60003f24270 */
[----:B------:R-:W-:-:S04]  /*b9e0*/  IMAD.IADD R52, R23, 0x1, R52 ;  /* 0x0000000117347824 */ /* 0x000fc800078e0234 */
[----:B------:R-:W-:-:S07]  /*b9f0*/  IMAD.MOV.U32 R18, RZ, RZ, R52 ;  /* 0x000000ffff127224 */ /* 0x000fce00078e0034 */
[----:B------:R-:W-:Y:S05]  /*ba00*/  WARPSYNC.COLLECTIVE R17, `(.L_x_231) ;  /* 0x0000000011087348 */ /* 0x000fea0003c00000 */
[----:B------:R0:W1:Y:S02]  /*ba10*/  SHFL.DOWN P6, R19, R18, R16, R11 ;  /* 0x0800001012137389 */ /* 0x00006400000c000b */
[----:B01----:R-:W-:Y:S05]  /*ba20*/  ENDCOLLECTIVE ;  /* 0x000000000000791b */ /* 0x003fea0003800000 */
.L_x_231:
[----:B------:R-:W-:Y:S02]  /*ba30*/  SEL R19, R19, RZ, !P1 ;  /* 0x000000ff13137207 */ /* 0x000fe40004800000 */
[----:B------:R-:W-:-:S03]  /*ba40*/  PLOP3.LUT P6, PT, P0, PT, PT, 0x80, 0x8 ;  /* 0x000000000008781c */ /* 0x000fc600007cf070 */
[----:B------:R-:W-:Y:S02]  /*ba50*/  IMAD.IADD R25, R52, 0x1, R19 ;  /* 0x0000000134197824 */ /* 0x000fe400078e0213 */
[----:B------:R-:W0:Y:S08]  /*ba60*/  LDC.64 R18, c[0x0][0x3a0] ;  /* 0x0000e800ff127b82 */ /* 0x000e300000000a00 */
[----:B0-----:R-:W-:Y:S05]  /*ba70*/  WARPSYNC.COLLECTIVE R17, `(.L_x_232) ;  /* 0x0000000011087348 */ /* 0x001fea0003c00000 */
[----:B------:R-:W-:Y:S01]  /*ba80*/  VOTE.ALL P6, P6 ;  /* 0x0000000000ff7806 */ /* 0x000fe200030c0000 */
[----:B0-----:R-:W-:-:S12]  /*ba90*/  ENDCOLLECTIVE ;  /* 0x000000000000791b */ /* 0x001fd80003800000 */
.L_x_232:
[----:B------:R-:W-:-:S05]  /*baa0*/  IADD3 R26, P1, PT, R18, 0x100, RZ ;  /* 0x00000100121a7810 */ /* 0x000fca0007f3e0ff */
[----:B------:R-:W-:Y:S01]  /*bab0*/  IMAD.X R50, RZ, RZ, R19, P1 ;  /* 0x000000ffff327224 */ /* 0x000fe200008e0613 */
[----:B------:R-:W-:Y:S07]  /*bac0*/  BRA `(.L_x_233) ;  /* 0xffffff7c002c7947 */ /* 0x000fee000383ffff */
.L_x_57:
[----:B------:R-:W-:Y:S01]  /*bad0*/  BSSY B0, `(.L_x_234) ;  /* 0x0000006000007945 */ /* 0x000fe20003800000 */
[----:B------:R-:W-:Y:S01]  /*bae0*/  PLOP3.LUT P6, PT, P6, PT, PT, 0x8, 0x80 ;  /* 0x000000000080781c */ /* 0x000fe200037ce170 */
[----:B------:R-:W-:-:S12]  /*baf0*/  IMAD.MOV.U32 R17, RZ, RZ, -0x1 ;  /* 0xffffffffff117424 */ /* 0x000fd800078e00ff */
[----:B-----5:R-:W-:Y:S05]  /*bb00*/  WARPSYNC.COLLECTIVE R17, `(.L_x_235) ;  /* 0x0000000011087348 */ /* 0x020fea0003c00000 */
[----:B------:R-:W-:Y:S01]  /*bb10*/  VOTE.ANY P6, P6 ;  /* 0x0000000000ff7806 */ /* 0x000fe200030c0100 */
[----:B-----5:R-:W-:-:S12]  /*bb20*/  ENDCOLLECTIVE ;  /* 0x000000000000791b */ /* 0x020fd80003800000 */
.L_x_235:
[----:B------:R-:W-:Y:S05]  /*bb30*/  BSYNC B0 ;  /* 0x0000000000007941 */ /* 0x000fea0003800000 */
.L_x_234:
[----:B------:R-:W-:Y:S05]  /*bb40*/  BRA `(.L_x_236) ;  /* 0xffffff7c003c7947 */ /* 0x000fea000383ffff */
.L_x_59:
[----:B------:R-:W-:Y:S01]  /*bb50*/  BSSY B0, `(.L_x_237) ;  /* 0x0000006000007945 */ /* 0x000fe20003800000 */
[----:B------:R-:W-:Y:S01]  /*bb60*/  PLOP3.LUT P6, PT, P6, PT, PT, 0x8, 0x80 ;  /* 0x000000000080781c */ /* 0x000fe200037ce170 */
[----:B------:R-:W-:-:S12]  /*bb70*/  IMAD.MOV.U32 R17, RZ, RZ, -0x1 ;  /* 0xffffffffff117424 */ /* 0x000fd800078e00ff */
[----:B-----5:R-:W-:Y:S05]  /*bb80*/  WARPSYNC.COLLECTIVE R17, `(.L_x_238) ;  /* 0x0000000011087348 */ /* 0x020fea0003c00000 */
[----:B------:R-:W-:Y:S01]  /*bb90*/  VOTE.ANY P6, P6 ;  /* 0x0000000000ff7806 */ /* 0x000fe200030c0100 */
[----:B-----5:R-:W-:-:S12]  /*bba0*/  ENDCOLLECTIVE ;  /* 0x000000000000791b */ /* 0x020fd80003800000 */
.L_x_238:
[----:B------:R-:W-:Y:S05]  /*bbb0*/  BSYNC B0 ;  /* 0x0000000000007941 */ /* 0x000fea0003800000 */
.L_x_237:
[----:B------:R-:W-:Y:S05]  /*bbc0*/  BRA `(.L_x_239) ;  /* 0xffffff7c00907947 */ /* 0x000fea000383ffff */
.L_x_61:
[----:B------:R-:W-:Y:S01]  /*bbd0*/  BSSY B0, `(.L_x_240) ;  /* 0x0000006000007945 */ /* 0x000fe20003800000 */
[----:B------:R-:W-:Y:S01]  /*bbe0*/  PLOP3.LUT P6, PT, P6, PT, PT, 0x8, 0x80 ;  /* 0x000000000080781c */ /* 0x000fe200037ce170 */
[----:B------:R-:W-:-:S12]  /*bbf0*/  IMAD.MOV.U32 R17, RZ, RZ, -0x1 ;  /* 0xffffffffff117424 */ /* 0x000fd800078e00ff */
[----:B-----5:R-:W-:Y:S05]  /*bc00*/  WARPSYNC.COLLECTIVE R17, `(.L_x_241) ;  /* 0x0000000011087348 */ /* 0x020fea0003c00000 */
[----:B------:R-:W-:Y:S01]  /*bc10*/  VOTE.ANY R17, PT, P6 ;  /* 0x0000000000117806 */ /* 0x000fe200030e0100 */
[----:B-----5:R-:W-:Y:S06]  /*bc20*/  ENDCOLLECTIVE ;  /* 0x000000000000791b */ /* 0x020fec0003800000 */
.L_x_241:
[----:B------:R-:W-:Y:S05]  /*bc30*/  BSYNC B0 ;  /* 0x0000000000007941 */ /* 0x000fea0003800000 */
.L_x_240:
[----:B------:R-:W-:Y:S01]  /*bc40*/  LOP3.LUT R17, R17, 0x80000000, R61, 0xec, !PT ;  /* 0x8000000011117812 */ /* 0x000fe200078eec3d */
[----:B------:R-:W-:Y:S02]  /*bc50*/  IMAD.MOV.U32 R18, RZ, RZ, R23 ;  /* 0x000000ffff127224 */ /* 0x000fe400078e0017 */
[----:B------:R-:W-:Y:S02]  /*bc60*/  VIADD R51, R51, 0xffffffe0 ;  /* 0xffffffe033337836 */ /* 0x000fe40000000000 */
[----:B------:R-:W-:-:S05]  /*bc70*/  VIADD R16, R17, 0xffffffff ;  /* 0xffffffff11107836 */ /* 0x000fca0000000000 */
[----:B------:R-:W-:Y:S01]  /*bc80*/  LOP3.LUT R16, R17, R16, RZ, 0xc, !PT ;  /* 0x0000001011107212 */ /* 0x000fe200078e0cff */
[----:B------:R-:W-:-:S03]  /*bc90*/  IMAD.MOV.U32 R17, RZ, RZ, -0x1 ;  /* 0xffffffffff117424 */ /* 0x000fc600078e00ff */
[----:B------:R0:W1:Y:S02]  /*bca0*/  POPC R11, R16 ;  /* 0x00000010000b7309 */ /* 0x0000640000000000 */
[----:B0-----:R-:W-:Y:S01]  /*bcb0*/  IMAD.MOV.U32 R16, RZ, RZ, 0x1 ;  /* 0x00000001ff107424 */ /* 0x001fe200078e00ff */
[----:B-1----:R-:W-:-:S13]  /*bcc0*/  ISETP.GE.AND P0, PT, R10, R11, PT ;  /* 0x0000000b0a00720c */ /* 0x002fda0003f06270 */
[----:B------:R-:W-:Y:S05]  /*bcd0*/  WARPSYNC.COLLECTIVE R17, `(.L_x_242) ;  /* 0x0000000011087348 */ /* 0x000fea0003c00000 */
[----:B------:R0:W1:Y:S02]  /*bce0*/  SHFL.DOWN P6, R19, R18, R16, R11 ;  /* 0x0800001012137389 */ /* 0x00006400000c000b */
[----:B01----:R-:W-:Y:S05]  /*bcf0*/  ENDCOLLECTIVE ;  /* 0x000000000000791b */ /* 0x003fea0003800000 */
.L_x_242:
[----:B------:R-:W-:Y:S01]  /*bd00*/  IMAD.MOV.U32 R16, RZ, RZ, 0x2 ;  /* 0x00000002ff107424 */ /* 0x000fe200078e00ff */
[----:B------:R-:W-:-:S05]  /*bd10*/  SEL R19, R19, RZ, !P0 ;  /* 0x000000ff13137207 */ /* 0x000fca0004000000 */
[----:B------:R-:W-:Y:S02]  /*bd20*/  IMAD.IADD R18, R19, 0x1, R23 ;  /* 0x0000000113127824 */ /* 0x000fe400078e0217 */
[----:B------:R-:W-:-:S05]  /*bd30*/  VIADD R19, R10, 0x2 ;  /* 0x000000020a137836 */ /* 0x000fca0000000000 */
[----:B------:R-:W-:-:S13]  /*bd40*/  ISETP.GT.AND P0, PT, R19, R11, PT ;  /* 0x0000000b1300720c */ /* 0x000fda0003f04270 */
[----:B------:R-:W-:Y:S05]  /*bd50*/  WARPSYNC.COLLECTIVE R17, `(.L_x_243) ;  /* 0x0000000011087348 */ /* 0x000fea0003c00000 */
[----:B------:R0:W1:Y:S02]  /*bd60*/  SHFL.DOWN P6, R19, R18, R16, R11 ;  /* 0x0800001012137389 */ /* 0x00006400000c000b */
[----:B01----:R-:W-:Y:S05]  /*bd70*/  ENDCOLLECTIVE ;  /* 0x000000000000791b */ /* 0x003fea0003800000 */
.L_x_243:
[----:B------:R-:W-:Y:S01]  /*bd80*/  IMAD.MOV.U32 R16, RZ, RZ, 0x4 ;  /* 0x00000004ff107424 */ /* 0x000fe200078e00ff */
[----:B------:R-:W-:-:S05]  /*bd90*/  SEL R19, R19, RZ, !P0 ;  /* 0x000000ff13137207 */ /* 0x000fca0004000000 */
[----:B------:R-:W-:Y:S02]  /*bda0*/  IMAD.IADD R23, R18, 0x1, R19 ;  /* 0x0000000112177824 */ /* 0x000fe400078e0213 */
[----:B------:R-:W-:Y:S02]  /*bdb0*/  VIADD R19, R10, 0x4 ;  /* 0x000000040a137836 */ /* 0x000fe40000000000 */
[----:B------:R-:W-:-:S03]  /*bdc0*/  IMAD.MOV.U32 R18, RZ, RZ, R23 ;  /* 0x000000ffff127224 */ /* 0x000fc600078e0017 */
[----:B------:R-:W-:-:S13]  /*bdd0*/  ISETP.GT.AND P0, PT, R19, R11, PT ;  /* 0x0000000b1300720c */ /* 0x000fda0003f04270 */
[----:B------:R-:W-:Y:S05]  /*bde0*/  WARPSYNC.COLLECTIVE R17, `(.L_x_244) ;  /* 0x0000000011087348 */ /* 0x000fea0003c00000 */
[----:B------:R0:W1:Y:S02]  /*bdf0*/  SHFL.DOWN P6, R19, R18, R16, R11 ;  /* 0x0800001012137389 */ /* 0x00006400000c000b */
[----:B01----:R-:W-:Y:S05]  /*be00*/  ENDCOLLECTIVE ;  /* 0x000000000000791b */ /* 0x003fea0003800000 */
.L_x_244:
        /* <DEDUP_REMOVED lines=9> */
.L_x_245:
[----:B------:R-:W-:Y:S01]  /*bea0*/  IMAD.MOV.U32 R16, RZ, RZ, 0x10 ;  /* 0x00000010ff107424 */ /* 0x000fe200078e00ff */
[----:B------:R-:W-:-:S05]  /*beb0*/  SEL R19, R19, RZ, !P0 ;  /* 0x000000ff13137207 */ /* 0x000fca0004000000 */
[----:B------:R-:W-:Y:S02]  /*bec0*/  IMAD.IADD R18, R23, 0x1, R19 ;  /* 0x0000000117127824 */ /* 0x000fe400078e0213 */
[----:B------:R-:W-:-:S07]  /*bed0*/  VIADD R23, R10, 0x10 ;  /* 0x000000100a177836 */ /* 0x000fce0000000000 */
[----:B------:R-:W-:Y:S05]  /*bee0*/  WARPSYNC.COLLECTIVE R17, `(.L_x_246) ;  /* 0x0000000011087348 */ /* 0x000fea0003c00000 */
[----:B------:R0:W1:Y:S02]  /*bef0*/  SHFL.DOWN P6, R19, R18, R16, R11 ;  /* 0x0800001012137389 */ /* 0x00006400000c000b */
[----:B01----:R-:W-:Y:S05]  /*bf00*/  ENDCOLLECTIVE ;  /* 0x000000000000791b */ /* 0x003fea0003800000 */
.L_x_246:
[----:B------:R-:W-:Y:S02]  /*bf10*/  ISETP.GT.AND P0, PT, R23, R11, PT ;  /* 0x0000000b1700720c */ /* 0x000fe40003f04270 */
[----:B------:R-:W-:Y:S02]  /*bf20*/  ISETP.NE.AND P6, PT, R22, 0x65, PT ;  /* 0x000000651600780c */ /* 0x000fe40003fc5270 */
[----:B------:R-:W-:-:S04]  /*bf30*/  SEL R19, R19, RZ, !P0 ;  /* 0x000000ff13137207 */ /* 0x000fc80004000000 */
[----:B------:R-:W-:-:S07]  /*bf40*/  IADD3 R25, PT, PT, R18, R19, R25 ;  /* 0x0000001312197210 */ /* 0x000fce0007ffe019 */
[----:B------:R-:W-:Y:S05]  /*bf50*/  WARPSYNC.COLLECTIVE R17, `(.L_x_247) ;  /* 0x0000000011087348 */ /* 0x000fea0003c00000 */
[----:B------:R-:W-:Y:S01]  /*bf60*/  VOTE.ALL P6, P6 ;  /* 0x0000000000ff7806 */ /* 0x000fe200030c0000 */
[----:B------:R-:W-:-:S12]  /*bf70*/  ENDCOLLECTIVE ;  /* 0x000000000000791b */ /* 0x000fd80003800000 */
.L_x_247:
[----:B------:R-:W-:Y:S05]  /*bf80*/  BRA `(.L_x_248) ;  /* 0xffffff7c00307947 */ /* 0x000fea000383ffff */
.L_x_159:
[----:B------:R-:W-:Y:S01]  /*bf90*/  BSSY B0, `(.L_x_249) ;  /* 0x0000006000007945 */ /* 0x000fe20003800000 */
[----:B------:R-:W-:Y:S01]  /*bfa0*/  PLOP3.LUT P6, PT, P6, PT, PT, 0x8, 0x80 ;  /* 0x000000000080781c */ /* 0x000fe200037ce170 */
[----:B------:R-:W-:-:S12]  /*bfb0*/  IMAD.MOV.U32 R17, RZ, RZ, -0x1 ;  /* 0xffffffffff117424 */ /* 0x000fd800078e00ff */
[----:B------:R-:W-:Y:S05]  /*bfc0*/  WARPSYNC.COLLECTIVE R17, `(.L_x_250) ;  /* 0x0000000011087348 */ /* 0x000fea0003c00000 */
[----:B------:R-:W-:Y:S01]  /*bfd0*/  VOTE.ANY P6, P6 ;  /* 0x0000000000ff7806 */ /* 0x000fe200030c0100 */
[----:B------:R-:W-:-:S12]  /*bfe0*/  ENDCOLLECTIVE ;  /* 0x000000000000791b */ /* 0x000fd80003800000 */
.L_x_250:
[----:B------:R-:W-:Y:S05]  /*bff0*/  BSYNC B0 ;  /* 0x0000000000007941 */ /* 0x000fea0003800000 */
.L_x_249:
[----:B------:R-:W-:Y:S05]  /*c000*/  BRA `(.L_x_251) ;  /* 0xffffffd000387947 */ /* 0x000fea000383ffff */
.L_x_161:
[----:B------:R-:W-:Y:S01]  /*c010*/  BSSY B0, `(.L_x_252) ;  /* 0x0000006000007945 */ /* 0x000fe20003800000 */
[----:B------:R-:W-:Y:S01]  /*c020*/  PLOP3.LUT P6, PT, P6, PT, PT, 0x8, 0x80 ;  /* 0x000000000080781c */ /* 0x000fe200037ce170 */
[----:B------:R-:W-:-:S12]  /*c030*/  IMAD.MOV.U32 R17, RZ, RZ, -0x1 ;  /* 0xffffffffff117424 */ /* 0x000fd800078e00ff */
[----:B------:R-:W-:Y:S05]  /*c040*/  WARPSYNC.COLLECTIVE R17, `(.L_x_253) ;  /* 0x0000000011087348 */ /* 0x000fea0003c00000 */
[----:B------:R-:W-:Y:S01]  /*c050*/  VOTE.ANY P6, P6 ;  /* 0x0000000000ff7806 */ /* 0x000fe200030c0100 */
[----:B------:R-:W-:-:S12]  /*c060*/  ENDCOLLECTIVE ;  /* 0x000000000000791b */ /* 0x000fd80003800000 */
.L_x_253:
[----:B------:R-:W-:Y:S05]  /*c070*/  BSYNC B0 ;  /* 0x0000000000007941 */ /* 0x000fea0003800000 */
.L_x_252:
[----:B------:R-:W-:Y:S05]  /*c080*/  BRA `(.L_x_254) ;  /* 0xffffffd0008c7947 */ /* 0x000fea000383ffff */
.L_x_163:
[----:B------:R-:W-:Y:S01]  /*c090*/  BSSY B0, `(.L_x_255) ;  /* 0x0000006000007945 */ /* 0x000fe20003800000 */
[----:B------:R-:W-:Y:S01]  /*c0a0*/  PLOP3.LUT P6, PT, P6, PT, PT, 0x8, 0x80 ;  /* 0x000000000080781c */ /* 0x000fe200037ce170 */
[----:B------:R-:W-:-:S12]  /*c0b0*/  IMAD.MOV.U32 R17, RZ, RZ, -0x1 ;  /* 0xffffffffff117424 */ /* 0x000fd800078e00ff */
[----:B------:R-:W-:Y:S05]  /*c0c0*/  WARPSYNC.COLLECTIVE R17, `(.L_x_256) ;  /* 0x0000000011087348 */ /* 0x000fea0003c00000 */
[----:B------:R-:W-:Y:S01]  /*c0d0*/  VOTE.ANY R17, PT, P6 ;  /* 0x0000000000117806 */ /* 0x000fe200030e0100 */
[----:B------:R-:W-:Y:S06]  /*c0e0*/  ENDCOLLECTIVE ;  /* 0x000000000000791b */ /* 0x000fec0003800000 */
.L_x_256:
[----:B------:R-:W-:Y:S05]  /*c0f0*/  BSYNC B0 ;  /* 0x0000000000007941 */ /* 0x000fea0003800000 */
.L_x_255:
[----:B------:R-:W0:Y:S01]  /*c100*/  S2R R41, SR_GEMASK ;  /* 0x0000000000297919 */ /* 0x000e220000003c00 */
[----:B------:R-:W-:Y:S02]  /*c110*/  IMAD.MOV.U32 R18, RZ, RZ, R33 ;  /* 0x000000ffff127224 */ /* 0x000fe400078e0021 */
[C---:B------:R-:W-:Y:S02]  /*c120*/  VIADD R44, R40.reuse, 0x2 ;  /* 0x00000002282c7836 */ /* 0x040fe40000000000 */
[----:B------:R-:W-:Y:S01]  /*c130*/  VIADD R47, R40, 0x10 ;  /* 0x00000010282f7836 */ /* 0x000fe20000000000 */
[----:B0-----:R-:W-:-:S05]  /*c140*/  LOP3.LUT R17, R17, 0x80000000, R41, 0xec, !PT ;  /* 0x8000000011117812 */ /* 0x001fca00078eec29 */
        /* <DEDUP_REMOVED lines=9> */
.L_x_257:
[----:B------:R-:W-:Y:S01]  /*c1e0*/  IMAD.MOV.U32 R16, RZ, RZ, 0x2 ;  /* 0x00000002ff107424 */ /* 0x000fe200078e00ff */
[----:B------:R-:W-:-:S04]  /*c1f0*/  ISETP.GE.AND P6, PT, R40, R11, PT ;  /* 0x0000000b2800720c */ /* 0x000fc80003fc6270 */
[----:B------:R-:W-:-:S05]  /*c200*/  SEL R42, R19, RZ, !P6 ;  /* 0x000000ff132a7207 */ /* 0x000fca0007000000 */
[----:B------:R-:W-:-:S04]  /*c210*/  IMAD.IADD R42, R42, 0x1, R33 ;  /* 0x000000012a2a7824 */ /* 0x000fc800078e0221 */
[----:B------:R-:W-:-:S07]  /*c220*/  IMAD.MOV.U32 R18, RZ, RZ, R42 ;  /* 0x000000ffff127224 */ /* 0x000fce00078e002a */
[----:B------:R-:W-:Y:S05]  /*c230*/  WARPSYNC.COLLECTIVE R17, `(.L_x_258) ;  /* 0x0000000011087348 */ /* 0x000fea0003c00000 */
[----:B------:R0:W1:Y:S02]  /*c240*/  SHFL.DOWN P6, R19, R18, R16, R11 ;  /* 0x0800001012137389 */ /* 0x00006400000c000b */
[----:B01----:R-:W-:Y:S05]  /*c250*/  ENDCOLLECTIVE ;  /* 0x000000000000791b */ /* 0x003fea0003800000 */
.L_x_258:
[----:B------:R-:W-:Y:S01]  /*c260*/  IMAD.MOV.U32 R16, RZ, RZ, 0x4 ;  /* 0x00000004ff107424 */ /* 0x000fe200078e00ff */
[----:B------:R-:W-:-:S04]  /*c270*/  ISETP.GT.AND P6, PT, R44, R11, PT ;  /* 0x0000000b2c00720c */ /* 0x000fc80003fc4270 */
[----:B------:R-:W-:-:S05]  /*c280*/  SEL R19, R19, RZ, !P6 ;  /* 0x000000ff13137207 */ /* 0x000fca0007000000 */
[----:B------:R-:W-:Y:S02]  /*c290*/  IMAD.IADD R46, R42, 0x1, R19 ;  /* 0x000000012a2e7824 */ /* 0x000fe400078e0213 */
[----:B------:R-:W-:Y:S02]  /*c2a0*/  VIADD R42, R40, 0x8 ;  /* 0x00000008282a7836 */ /* 0x000fe40000000000 */
[----:B------:R-:W-:-:S07]  /*c2b0*/  IMAD.MOV.U32 R18, RZ, RZ, R46 ;  /* 0x000000ffff127224 */ /* 0x000fce00078e002e */
[----:B------:R-:W-:Y:S05]  /*c2c0*/  WARPSYNC.COLLECTIVE R17, `(.L_x_259) ;  /* 0x0000000011087348 */ /* 0x000fea0003c00000 */
[----:B------:R0:W1:Y:S02]  /*c2d0*/  SHFL.DOWN P6, R19, R18, R16, R11 ;  /* 0x0800001012137389 */ /* 0x00006400000c000b */
[----:B01----:R-:W-:Y:S05]  /*c2e0*/  ENDCOLLECTIVE ;  /* 0x000000000000791b */ /* 0x003fea0003800000 */
.L_x_259:
[----:B------:R-:W-:Y:S01]  /*c2f0*/  IMAD.MOV.U32 R16, RZ, RZ, 0x8 ;  /* 0x00000008ff107424 */ /* 0x000fe200078e00ff */
[----:B------:R-:W-:-:S04]  /*c300*/  ISETP.GT.AND P6, PT, R43, R11, PT ;  /* 0x0000000b2b00720c */ /* 0x000fc80003fc4270 */
[----:B------:R-:W-:-:S05]  /*c310*/  SEL R19, R19, RZ, !P6 ;  /* 0x000000ff13137207 */ /* 0x000fca0007000000 */
[----:B------:R-:W-:-:S04]  /*c320*/  IMAD.IADD R54, R46, 0x1, R19 ;  /* 0x000000012e367824 */ /* 0x000fc800078e0213 */
[----:B------:R-:W-:-:S07]  /*c330*/  IMAD.MOV.U32 R18, RZ, RZ, R54 ;  /* 0x000000ffff127224 */ /* 0x000fce00078e0036 */
[----:B------:R-:W-:Y:S05]  /*c340*/  WARPSYNC.COLLECTIVE R17, `(.L_x_260) ;  /* 0x0000000011087348 */ /* 0x000fea0003c00000 */
[----:B------:R0:W1:Y:S02]  /*c350*/  SHFL.DOWN P6, R19, R18, R16, R11 ;  /* 0x0800001012137389 */ /* 0x00006400000c000b */
[----:B01----:R-:W-:Y:S05]  /*c360*/  ENDCOLLECTIVE ;  /* 0x000000000000791b */ /* 0x003fea0003800000 */
.L_x_260:
[----:B------:R-:W0:Y:S01]  /*c370*/  LDC.64 R16, c[0x0][0x3a0] ;  /* 0x0000e800ff107b82 */ /* 0x000e220000000a00 */
[----:B------:R-:W-:-:S04]  /*c380*/  ISETP.GT.AND P6, PT, R42, R11, PT ;  /* 0x0000000b2a00720c */ /* 0x000fc80003fc4270 */
[----:B------:R-:W-:-:S05]  /*c390*/  SEL R19, R19, RZ, !P6 ;  /* 0x000000ff13137207 */ /* 0x000fca0007000000 */
[----:B------:R-:W-:-:S04]  /*c3a0*/  IMAD.IADD R56, R54, 0x1, R19 ;  /* 0x0000000136387824 */ /* 0x000fc800078e0213 */
[----:B------:R-:W-:Y:S01]  /*c3b0*/  IMAD.MOV.U32 R18, RZ, RZ, R56 ;  /* 0x000000ffff127224 */ /* 0x000fe200078e0038 */
[----:B0-----:R-:W-:Y:S01]  /*c3c0*/  IADD3 R45, P6, PT, R16, 0x100, RZ ;  /* 0x00000100102d7810 */ /* 0x001fe20007fde0ff */
[----:B------:R-:W-:-:S04]  /*c3d0*/  IMAD.MOV.U32 R16, RZ, RZ, 0x10 ;  /* 0x00000010ff107424 */ /* 0x000fc800078e00ff */
[----:B------:R-:W-:Y:S02]  /*c3e0*/  IMAD.X R48, RZ, RZ, R17, P6 ;  /* 0x000000ffff307224 */ /* 0x000fe400030e0611 */
[----:B------:R-:W-:-:S07]  /*c3f0*/  IMAD.MOV.U32 R17, RZ, RZ, -0x1 ;  /* 0xffffffffff117424 */ /* 0x000fce00078e00ff */
[----:B------:R-:W-:Y:S05]  /*c400*/  WARPSYNC.COLLECTIVE R17, `(.L_x_261) ;  /* 0x0000000011087348 */ /* 0x000fea0003c00000 */
[----:B------:R0:W1:Y:S02]  /*c410*/  SHFL.DOWN P6, R19, R18, R16, R11 ;  /* 0x0800001012137389 */ /* 0x00006400000c000b */
[----:B01----:R-:W-:Y:S05]  /*c420*/  ENDCOLLECTIVE ;  /* 0x000000000000791b */ /* 0x003fea0003800000 */
.L_x_261:
[----:B------:R-:W-:-:S04]  /*c430*/  ISETP.GT.AND P6, PT, R47, R11, PT ;  /* 0x0000000b2f00720c */ /* 0x000fc80003fc4270 */
[----:B------:R-:W-:Y:S02]  /*c440*/  SEL R19, R19, RZ, !P6 ;  /* 0x000000ff13137207 */ /* 0x000fe40007000000 */
[----:B------:R-:W-:-:S03]  /*c450*/  ISETP.NE.AND P6, PT, R32, 0x65, PT ;  /* 0x000000652000780c */ /* 0x000fc60003fc5270 */
[----:B------:R-:W-:-:S10]  /*c460*/  IMAD.IADD R46, R56, 0x1, R19 ;  /* 0x00000001382e7824 */ /* 0x000fd400078e0213 */
[----:B------:R-:W-:Y:S05]  /*c470*/  WARPSYNC.COLLECTIVE R17, `(.L_x_262) ;  /* 0x0000000011087348 */ /* 0x000fea0003c00000 */
[----:B------:R-:W-:Y:S01]  /*c480*/  VOTE.ALL P6, P6 ;  /* 0x0000000000ff7806 */ /* 0x000fe200030c0000 */
[----:B------:R-:W-:-:S12]  /*c490*/  ENDCOLLECTIVE ;  /* 0x000000000000791b */ /* 0x000fd80003800000 */
.L_x_262:
[----:B------:R-:W-:Y:S05]  /*c4a0*/  BRA `(.L_x_263) ;  /* 0xffffffd000207947 */ /* 0x000fea000383ffff */
.L_x_165:
[----:B------:R-:W-:Y:S01]  /*c4b0*/  BSSY B0, `(.L_x_264) ;  /* 0x0000006000007945 */ /* 0x000fe20003800000 */
[----:B------:R-:W-:Y:S01]  /*c4c0*/  PLOP3.LUT P6, PT, P6, PT, PT, 0x8, 0x80 ;  /* 0x000000000080781c */ /* 0x000fe200037ce170 */
[----:B------:R-:W-:-:S12]  /*c4d0*/  IMAD.MOV.U32 R17, RZ, RZ, -0x1 ;  /* 0xffffffffff117424 */ /* 0x000fd800078e00ff */
[----:B------:R-:W-:Y:S05]  /*c4e0*/  WARPSYNC.COLLECTIVE R17, `(.L_x_265) ;  /* 0x0000000011087348 */ /* 0x000fea0003c00000 */
[----:B------:R-:W-:Y:S01]  /*c4f0*/  VOTE.ANY P6, P6 ;  /* 0x0000000000ff7806 */ /* 0x000fe200030c0100 */
[----:B------:R-:W-:-:S12]  /*c500*/  ENDCOLLECTIVE ;  /* 0x000000000000791b */ /* 0x000fd80003800000 */
.L_x_265:
[----:B------:R-:W-:Y:S05]  /*c510*/  BSYNC B0 ;  /* 0x0000000000007941 */ /* 0x000fea0003800000 */
.L_x_264:
[----:B------:R-:W-:Y:S05]  /*c520*/  BRA `(.L_x_266) ;  /* 0xffffffd000307947 */ /* 0x000fea000383ffff */
.L_x_167:
[----:B------:R-:W-:Y:S01]  /*c530*/  BSSY B0, `(.L_x_267) ;  /* 0x0000006000007945 */ /* 0x000fe20003800000 */
[----:B------:R-:W-:Y:S01]  /*c540*/  PLOP3.LUT P6, PT, P6, PT, PT, 0x8, 0x80 ;  /* 0x000000000080781c */ /* 0x000fe200037ce170 */
[----:B------:R-:W-:-:S12]  /*c550*/  IMAD.MOV.U32 R17, RZ, RZ, -0x1 ;  /* 0xffffffffff117424 */ /* 0x000fd800078e00ff */
[----:B------:R-:W-:Y:S05]  /*c560*/  WARPSYNC.COLLECTIVE R17, `(.L_x_268) ;  /* 0x0000000011087348 */ /* 0x000fea0003c00000 */
[----:B------:R-:W-:Y:S01]  /*c570*/  VOTE.ANY P6, P6 ;  /* 0x0000000000ff7806 */ /* 0x000fe200030c0100 */
[----:B------:R-:W-:-:S12]  /*c580*/  ENDCOLLECTIVE ;  /* 0x000000000000791b */ /* 0x000fd80003800000 */
.L_x_268:
[----:B------:R-:W-:Y:S05]  /*c590*/  BSYNC B0 ;  /* 0x0000000000007941 */ /* 0x000fea0003800000 */
.L_x_267:
[----:B------:R-:W-:Y:S05]  /*c5a0*/  BRA `(.L_x_269) ;  /* 0xffffffd000847947 */ /* 0x000fea000383ffff */
.L_x_169:
[----:B------:R-:W-:Y:S01]  /*c5b0*/  BSSY B0, `(.L_x_270) ;  /* 0x0000006000007945 */ /* 0x000fe20003800000 */
[----:B------:R-:W-:Y:S01]  /*c5c0*/  PLOP3.LUT P6, PT, P6, PT, PT, 0x8, 0x80 ;  /* 0x000000000080781c */ /* 0x000fe200037ce170 */
[----:B------:R-:W-:-:S12]  /*c5d0*/  IMAD.MOV.U32 R17, RZ, RZ, -0x1 ;  /* 0xffffffffff117424 */ /* 0x000fd800078e00ff */
[----:B------:R-:W-:Y:S05]  /*c5e0*/  WARPSYNC.COLLECTIVE R17, `(.L_x_271) ;  /* 0x0000000011087348 */ /* 0x000fea0003c00000 */
[----:B------:R-:W-:Y:S01]  /*c5f0*/  VOTE.ANY R17, PT, P6 ;  /* 0x0000000000117806 */ /* 0x000fe200030e0100 */
[----:B------:R-:W-:Y:S06]  /*c600*/  ENDCOLLECTIVE ;  /* 0x000000000000791b */ /* 0x000fec0003800000 */
.L_x_271:
[----:B------:R-:W-:Y:S05]  /*c610*/  BSYNC B0 ;  /* 0x0000000000007941 */ /* 0x000fea0003800000 */
.L_x_270:
[----:B------:R-:W-:Y:S01]  /*c620*/  LOP3.LUT R17, R17, 0x80000000, R41, 0xec, !PT ;  /* 0x8000000011117812 */ /* 0x000fe200078eec29 */
[----:B------:R-:W-:Y:S02]  /*c630*/  IMAD.MOV.U32 R18, RZ, RZ, R33 ;  /* 0x000000ffff127224 */ /* 0x000fe400078e0021 */
[----:B------:R-:W-:Y:S02]  /*c640*/  VIADD R26, R26, 0xffffffe0 ;  /* 0xffffffe01a1a7836 */ /* 0x000fe40000000000 */
[----:B------:R-:W-:-:S05]  /*c650*/  VIADD R16, R17, 0xffffffff ;  /* 0xffffffff11107836 */ /* 0x000fca0000000000 */
[----:B------:R-:W-:Y:S01]  /*c660*/  LOP3.LUT R53, R17, R16, RZ, 0xc, !PT ;  /* 0x0000001011357212 */ /* 0x000fe200078e0cff */
[----:B------:R-:W-:Y:S02]  /*c670*/  IMAD.MOV.U32 R16, RZ, RZ, 0x1 ;  /* 0x00000001ff107424 */ /* 0x000fe400078e00ff */
[----:B------:R-:W-:Y:S01]  /*c680*/  IMAD.MOV.U32 R17, RZ, RZ, -0x1 ;  /* 0xffffffffff117424 */ /* 0x000fe200078e00ff */
[----:B------:R0:W1:Y:S06]  /*c690*/  POPC R11, R53 ;  /* 0x00000035000b7309 */ /* 0x00006c0000000000 */
[----:B01----:R-:W-:Y:S05]  /*c6a0*/  WARPSYNC.COLLECTIVE R17, `(.L_x_272) ;  /* 0x0000000011087348 */ /* 0x003fea0003c00000 */
[----:B-1----:R1:W2:Y:S02]  /*c6b0*/  SHFL.DOWN P6, R19, R18, R16, R11 ;  /* 0x0800001012137389 */ /* 0x0022a400000c000b */
[----:B012---:R-:W-:Y:S05]  /*c6c0*/  ENDCOLLECTIVE ;  /* 0x000000000000791b */ /* 0x007fea0003800000 */
.L_x_272:
        /* <DEDUP_REMOVED lines=8> */
.L_x_273:
        /* <DEDUP_REMOVED lines=8> */
.L_x_274:
        /* <DEDUP_REMOVED lines=8> */
.L_x_275:
        /* <DEDUP_REMOVED lines=8> */
.L_x_276:
[----:B------:R-:W-:-:S04]  /*c8d0*/  ISETP.GT.AND P6, PT, R47, R11, PT ;  /* 0x0000000b2f00720c */ /* 0x000fc80003fc4270 */
[----:B------:R-:W-:Y:S02]  /*c8e0*/  SEL R19, R19, RZ, !P6 ;  /* 0x000000ff13137207 */ /* 0x000fe40007000000 */
[----:B------:R-:W-:Y:S02]  /*c8f0*/  ISETP.NE.AND P6, PT, R32, 0x65, PT ;  /* 0x000000652000780c */ /* 0x000fe40003fc5270 */
[----:B------:R-:W-:-:S11]  /*c900*/  IADD3 R46, PT, PT, R33, R19, R46 ;  /* 0x00000013212e7210 */ /* 0x000fd60007ffe02e */
[----:B------:R-:W-:Y:S05]  /*c910*/  WARPSYNC.COLLECTIVE R17, `(.L_x_277) ;  /* 0x0000000011087348 */ /* 0x000fea0003c00000 */
[----:B------:R-:W-:Y:S01]  /*c920*/  VOTE.ALL P6, P6 ;  /* 0x0000000000ff7806 */ /* 0x000fe200030c0000 */
[----:B------:R-:W-:-:S12]  /*c930*/  ENDCOLLECTIVE ;  /* 0x000000000000791b */ /* 0x000fd80003800000 */
.L_x_277:
[----:B------:R-:W-:Y:S05]  /*c940*/  BRA `(.L_x_278) ;  /* 0xffffffd0001c7947 */ /* 0x000fea000383ffff */
.L_x_279:
[----:B------:R-:W-:-:S00]  /*c950*/  BRA `(.L_x_279) ;  /* 0xfffffffc00fc7947 */ /* 0x000fc0000383ffff */
[----:B------:R-:W-:-:S00]  /*c960*/  NOP ;  /* 0x0000000000007918 */ /* 0x000fc00000000000 */
        /* <DEDUP_REMOVED lines=9> */
.L_x_282:


//--------------------- .text._ZN3cub18CUB_300001_SM_10006detail4scan23DeviceCompactInitKernelINS0_13ScanTileStateIiLb1EEEPlEEvT_iT0_ --------------------------
	.section	.text._ZN3cub18CUB_300001_SM_10006detail4scan23DeviceCompactInitKernelINS0_13ScanTileStateIiLb1EEEPlEEvT_iT0_,"ax",@progbits
	.align	128
        .global         _ZN3cub18CUB_300001_SM_10006detail4scan23DeviceCompactInitKernelINS0_13ScanTileStateIiLb1EEEPlEEvT_iT0_
        .type           _ZN3cub18CUB_300001_SM_10006detail4scan23DeviceCompactInitKernelINS0_13ScanTileStateIiLb1EEEPlEEvT_iT0_,@function
        .size           _ZN3cub18CUB_300001_SM_10006detail4scan23DeviceCompactInitKernelINS0_13ScanTileStateIiLb1EEEPlEEvT_iT0_,(.L_x_283 - _ZN3cub18CUB_300001_SM_10006detail4scan23DeviceCompactInitKernelINS0_13ScanTileStateIiLb1EEEPlEEvT_iT0_)
        .other          _ZN3cub18CUB_300001_SM_10006detail4scan23DeviceCompactInitKernelINS0_13ScanTileStateIiLb1EEEPlEEvT_iT0_,@"STO_CUDA_ENTRY STV_DEFAULT"
_ZN3cub18CUB_300001_SM_10006detail4scan23DeviceCompactInitKernelINS0_13ScanTileStateIiLb1EEEPlEEvT_iT0_:
.text._ZN3cub18CUB_300001_SM_10006detail4scan23DeviceCompactInitKernelINS0_13ScanTileStateIiLb1EEEPlEEvT_iT0_:
[----:B------:R-:W-:Y:S01]  /*0000*/  LDC R1, c[0x0][0x37c] ;  /* 0x0000df00ff017b82 */ /* 0x000fe20000000800 */
[----:B------:R-:W0:Y:S07]  /*0010*/  S2R R0, SR_TID.X ;  /* 0x0000000000007919 */ /* 0x000e2e0000002100 */
[----:B------:R-:W1:Y:S01]  /*0020*/  S2UR UR6, SR_CTAID.X ;  /* 0x00000000000679c3 */ /* 0x000e620000002500 */
[----:B------:R-:W2:Y:S07]  /*0030*/  LDCU UR4, c[0x0][0x388] ;  /* 0x00007100ff0477ac */ /* 0x000eae0008000800 */
[----:B------:R-:W1:Y:S01]  /*0040*/  LDC R7, c[0x0][0x360] ;  /* 0x0000d800ff077b82 */ /* 0x000e620000000800 */
[C---:B0-----:R-:W-:Y:S01]  /*0050*/  ISETP.GT.U32.AND P0, PT, R0.reuse, 0x1f, PT ;  /* 0x0000001f0000780c */ /* 0x041fe20003f04070 */
[----:B-1----:R-:W-:Y:S01]  /*0060*/  IMAD R7, R7, UR6, R0 ;  /* 0x0000000607077c24 */ /* 0x002fe2000f8e0200 */
[----:B------:R-:W-:-:S02]  /*0070*/  LOP3.LUT P2, RZ, R0, UR6, RZ, 0xfc, !PT ;  /* 0x0000000600ff7c12 */ /* 0x000fc4000f84fcff */
[----:B------:R-:W-:Y:S02]  /*0080*/  ISETP.NE.OR P0, PT, RZ, UR6, P0 ;  /* 0x00000006ff007c0c */ /* 0x000fe40008705670 */
[----:B--2---:R-:W-:Y:S01]  /*0090*/  ISETP.GE.AND P1, PT, R7, UR4, PT ;  /* 0x0000000407007c0c */ /* 0x004fe2000bf26270 */
[----:B------:R-:W0:Y:S10]  /*00a0*/  LDCU.64 UR4, c[0x0][0x358] ;  /* 0x00006b00ff0477ac */ /* 0x000e340008000a00 */
[----:B------:R-:W1:Y:S02]  /*00b0*/  @!P0 LDC.64 R4, c[0x0][0x380] ;  /* 0x0000e000ff048b82 */ /* 0x000e640000000a00 */
[----:B------:R-:W-:-:S06]  /*00c0*/  @!P1 MOV R6, 0x63 ;  /* 0x0000006300069802 */ /* 0x000fcc0000000f00 */
[----:B------:R-:W2:Y:S01]  /*00d0*/  @!P1 LDC.64 R2, c[0x0][0x380] ;  /* 0x0000e000ff029b82 */ /* 0x000ea20000000a00 */
[----:B-1----:R-:W-:-:S04]  /*00e0*/  @!P0 IMAD.WIDE.U32 R4, R0, 0x8, R4 ;  /* 0x0000000800048825 */ /* 0x002fc800078e0004 */
[----:B--2---:R-:W-:-:S04]  /*00f0*/  @!P1 IMAD.WIDE R2, R7, 0x8, R2 ;  /* 0x0000000807029825 */ /* 0x004fc800078e0202 */
[----:B------:R-:W-:-:S05]  /*0100*/  IMAD.MOV.U32 R7, RZ, RZ, RZ ;  /* 0x000000ffff077224 */ /* 0x000fca00078e00ff */
[----:B0-----:R0:W-:Y:S04]  /*0110*/  @!P1 STG.E.64 desc[UR4][R2.64+0x100], R6 ;  /* 0x0001000602009986 */ /* 0x0011e8000c101b04 */
[----:B------:R0:W-:Y:S01]  /*0120*/  @!P0 STG.E.64 desc[UR4][R4.64], RZ ;  /* 0x000000ff04008986 */ /* 0x0001e2000c101b04 */
[----:B------:R-:W-:Y:S05]  /*0130*/  @P2 EXIT ;  /* 0x000000000000294d */ /* 0x000fea0003800000 */
[----:B0-----:R-:W0:Y:S02]  /*0140*/  LDC.64 R2, c[0x0][0x390] ;  /* 0x0000e400ff027b82 */ /* 0x001e240000000a00 */
[----:B0-----:R-:W-:Y:S01]  /*0150*/  STG.E.64 desc[UR4][R2.64], RZ ;  /* 0x000000ff02007986 */ /* 0x001fe2000c101b04 */
[----:B------:R-:W-:Y:S05]  /*0160*/  EXIT ;  /* 0x000000000000794d */ /* 0x000fea0003800000 */
.L_x_280:
        /* <DEDUP_REMOVED lines=9> */
.L_x_283:


//--------------------- .text._ZN3cub18CUB_300001_SM_10006detail11EmptyKernelIvEEvv --------------------------
	.section	.text._ZN3cub18CUB_300001_SM_10006detail11EmptyKernelIvEEvv,"ax",@progbits
	.align	128
        .global         _ZN3cub18CUB_300001_SM_10006detail11EmptyKernelIvEEvv
        .type           _ZN3cub18CUB_300001_SM_10006detail11EmptyKernelIvEEvv,@function
        .size           _ZN3cub18CUB_300001_SM_10006detail11EmptyKernelIvEEvv,(.L_x_284 - _ZN3cub18CUB_300001_SM_10006detail11EmptyKernelIvEEvv)
        .other          _ZN3cub18CUB_300001_SM_10006detail11EmptyKernelIvEEvv,@"STO_CUDA_ENTRY STV_DEFAULT"
_ZN3cub18CUB_300001_SM_10006detail11EmptyKernelIvEEvv:
.text._ZN3cub18CUB_300001_SM_10006detail11EmptyKernelIvEEvv:
[----:B------:R-:W-:Y:S01]  /*0000*/  LDC R1, c[0x0][0x37c] ;  /* 0x0000df00ff017b82 */ /* 0x000fe20000000800 */
[----:B------:R-:W-:Y:S05]  /*0010*/  EXIT ;  /* 0x000000000000794d */ /* 0x000fea0003800000 */
.L_x_281:
        /* <DEDUP_REMOVED lines=14> */
.L_x_284:


//--------------------- .nv.shared._ZN3cub18CUB_300001_SM_10006detail6select23DeviceSelectSweepKernelINS2_10policy_hubIidiLb0ELNS0_10SelectImplE0EE10Policy1000EPiPdS8_PlNS0_13ScanTileStateIiLb1EEE15LessThanOrEqualNS0_8NullTypeEiNS2_19streaming_context_tIlLb1EEELS5_0EEEvT0_T1_T2_T3_T4_T5_T6_T7_iT8_NS1_7vsmem_tE --------------------------
	.section	.nv.shared._ZN3cub18CUB_300001_SM_10006detail6select23DeviceSelectSweepKernelINS2_10policy_hubIidiLb0ELNS0_10SelectImplE0EE10Policy1000EPiPdS8_PlNS0_13ScanTileStateIiLb1EEE15LessThanOrEqualNS0_8NullTypeEiNS2_19streaming_context_tIlLb1EEELS5_0EEEvT0_T1_T2_T3_T4_T5_T6_T7_iT8_NS1_7vsmem_tE,"aw",@nobits
	.sectionflags	@""
	.align	16
.nv.shared._ZN3cub18CUB_300001_SM_10006detail6select23DeviceSelectSweepKernelINS2_10policy_hubIidiLb0ELNS0_10SelectImplE0EE10Policy1000EPiPdS8_PlNS0_13ScanTileStateIiLb1EEE15LessThanOrEqualNS0_8NullTypeEiNS2_19streaming_context_tIlLb1EEELS5_0EEEvT0_T1_T2_T3_T4_T5_T6_T7_iT8_NS1_7vsmem_tE:
	.zero		29696


//--------------------- .nv.shared.reserved.0     --------------------------
	.section	.nv.shared.reserved.0,"aw",@nobits
	.weak		__nv_reservedSMEM_offset_0_alias
	.size		__nv_reservedSMEM_offset_0_alias, 0, 64
	.other		__nv_reservedSMEM_offset_0_alias,@"STO_CUDA_RESERVED_SHARED STV_DEFAULT"
__nv_reservedSMEM_offset_0_alias:
	.zero		0
	.zero		64


//--------------------- .nv.global                --------------------------
	.section	.nv.global,"aw",@nobits
.nv.global:
	.type		_ZN34_INTERNAL_993f6055_4_k_cu_08b07b176thrust24THRUST_300001_SM_1000_NS12placeholders2_8E,@object
	.size		_ZN34_INTERNAL_993f6055_4_k_cu_08b07b176thrust24THRUST_300001_SM_1000_NS12placeholders2_8E,(_ZN34_INTERNAL_993f6055_4_k_cu_08b07b174cuda3std3__436_GLOBAL__N__993f6055_4_k_cu_08b07b176ignoreE - _ZN34_INTERNAL_993f6055_4_k_cu_08b07b176thrust24THRUST_300001_SM_1000_NS12placeholders2_8E)
_ZN34_INTERNAL_993f6055_4_k_cu_08b07b176thrust24THRUST_300001_SM_1000_NS12placeholders2_8E:
	.zero		1
	.type		_ZN34_INTERNAL_993f6055_4_k_cu_08b07b174cuda3std3__436_GLOBAL__N__993f6055_4_k_cu_08b07b176ignoreE,@object
	.size		_ZN34_INTERNAL_993f6055_4_k_cu_08b07b174cuda3std3__436_GLOBAL__N__993f6055_4_k_cu_08b07b176ignoreE,(_ZN34_INTERNAL_993f6055_4_k_cu_08b07b174cuda3std6ranges3__45__cpo4dataE - _ZN34_INTERNAL_993f6055_4_k_cu_08b07b174cuda3std3__436_GLOBAL__N__993f6055_4_k_cu_08b07b176ignoreE)
_ZN34_INTERNAL_993f6055_4_k_cu_08b07b174cuda3std3__436_GLOBAL__N__993f6055_4_k_cu_08b07b176ignoreE:
	.zero		1
	.type		_ZN34_INTERNAL_993f6055_4_k_cu_08b07b174cuda3std6ranges3__45__cpo4dataE,@object
	.size		_ZN34_INTERNAL_993f6055_4_k_cu_08b07b174cuda3std6ranges3__45__cpo4dataE,(_ZN34_INTERNAL_993f6055_4_k_cu_08b07b176thrust24THRUST_300001_SM_1000_NS6system3cpp3parE - _ZN34_INTERNAL_993f6055_4_k_cu_08b07b174cuda3std6ranges3__45__cpo4dataE)
_ZN34_INTERNAL_993f6055_4_k_cu_08b07b174cuda3std6ranges3__45__cpo4dataE:
	.zero		1
	.type		_ZN34_INTERNAL_993f6055_4_k_cu_08b07b176thrust24THRUST_300001_SM_1000_NS6system3cpp3parE,@object
	.size		_ZN34_INTERNAL_993f6055_4_k_cu_08b07b176thrust24THRUST_300001_SM_1000_NS6system3cpp3parE,(_ZN34_INTERNAL_993f6055_4_k_cu_08b07b174cuda3std3__45__cpo5beginE - _ZN34_INTERNAL_993f6055_4_k_cu_08b07b176thrust24THRUST_300001_SM_1000_NS6system3cpp3parE)
_ZN34_INTERNAL_993f6055_4_k_cu_08b07b176thrust24THRUST_300001_SM_1000_NS6system3cpp3parE:
	.zero		1
	.type		_ZN34_INTERNAL_993f6055_4_k_cu_08b07b174cuda3std3__45__cpo5beginE,@object
	.size		_ZN34_INTERNAL_993f6055_4_k_cu_08b07b174cuda3std3__45__cpo5beginE,(_ZN34_INTERNAL_993f6055_4_k_cu_08b07b174cuda3std6ranges3__45__cpo5beginE - _ZN34_INTERNAL_993f6055_4_k_cu_08b07b174cuda3std3__45__cpo5beginE)
_ZN34_INTERNAL_993f6055_4_k_cu_08b07b174cuda3std3__45__cpo5beginE:
	.zero		1
	.type		_ZN34_INTERNAL_993f6055_4_k_cu_08b07b174cuda3std6ranges3__45__cpo5beginE,@object
	.size		_ZN34_INTERNAL_993f6055_4_k_cu_08b07b174cuda3std6ranges3__45__cpo5beginE,(_ZN34_INTERNAL_993f6055_4_k_cu_08b07b176thrust24THRUST_300001_SM_1000_NS6deviceE - _ZN34_INTERNAL_993f6055_4_k_cu_08b07b174cuda3std6ranges3__45__cpo5beginE)
_ZN34_INTERNAL_993f6055_4_k_cu_08b07b174cuda3std6ranges3__45__cpo5beginE:
	.zero		1
	.type		_ZN34_INTERNAL_993f6055_4_k_cu_08b07b176thrust24THRUST_300001_SM_1000_NS6deviceE,@object
	.size		_ZN34_INTERNAL_993f6055_4_k_cu_08b07b176thrust24THRUST_300001_SM_1000_NS6deviceE,(_ZN34_INTERNAL_993f6055_4_k_cu_08b07b174cuda3std3__47nulloptE - _ZN34_INTERNAL_993f6055_4_k_cu_08b07b176thrust24THRUST_300001_SM_1000_NS6deviceE)
_ZN34_INTERNAL_993f6055_4_k_cu_08b07b176thrust24THRUST_300001_SM_1000_NS6deviceE:
	.zero		1
	.type		_ZN34_INTERNAL_993f6055_4_k_cu_08b07b174cuda3std3__47nulloptE,@object
	.size		_ZN34_INTERNAL_993f6055_4_k_cu_08b07b174cuda3std3__47nulloptE,(_ZN34_INTERNAL_993f6055_4_k_cu_08b07b174cuda3std6ranges3__45__cpo8distanceE - _ZN34_INTERNAL_993f6055_4_k_cu_08b07b174cuda3std3__47nulloptE)
_ZN34_INTERNAL_993f6055_4_k_cu_08b07b174cuda3std3__47nulloptE:
	.zero		1
	.type		_ZN34_INTERNAL_993f6055_4_k_cu_08b07b174cuda3std6ranges3__45__cpo8distanceE,@object
	.size		_ZN34_INTERNAL_993f6055_4_k_cu_08b07b174cuda3std6ranges3__45__cpo8distanceE,(_ZN34_INTERNAL_993f6055_4_k_cu_08b07b176thrust24THRUST_300001_SM_1000_NS12placeholders2_4E - _ZN34_INTERNAL_993f6055_4_k_cu_08b07b174cuda3std6ranges3__45__cpo8distanceE)
_ZN34_INTERNAL_993f6055_4_k_cu_08b07b174cuda3std6ranges3__45__cpo8distanceE:
	.zero		1
	.type		_ZN34_INTERNAL_993f6055_4_k_cu_08b07b176thrust24THRUST_300001_SM_1000_NS12placeholders2_4E,@object
	.size		_ZN34_INTERNAL_993f6055_4_k_cu_08b07b176thrust24THRUST_300001_SM_1000_NS12placeholders2_4E,(_ZN34_INTERNAL_993f6055_4_k_cu_08b07b174cuda3std3__45__cpo6rbeginE - _ZN34_INTERNAL_993f6055_4_k_cu_08b07b176thrust24THRUST_300001_SM_1000_NS12placeholders2_4E)
_ZN34_INTERNAL_993f6055_4_k_cu_08b07b176thrust24THRUST_300001_SM_1000_NS12placeholders2_4E:
	.zero		1
	.type		_ZN34_INTERNAL_993f6055_4_k_cu_08b07b174cuda3std3__45__cpo6rbeginE,@object
	.size		_ZN34_INTERNAL_993f6055_4_k_cu_08b07b174cuda3std3__45__cpo6rbeginE,(_ZN34_INTERNAL_993f6055_4_k_cu_08b07b174cuda3std6ranges3__45__cpo7advanceE - _ZN34_INTERNAL_993f6055_4_k_cu_08b07b174cuda3std3__45__cpo6rbeginE)
_ZN34_INTERNAL_993f6055_4_k_cu_08b07b174cuda3std3__45__cpo6rbeginE:
	.zero		1
	.type		_ZN34_INTERNAL_993f6055_4_k_cu_08b07b174cuda3std6ranges3__45__cpo7advanceE,@object
	.size		_ZN34_INTERNAL_993f6055_4_k_cu_08b07b174cuda3std6ranges3__45__cpo7advanceE,(_ZN34_INTERNAL_993f6055_4_k_cu_08b07b176thrust24THRUST_300001_SM_1000_NS12placeholders3_10E - _ZN34_INTERNAL_993f6055_4_k_cu_08b07b174cuda3std6ranges3__45__cpo7advanceE)
_ZN34_INTERNAL_993f6055_4_k_cu_08b07b174cuda3std6ranges3__45__cpo7advanceE:
	.zero		1
	.type		_ZN34_INTERNAL_993f6055_4_k_cu_08b07b176thrust24THRUST_300001_SM_1000_NS12placeholders3_10E,@object
	.size		_ZN34_INTERNAL_993f6055_4_k_cu_08b07b176thrust24THRUST_300001_SM_1000_NS12placeholders3_10E,(_ZN34_INTERNAL_993f6055_4_k_cu_08b07b174cuda3std3__48in_placeE - _ZN34_INTERNAL_993f6055_4_k_cu_08b07b176thrust24THRUST_300001_SM_1000_NS12placeholders3_10E)
_ZN34_INTERNAL_993f6055_4_k_cu_08b07b176thrust24THRUST_300001_SM_1000_NS12placeholders3_10E:
	.zero		1
	.type		_ZN34_INTERNAL_993f6055_4_k_cu_08b07b174cuda3std3__48in_placeE,@object
	.size		_ZN34_INTERNAL_993f6055_4_k_cu_08b07b174cuda3std3__48in_placeE,(_ZN34_INTERNAL_993f6055_4_k_cu_08b07b174cuda3std6ranges3__45__cpo4sizeE - _ZN34_INTERNAL_993f6055_4_k_cu_08b07b174cuda3std3__48in_placeE)
_ZN34_INTERNAL_993f6055_4_k_cu_08b07b174cuda3std3__48in_placeE:
	.zero		1
	.type		_ZN34_INTERNAL_993f6055_4_k_cu_08b07b174cuda3std6ranges3__45__cpo4sizeE,@object
	.size		_ZN34_INTERNAL_993f6055_4_k_cu_08b07b174cuda3std6ranges3__45__cpo4sizeE,(_ZN34_INTERNAL_993f6055_4_k_cu_08b07b176thrust24THRUST_300001_SM_1000_NS12placeholders2_2E - _ZN34_INTERNAL_993f6055_4_k_cu_08b07b174cuda3std6ranges3__45__cpo4sizeE)
_ZN34_INTERNAL_993f6055_4_k_cu_08b07b174cuda3std6ranges3__45__cpo4sizeE:
	.zero		1
	.type		_ZN34_INTERNAL_993f6055_4_k_cu_08b07b176thrust24THRUST_300001_SM_1000_NS12placeholders2_2E,@object
	.size		_ZN34_INTERNAL_993f6055_4_k_cu_08b07b176thrust24THRUST_300001_SM_1000_NS12placeholders2_2E,(_ZN34_INTERNAL_993f6055_4_k_cu_08b07b174cuda3std3__45__cpo6cbeginE - _ZN34_INTERNAL_993f6055_4_k_cu_08b07b176thrust24THRUST_300001_SM_1000_NS12placeholders2_2E)
_ZN34_INTERNAL_993f6055_4_k_cu_08b07b176thrust24THRUST_300001_SM_1000_NS12placeholders2_2E:
	.zero		1
	.type		_ZN34_INTERNAL_993f6055_4_k_cu_08b07b174cuda3std3__45__cpo6cbeginE,@object
	.size		_ZN34_INTERNAL_993f6055_4_k_cu_08b07b174cuda3std3__45__cpo6cbeginE,(_ZN34_INTERNAL_993f6055_4_k_cu_08b07b174cuda3std6ranges3__45__cpo6cbeginE - _ZN34_INTERNAL_993f6055_4_k_cu_08b07b174cuda3std3__45__cpo6cbeginE)
_ZN34_INTERNAL_993f6055_4_k_cu_08b07b174cuda3std3__45__cpo6cbeginE:
	.zero		1
	.type		_ZN34_INTERNAL_993f6055_4_k_cu_08b07b174cuda3std6ranges3__45__cpo6cbeginE,@object
	.size		_ZN34_INTERNAL_993f6055_4_k_cu_08b07b174cuda3std6ranges3__45__cpo6cbeginE,(_ZN34_INTERNAL_993f6055_4_k_cu_08b07b176thrust24THRUST_300001_SM_1000_NS12placeholders2_6E - _ZN34_INTERNAL_993f6055_4_k_cu_08b07b174cuda3std6ranges3__45__cpo6cbeginE)
_ZN34_INTERNAL_993f6055_4_k_cu_08b07b174cuda3std6ranges3__45__cpo6cbeginE:
	.zero		1
	.type		_ZN34_INTERNAL_993f6055_4_k_cu_08b07b176thrust24THRUST_300001_SM_1000_NS12placeholders2_6E,@object
	.size		_ZN34_INTERNAL_993f6055_4_k_cu_08b07b176thrust24THRUST_300001_SM_1000_NS12placeholders2_6E,(_ZN34_INTERNAL_993f6055_4_k_cu_08b07b174cuda3std3__45__cpo7crbeginE - _ZN34_INTERNAL_993f6055_4_k_cu_08b07b176thrust24THRUST_300001_SM_1000_NS12placeholders2_6E)
_ZN34_INTERNAL_993f6055_4_k_cu_08b07b176thrust24THRUST_300001_SM_1000_NS12placeholders2_6E:
	.zero		1
	.type		_ZN34_INTERNAL_993f6055_4_k_cu_08b07b174cuda3std3__45__cpo7crbeginE,@object
	.size		_ZN34_INTERNAL_993f6055_4_k_cu_08b07b174cuda3std3__45__cpo7crbeginE,(_ZN34_INTERNAL_993f6055_4_k_cu_08b07b174cuda3std6ranges3__45__cpo4nextE - _ZN34_INTERNAL_993f6055_4_k_cu_08b07b174cuda3std3__45__cpo7crbeginE)
_ZN34_INTERNAL_993f6055_4_k_cu_08b07b174cuda3std3__45__cpo7crbeginE:
	.zero		1
	.type		_ZN34_INTERNAL_993f6055_4_k_cu_08b07b174cuda3std6ranges3__45__cpo4nextE,@object
	.size		_ZN34_INTERNAL_993f6055_4_k_cu_08b07b174cuda3std6ranges3__45__cpo4nextE,(_ZN34_INTERNAL_993f6055_4_k_cu_08b07b174cuda3std6ranges3__45__cpo4swapE - _ZN34_INTERNAL_993f6055_4_k_cu_08b07b174cuda3std6ranges3__45__cpo4nextE)
_ZN34_INTERNAL_993f6055_4_k_cu_08b07b174cuda3std6ranges3__45__cpo4nextE:
	.zero		1
	.type		_ZN34_INTERNAL_993f6055_4_k_cu_08b07b174cuda3std6ranges3__45__cpo4swapE,@object
	.size		_ZN34_INTERNAL_993f6055_4_k_cu_08b07b174cuda3std6ranges3__45__cpo4swapE,(_ZN34_INTERNAL_993f6055_4_k_cu_08b07b176thrust24THRUST_300001_SM_1000_NS8cuda_cub10par_nosyncE - _ZN34_INTERNAL_993f6055_4_k_cu_08b07b174cuda3std6ranges3__45__cpo4swapE)
_ZN34_INTERNAL_993f6055_4_k_cu_08b07b174cuda3std6ranges3__45__cpo4swapE:
	.zero		1
	.type		_ZN34_INTERNAL_993f6055_4_k_cu_08b07b176thrust24THRUST_300001_SM_1000_NS8cuda_cub10par_nosyncE,@object
	.size		_ZN34_INTERNAL_993f6055_4_k_cu_08b07b176thrust24THRUST_300001_SM_1000_NS8cuda_cub10par_nosyncE,(_ZN34_INTERNAL_993f6055_4_k_cu_08b07b176thrust24THRUST_300001_SM_1000_NS3seqE - _ZN34_INTERNAL_993f6055_4_k_cu_08b07b176thrust24THRUST_300001_SM_1000_NS8cuda_cub10par_nosyncE)
_ZN34_INTERNAL_993f6055_4_k_cu_08b07b176thrust24THRUST_300001_SM_1000_NS8cuda_cub10par_nosyncE:
	.zero		1
	.type		_ZN34_INTERNAL_993f6055_4_k_cu_08b07b176thrust24THRUST_300001_SM_1000_NS3seqE,@object
	.size		_ZN34_INTERNAL_993f6055_4_k_cu_08b07b176thrust24THRUST_300001_SM_1000_NS3seqE,(_ZN34_INTERNAL_993f6055_4_k_cu_08b07b174cuda3std3__420unreachable_sentinelE - _ZN34_INTERNAL_993f6055_4_k_cu_08b07b176thrust24THRUST_300001_SM_1000_NS3seqE)
_ZN34_INTERNAL_993f6055_4_k_cu_08b07b176thrust24THRUST_300001_SM_1000_NS3seqE:
	.zero		1
	.type		_ZN34_INTERNAL_993f6055_4_k_cu_08b07b174cuda3std3__420unreachable_sentinelE,@object
	.size		_ZN34_INTERNAL_993f6055_4_k_cu_08b07b174cuda3std3__420unreachable_sentinelE,(_ZN34_INTERNAL_993f6055_4_k_cu_08b07b174cuda3std6ranges3__45__cpo5ssizeE - _ZN34_INTERNAL_993f6055_4_k_cu_08b07b174cuda3std3__420unreachable_sentinelE)
_ZN34_INTERNAL_993f6055_4_k_cu_08b07b174cuda3std3__420unreachable_sentinelE:
	.zero		1
	.type		_ZN34_INTERNAL_993f6055_4_k_cu_08b07b174cuda3std6ranges3__45__cpo5ssizeE,@object
	.size		_ZN34_INTERNAL_993f6055_4_k_cu_08b07b174cuda3std6ranges3__45__cpo5ssizeE,(_ZN34_INTERNAL_993f6055_4_k_cu_08b07b176thrust24THRUST_300001_SM_1000_NS12placeholders2_3E - _ZN34_INTERNAL_993f6055_4_k_cu_08b07b174cuda3std6ranges3__45__cpo5ssizeE)
_ZN34_INTERNAL_993f6055_4_k_cu_08b07b174cuda3std6ranges3__45__cpo5ssizeE:
	.zero		1
	.type		_ZN34_INTERNAL_993f6055_4_k_cu_08b07b176thrust24THRUST_300001_SM_1000_NS12placeholders2_3E,@object
	.size		_ZN34_INTERNAL_993f6055_4_k_cu_08b07b176thrust24THRUST_300001_SM_1000_NS12placeholders2_3E,(_ZN34_INTERNAL_993f6055_4_k_cu_08b07b174cuda3std3__45__cpo4cendE - _ZN34_INTERNAL_993f6055_4_k_cu_08b07b176thrust24THRUST_300001_SM_1000_NS12placeholders2_3E)
_ZN34_INTERNAL_993f6055_4_k_cu_08b07b176thrust24THRUST_300001_SM_1000_NS12placeholders2_3E:
	.zero		1
	.type		_ZN34_INTERNAL_993f6055_4_k_cu_08b07b174cuda3std3__45__cpo4cendE,@object
	.size		_ZN34_INTERNAL_993f6055_4_k_cu_08b07b174cuda3std3__45__cpo4cendE,(_ZN34_INTERNAL_993f6055_4_k_cu_08b07b174cuda3std6ranges3__45__cpo4cendE - _ZN34_INTERNAL_993f6055_4_k_cu_08b07b174cuda3std3__45__cpo4cendE)
_ZN34_INTERNAL_993f6055_4_k_cu_08b07b174cuda3std3__45__cpo4cendE:
	.zero		1
	.type		_ZN34_INTERNAL_993f6055_4_k_cu_08b07b174cuda3std6ranges3__45__cpo4cendE,@object
	.size		_ZN34_INTERNAL_993f6055_4_k_cu_08b07b174cuda3std6ranges3__45__cpo4cendE,(_ZN34_INTERNAL_993f6055_4_k_cu_08b07b176thrust24THRUST_300001_SM_1000_NS12placeholders2_7E - _ZN34_INTERNAL_993f6055_4_k_cu_08b07b174cuda3std6ranges3__45__cpo4cendE)
_ZN34_INTERNAL_993f6055_4_k_cu_08b07b174cuda3std6ranges3__45__cpo4cendE:
	.zero		1
	.type		_ZN34_INTERNAL_993f6055_4_k_cu_08b07b176thrust24THRUST_300001_SM_1000_NS12placeholders2_7E,@object
	.size		_ZN34_INTERNAL_993f6055_4_k_cu_08b07b176thrust24THRUST_300001_SM_1000_NS12placeholders2_7E,(_ZN34_INTERNAL_993f6055_4_k_cu_08b07b174cuda3std3__45__cpo5crendE - _ZN34_INTERNAL_993f6055_4_k_cu_08b07b176thrust24THRUST_300001_SM_1000_NS12placeholders2_7E)
_ZN34_INTERNAL_993f6055_4_k_cu_08b07b176thrust24THRUST_300001_SM_1000_NS12placeholders2_7E:
	.zero		1
	.type		_ZN34_INTERNAL_993f6055_4_k_cu_08b07b174cuda3std3__45__cpo5crendE,@object
	.size		_ZN34_INTERNAL_993f6055_4_k_cu_08b07b174cuda3std3__45__cpo5crendE,(_ZN34_INTERNAL_993f6055_4_k_cu_08b07b174cuda3std6ranges3__45__cpo4prevE - _ZN34_INTERNAL_993f6055_4_k_cu_08b07b174cuda3std3__45__cpo5crendE)
_ZN34_INTERNAL_993f6055_4_k_cu_08b07b174cuda3std3__45__cpo5crendE:
	.zero		1
	.type		_ZN34_INTERNAL_993f6055_4_k_cu_08b07b174cuda3std6ranges3__45__cpo4prevE,@object
	.size		_ZN34_INTERNAL_993f6055_4_k_cu_08b07b174cuda3std6ranges3__45__cpo4prevE,(_ZN34_INTERNAL_993f6055_4_k_cu_08b07b174cuda3std6ranges3__45__cpo9iter_moveE - _ZN34_INTERNAL_993f6055_4_k_cu_08b07b174cuda3std6ranges3__45__cpo4prevE)
_ZN34_INTERNAL_993f6055_4_k_cu_08b07b174cuda3std6ranges3__45__cpo4prevE:
	.zero		1
	.type		_ZN34_INTERNAL_993f6055_4_k_cu_08b07b174cuda3std6ranges3__45__cpo9iter_moveE,@object
	.size		_ZN34_INTERNAL_993f6055_4_k_cu_08b07b174cuda3std6ranges3__45__cpo9iter_moveE,(_ZN34_INTERNAL_993f6055_4_k_cu_08b07b176thrust24THRUST_300001_SM_1000_NS6system6detail10sequential3seqE - _ZN34_INTERNAL_993f6055_4_k_cu_08b07b174cuda3std6ranges3__45__cpo9iter_moveE)
_ZN34_INTERNAL_993f6055_4_k_cu_08b07b174cuda3std6ranges3__45__cpo9iter_moveE:
	.zero		1
	.type		_ZN34_INTERNAL_993f6055_4_k_cu_08b07b176thrust24THRUST_300001_SM_1000_NS6system6detail10sequential3seqE,@object
	.size		_ZN34_INTERNAL_993f6055_4_k_cu_08b07b176thrust24THRUST_300001_SM_1000_NS6system6detail10sequential3seqE,(_ZN34_INTERNAL_993f6055_4_k_cu_08b07b176thrust24THRUST_300001_SM_1000_NS12placeholders2_9E - _ZN34_INTERNAL_993f6055_4_k_cu_08b07b176thrust24THRUST_300001_SM_1000_NS6system6detail10sequential3seqE)
_ZN34_INTERNAL_993f6055_4_k_cu_08b07b176thrust24THRUST_300001_SM_1000_NS6system6detail10sequential3seqE:
	.zero		1
	.type		_ZN34_INTERNAL_993f6055_4_k_cu_08b07b176thrust24THRUST_300001_SM_1000_NS12placeholders2_9E,@object
	.size		_ZN34_INTERNAL_993f6055_4_k_cu_08b07b176thrust24THRUST_300001_SM_1000_NS12placeholders2_9E,(_ZN34_INTERNAL_993f6055_4_k_cu_08b07b174cuda3std3__419piecewise_constructE - _ZN34_INTERNAL_993f6055_4_k_cu_08b07b176thrust24THRUST_300001_SM_1000_NS12placeholders2_9E)
_ZN34_INTERNAL_993f6055_4_k_cu_08b07b176thrust24THRUST_300001_SM_1000_NS12placeholders2_9E:
	.zero		1
	.type		_ZN34_INTERNAL_993f6055_4_k_cu_08b07b174cuda3std3__419piecewise_constructE,@object
	.size		_ZN34_INTERNAL_993f6055_4_k_cu_08b07b174cuda3std3__419piecewise_constructE,(_ZN34_INTERNAL_993f6055_4_k_cu_08b07b174cuda3std6ranges3__45__cpo5cdataE - _ZN34_INTERNAL_993f6055_4_k_cu_08b07b174cuda3std3__419piecewise_constructE)
_ZN34_INTERNAL_993f6055_4_k_cu_08b07b174cuda3std3__419piecewise_constructE:
	.zero		1
	.type		_ZN34_INTERNAL_993f6055_4_k_cu_08b07b174cuda3std6ranges3__45__cpo5cdataE,@object
	.size		_ZN34_INTERNAL_993f6055_4_k_cu_08b07b174cuda3std6ranges3__45__cpo5cdataE,(_ZN34_INTERNAL_993f6055_4_k_cu_08b07b176thrust24THRUST_300001_SM_1000_NS12placeholders2_1E - _ZN34_INTERNAL_993f6055_4_k_cu_08b07b174cuda3std6ranges3__45__cpo5cdataE)
_ZN34_INTERNAL_993f6055_4_k_cu_08b07b174cuda3std6ranges3__45__cpo5cdataE:
	.zero		1
	.type		_ZN34_INTERNAL_993f6055_4_k_cu_08b07b176thrust24THRUST_300001_SM_1000_NS12placeholders2_1E,@object
	.size		_ZN34_INTERNAL_993f6055_4_k_cu_08b07b176thrust24THRUST_300001_SM_1000_NS12placeholders2_1E,(_ZN34_INTERNAL_993f6055_4_k_cu_08b07b174cuda3std3__45__cpo3endE - _ZN34_INTERNAL_993f6055_4_k_cu_08b07b176thrust24THRUST_300001_SM_1000_NS12placeholders2_1E)
_ZN34_INTERNAL_993f6055_4_k_cu_08b07b176thrust24THRUST_300001_SM_1000_NS12placeholders2_1E:
	.zero		1
	.type		_ZN34_INTERNAL_993f6055_4_k_cu_08b07b174cuda3std3__45__cpo3endE,@object
	.size		_ZN34_INTERNAL_993f6055_4_k_cu_08b07b174cuda3std3__45__cpo3endE,(_ZN34_INTERNAL_993f6055_4_k_cu_08b07b174cuda3std6ranges3__45__cpo3endE - _ZN34_INTERNAL_993f6055_4_k_cu_08b07b174cuda3std3__45__cpo3endE)
_ZN34_INTERNAL_993f6055_4_k_cu_08b07b174cuda3std3__45__cpo3endE:
	.zero		1
	.type		_ZN34_INTERNAL_993f6055_4_k_cu_08b07b174cuda3std6ranges3__45__cpo3endE,@object
	.size		_ZN34_INTERNAL_993f6055_4_k_cu_08b07b174cuda3std6ranges3__45__cpo3endE,(_ZN34_INTERNAL_993f6055_4_k_cu_08b07b176thrust24THRUST_300001_SM_1000_NS12placeholders2_5E - _ZN34_INTERNAL_993f6055_4_k_cu_08b07b174cuda3std6ranges3__45__cpo3endE)
_ZN34_INTERNAL_993f6055_4_k_cu_08b07b174cuda3std6ranges3__45__cpo3endE:
	.zero		1
	.type		_ZN34_INTERNAL_993f6055_4_k_cu_08b07b176thrust24THRUST_300001_SM_1000_NS12placeholders2_5E,@object
	.size		_ZN34_INTERNAL_993f6055_4_k_cu_08b07b176thrust24THRUST_300001_SM_1000_NS12placeholders2_5E,(_ZN34_INTERNAL_993f6055_4_k_cu_08b07b174cuda3std3__45__cpo4rendE - _ZN34_INTERNAL_993f6055_4_k_cu_08b07b176thrust24THRUST_300001_SM_1000_NS12placeholders2_5E)
_ZN34_INTERNAL_993f6055_4_k_cu_08b07b176thrust24THRUST_300001_SM_1000_NS12placeholders2_5E:
	.zero		1
	.type		_ZN34_INTERNAL_993f6055_4_k_cu_08b07b174cuda3std3__45__cpo4rendE,@object
	.size		_ZN34_INTERNAL_993f6055_4_k_cu_08b07b174cuda3std3__45__cpo4rendE,(_ZN34_INTERNAL_993f6055_4_k_cu_08b07b174cuda3std6ranges3__45__cpo9iter_swapE - _ZN34_INTERNAL_993f6055_4_k_cu_08b07b174cuda3std3__45__cpo4rendE)
_ZN34_INTERNAL_993f6055_4_k_cu_08b07b174cuda3std3__45__cpo4rendE:
	.zero		1
	.type		_ZN34_INTERNAL_993f6055_4_k_cu_08b07b174cuda3std6ranges3__45__cpo9iter_swapE,@object
	.size		_ZN34_INTERNAL_993f6055_4_k_cu_08b07b174cuda3std6ranges3__45__cpo9iter_swapE,(_ZN34_INTERNAL_993f6055_4_k_cu_08b07b174cuda3std3__48unexpectE - _ZN34_INTERNAL_993f6055_4_k_cu_08b07b174cuda3std6ranges3__45__cpo9iter_swapE)
_ZN34_INTERNAL_993f6055_4_k_cu_08b07b174cuda3std6ranges3__45__cpo9iter_swapE:
	.zero		1
	.type		_ZN34_INTERNAL_993f6055_4_k_cu_08b07b174cuda3std3__48unexpectE,@object
	.size		_ZN34_INTERNAL_993f6055_4_k_cu_08b07b174cuda3std3__48unexpectE,(_ZN34_INTERNAL_993f6055_4_k_cu_08b07b176thrust24THRUST_300001_SM_1000_NS8cuda_cub3parE - _ZN34_INTERNAL_993f6055_4_k_cu_08b07b174cuda3std3__48unexpectE)
_ZN34_INTERNAL_993f6055_4_k_cu_08b07b174cuda3std3__48unexpectE:
	.zero		1
	.type		_ZN34_INTERNAL_993f6055_4_k_cu_08b07b176thrust24THRUST_300001_SM_1000_NS8cuda_cub3parE,@object
	.size		_ZN34_INTERNAL_993f6055_4_k_cu_08b07b176thrust24THRUST_300001_SM_1000_NS8cuda_cub3parE,(.L_29 - _ZN34_INTERNAL_993f6055_4_k_cu_08b07b176thrust24THRUST_300001_SM_1000_NS8cuda_cub3parE)
_ZN34_INTERNAL_993f6055_4_k_cu_08b07b176thrust24THRUST_300001_SM_1000_NS8cuda_cub3parE:
	.zero		1
.L_29:


//--------------------- .nv.constant0._ZN3cub18CUB_300001_SM_10006detail6select23DeviceSelectSweepKernelINS2_10policy_hubIidiLb0ELNS0_10SelectImplE0EE10Policy1000EPiPdS8_PlNS0_13ScanTileStateIiLb1EEE15LessThanOrEqualNS0_8NullTypeEiNS2_19streaming_context_tIlLb1EEELS5_0EEEvT0_T1_T2_T3_T4_T5_T6_T7_iT8_NS1_7vsmem_tE --------------------------
	.section	.nv.constant0._ZN3cub18CUB_300001_SM_10006detail6select23DeviceSelectSweepKernelINS2_10policy_hubIidiLb0ELNS0_10SelectImplE0EE10Policy1000EPiPdS8_PlNS0_13ScanTileStateIiLb1EEE15LessThanOrEqualNS0_8NullTypeEiNS2_19streaming_context_tIlLb1EEELS5_0EEEvT0_T1_T2_T3_T4_T5_T6_T7_iT8_NS1_7vsmem_tE,"a",@progbits
	.sectionflags	@""
	.align	4
.nv.constant0._ZN3cub18CUB_300001_SM_10006detail6select23DeviceSelectSweepKernelINS2_10policy_hubIidiLb0ELNS0_10SelectImplE0EE10Policy1000EPiPdS8_PlNS0_13ScanTileStateIiLb1EEE15LessThanOrEqualNS0_8NullTypeEiNS2_19streaming_context_tIlLb1EEELS5_0EEEvT0_T1_T2_T3_T4_T5_T6_T7_iT8_NS1_7vsmem_tE:
	.zero		1008


//--------------------- .nv.constant0._ZN3cub18CUB_300001_SM_10006detail4scan23DeviceCompactInitKernelINS0_13ScanTileStateIiLb1EEEPlEEvT_iT0_ --------------------------
	.section	.nv.constant0._ZN3cub18CUB_300001_SM_10006detail4scan23DeviceCompactInitKernelINS0_13ScanTileStateIiLb1EEEPlEEvT_iT0_,"a",@progbits
	.sectionflags	@""
	.align	4
.nv.constant0._ZN3cub18CUB_300001_SM_10006detail4scan23DeviceCompactInitKernelINS0_13ScanTileStateIiLb1EEEPlEEvT_iT0_:
	.zero		920


//--------------------- .nv.constant0._ZN3cub18CUB_300001_SM_10006detail11EmptyKernelIvEEvv --------------------------
	.section	.nv.constant0._ZN3cub18CUB_300001_SM_10006detail11EmptyKernelIvEEvv,"a",@progbits
	.sectionflags	@""
	.align	4
.nv.constant0._ZN3cub18CUB_300001_SM_10006detail11EmptyKernelIvEEvv:
	.zero		896


//--------------------- SYMBOLS --------------------------

	.type		.nv.reservedSmem.offset0,@object
	.size		.nv.reservedSmem.offset0,0x4
	.type		.nv.reservedSmem.cap,@object
	.size		.nv.reservedSmem.cap,0x4
